def attn_fwd(
    Q,
    K,
    V,
    Out,
    Lse,
    sm_scale,
    stride_qz,
    stride_qh,
    stride_qm,
    stride_qk,
    stride_kz,
    stride_kh,
    stride_kn,
    stride_kk,
    stride_vz,
    stride_vh,
    stride_vn,
    stride_vk,
    stride_oz,
    stride_oh,
    stride_om,
    stride_ok,
    seqlen_q,
    seqlen_k,
    BLOCK_M: tl.constexpr,
    BLOCK_N: tl.constexpr,
    HEAD_DIM: tl.constexpr,
    CAUSAL: tl.constexpr,
):
    start_m = tl.program_id(0)
    off_hz = tl.program_id(1)
    q_off = off_hz * stride_qh
    k_off = off_hz * stride_kh
    v_off = off_hz * stride_vh
    offs_m = start_m * BLOCK_M + tl.arange(0, BLOCK_M)
    offs_d = tl.arange(0, HEAD_DIM)
    offs_n = tl.arange(0, BLOCK_N)
    q_ptrs = Q + q_off + offs_m[:, None] * stride_qm + offs_d[None, :] * stride_qk
    k_ptrs = K + k_off + offs_d[:, None] * stride_kk + offs_n[None, :] * stride_kn
    v_ptrs = V + v_off + offs_n[:, None] * stride_vn + offs_d[None, :] * stride_vk
    m_i = tl.full([BLOCK_M], float("-inf"), dtype=tl.float32)
    l_i = tl.zeros([BLOCK_M], dtype=tl.float32) + 1.0
    acc = tl.zeros([BLOCK_M, HEAD_DIM], dtype=tl.float32)
    q = tl.load(q_ptrs)
    acc, l_i, m_i = _attn_fwd_inner(
        acc,
        l_i,
        m_i,
        q,
        k_ptrs,
        v_ptrs,
        sm_scale,
        stride_kn,
        stride_vn,
        start_m,
        seqlen_k,
        BLOCK_M,
        BLOCK_N,
        HEAD_DIM,
        CAUSAL,
    )
    acc = acc / l_i[:, None]
    lse = m_i + tl.math.log2(l_i) / 1.4426950408889634
    o_ptrs = (
        Out
        + off_hz * stride_oh
        + offs_m[:, None] * stride_om
        + offs_d[None, :] * stride_ok
    )
    tl.store(o_ptrs, acc.to(Out.dtype.element_ty))
    tl.store(Lse + off_hz * seqlen_q + offs_m, lse)

# config = {"BLOCK_M": 128, "BLOCK_N": 64, "HEAD_DIM": 256, "arch": "sm_100", "causal": false, "dtype": "fp16", "num_stages": 2, "num_warps": 8}
# arch = sm_100


// ===== COMPILED SASS (sm_100a) =====

	.target	sm_100a

	.elftype	@"ET_EXEC"


//--------------------- .note.nv.tkinfo           --------------------------
	.section	.note.nv.tkinfo,"",@"SHT_NOTE"
	.sectionflags	@"SHF_NOTE_NV_TKINFO"
	.tkinfo
        /*0018*/ 	.word	0x00000081
        /*0030*/ 	.string	""
        /*0030*/ 	.string	"ptxas-blackwell"
        /*0030*/ 	.string	"Cuda compilation tools, release 12.9, V12.9.86"
        /*0030*/ 	.string	"Build cuda_12.9.r12.9/compiler.36037853_0"
        /*0030*/ 	.string	"-v  -suppress-debug-info  -lineinfo  -arch sm_100a "



//--------------------- .note.nv.cuver            --------------------------
	.section	.note.nv.cuver,"",@"SHT_NOTE"
	.sectionflags	@"SHF_NOTE_NV_CUVER"
        /*0018*/ 	.short	0x0001
        /*001a*/ 	.short	0x0064
        /*001c*/ 	.short	0x0001
        /*001e*/ 	.short	0x0000
        /*0020*/ 	.short	0x0001
        /*0022*/ 	.short	0x0000


//--------------------- .nv.info                  --------------------------
	.section	.nv.info,"",@"SHT_CUDA_INFO"
	.align	4


	//----- nvinfo : EIATTR_REGCOUNT
	.align		4
        /*0000*/ 	.byte	0x04, 0x2f
        /*0002*/ 	.short	(.L_5 - .L_4)
	.align		4
.L_4:
        /*0004*/ 	.word	index@(attn_fwd)
        /*0008*/ 	.word	0x000000ff


	//----- nvinfo : EIATTR_FRAME_SIZE
	.align		4
.L_5:
        /*000c*/ 	.byte	0x04, 0x11
        /*000e*/ 	.short	(.L_7 - .L_6)
	.align		4
.L_6:
        /*0010*/ 	.word	index@($__internal_2_$__cuda_sm10x_tcgen05_guardrail_trap_unallocated_columns_being_dealloced)
        /*0014*/ 	.word	0x000002f0


	//----- nvinfo : EIATTR_FRAME_SIZE
	.align		4
.L_7:
        /*0018*/ 	.byte	0x04, 0x11
        /*001a*/ 	.short	(.L_9 - .L_8)
	.align		4
.L_8:
        /*001c*/ 	.word	index@($__internal_1_$__cuda_sm10x_tcgen05_guardrail_trap_phase_invalid_during_alloc)
        /*0020*/ 	.word	0x000002f0


	//----- nvinfo : EIATTR_FRAME_SIZE
	.align		4
.L_9:
        /*0024*/ 	.byte	0x04, 0x11
        /*0026*/ 	.short	(.L_11 - .L_10)
	.align		4
.L_10:
        /*0028*/ 	.word	index@($__internal_0_$__cuda_sm10x_tcgen05_guardrail_trap_col_being_dealloced_not_returned_by_alloc)
        /*002c*/ 	.word	0x000002f0


	//----- nvinfo : EIATTR_FRAME_SIZE
	.align		4
.L_11:
        /*0030*/ 	.byte	0x04, 0x11
        /*0032*/ 	.short	(.L_13 - .L_12)
	.align		4
.L_12:
        /*0034*/ 	.word	index@(attn_fwd)
        /*0038*/ 	.word	0x000002f0


	//----- nvinfo : EIATTR_MIN_STACK_SIZE
	.align		4
.L_13:
        /*003c*/ 	.byte	0x04, 0x12
        /*003e*/ 	.short	(.L_15 - .L_14)
	.align		4
.L_14:
        /*0040*/ 	.word	index@(attn_fwd)
        /*0044*/ 	.word	0x000002f0
.L_15:


//--------------------- .nv.info.attn_fwd         --------------------------
	.section	.nv.info.attn_fwd,"",@"SHT_CUDA_INFO"
	.sectionflags	@""
	.align	4


	//----- nvinfo : EIATTR_CUDA_API_VERSION
	.align		4
        /*0000*/ 	.byte	0x04, 0x37
        /*0002*/ 	.short	(.L_17 - .L_16)
.L_16:
        /*0004*/ 	.word	0x00000081


	//----- nvinfo : EIATTR_KPARAM_INFO
	.align		4
.L_17:
        /*0008*/ 	.byte	0x04, 0x17
        /*000a*/ 	.short	(.L_19 - .L_18)
.L_18:
        /*000c*/ 	.word	0x00000000
        /*0010*/ 	.short	0x0019
        /*0012*/ 	.short	0x0080
        /*0014*/ 	.byte	0x00, 0xf4, 0x21, 0x00


	//----- nvinfo : EIATTR_KPARAM_INFO
	.align		4
.L_19:
        /*0018*/ 	.byte	0x04, 0x17
        /*001a*/ 	.short	(.L_21 - .L_20)
.L_20:
        /*001c*/ 	.word	0x00000000
        /*0020*/ 	.short	0x0018
        /*0022*/ 	.short	0x0078
        /*0024*/ 	.byte	0x00, 0xf4, 0x21, 0x00


	//----- nvinfo : EIATTR_KPARAM_INFO
	.align		4
.L_21:
        /*0028*/ 	.byte	0x04, 0x17
        /*002a*/ 	.short	(.L_23 - .L_22)
.L_22:
        /*002c*/ 	.word	0x00000000
        /*0030*/ 	.short	0x0017
        /*0032*/ 	.short	0x0070
        /*0034*/ 	.byte	0x00, 0xf0, 0x11, 0x00


	//----- nvinfo : EIATTR_KPARAM_INFO
	.align		4
.L_23:
        /*0038*/ 	.byte	0x04, 0x17
        /*003a*/ 	.short	(.L_25 - .L_24)
.L_24:
        /*003c*/ 	.word	0x00000000
        /*0040*/ 	.short	0x0016
        /*0042*/ 	.short	0x006c
        /*0044*/ 	.byte	0x00, 0xf0, 0x11, 0x00


	//----- nvinfo : EIATTR_KPARAM_INFO
	.align		4
.L_25:
        /*0048*/ 	.byte	0x04, 0x17
        /*004a*/ 	.short	(.L_27 - .L_26)
.L_26:
        /*004c*/ 	.word	0x00000000
        /*0050*/ 	.short	0x0015
        /*0052*/ 	.short	0x0068
        /*0054*/ 	.byte	0x00, 0xf0, 0x11, 0x00


	//----- nvinfo : EIATTR_KPARAM_INFO
	.align		4
.L_27:
        /*0058*/ 	.byte	0x04, 0x17
        /*005a*/ 	.short	(.L_29 - .L_28)
.L_28:
        /*005c*/ 	.word	0x00000000
        /*0060*/ 	.short	0x0014
        /*0062*/ 	.short	0x0064
        /*0064*/ 	.byte	0x00, 0xf0, 0x11, 0x00


	//----- nvinfo : EIATTR_KPARAM_INFO
	.align		4
.L_29:
        /*0068*/ 	.byte	0x04, 0x17
        /*006a*/ 	.short	(.L_31 - .L_30)
.L_30:
        /*006c*/ 	.word	0x00000000
        /*0070*/ 	.short	0x0013
        /*0072*/ 	.short	0x0060
        /*0074*/ 	.byte	0x00, 0xf0, 0x11, 0x00


	//----- nvinfo : EIATTR_KPARAM_INFO
	.align		4
.L_31:
        /*0078*/ 	.byte	0x04, 0x17
        /*007a*/ 	.short	(.L_33 - .L_32)
.L_32:
        /*007c*/ 	.word	0x00000000
        /*0080*/ 	.short	0x0012
        /*0082*/ 	.short	0x005c
        /*0084*/ 	.byte	0x00, 0xf0, 0x11, 0x00


	//----- nvinfo : EIATTR_KPARAM_INFO
	.align		4
.L_33:
        /*0088*/ 	.byte	0x04, 0x17
        /*008a*/ 	.short	(.L_35 - .L_34)
.L_34:
        /*008c*/ 	.word	0x00000000
        /*0090*/ 	.short	0x0011
        /*0092*/ 	.short	0x0058
        /*0094*/ 	.byte	0x00, 0xf0, 0x11, 0x00


	//----- nvinfo : EIATTR_KPARAM_INFO
	.align		4
.L_35:
        /*0098*/ 	.byte	0x04, 0x17
        /*009a*/ 	.short	(.L_37 - .L_36)
.L_36:
        /*009c*/ 	.word	0x00000000
        /*00a0*/ 	.short	0x0010
        /*00a2*/ 	.short	0x0054
        /*00a4*/ 	.byte	0x00, 0xf0, 0x11, 0x00


	//----- nvinfo : EIATTR_KPARAM_INFO
	.align		4
.L_37:
        /*00a8*/ 	.byte	0x04, 0x17
        /*00aa*/ 	.short	(.L_39 - .L_38)
.L_38:
        /*00ac*/ 	.word	0x00000000
        /*00b0*/ 	.short	0x000f
        /*00b2*/ 	.short	0x0050
        /*00b4*/ 	.byte	0x00, 0xf0, 0x11, 0x00


	//----- nvinfo : EIATTR_KPARAM_INFO
	.align		4
.L_39:
        /*00b8*/ 	.byte	0x04, 0x17
        /*00ba*/ 	.short	(.L_41 - .L_40)
.L_40:
        /*00bc*/ 	.word	0x00000000
        /*00c0*/ 	.short	0x000e
        /*00c2*/ 	.short	0x004c
        /*00c4*/ 	.byte	0x00, 0xf0, 0x11, 0x00


	//----- nvinfo : EIATTR_KPARAM_INFO
	.align		4
.L_41:
        /*00c8*/ 	.byte	0x04, 0x17
        /*00ca*/ 	.short	(.L_43 - .L_42)
.L_42:
        /*00cc*/ 	.word	0x00000000
        /*00d0*/ 	.short	0x000d
        /*00d2*/ 	.short	0x0048
        /*00d4*/ 	.byte	0x00, 0xf0, 0x11, 0x00


	//----- nvinfo : EIATTR_KPARAM_INFO
	.align		4
.L_43:
        /*00d8*/ 	.byte	0x04, 0x17
        /*00da*/ 	.short	(.L_45 - .L_44)
.L_44:
        /*00dc*/ 	.word	0x00000000
        /*00e0*/ 	.short	0x000c
        /*00e2*/ 	.short	0x0044
        /*00e4*/ 	.byte	0x00, 0xf0, 0x11, 0x00


	//----- nvinfo : EIATTR_KPARAM_INFO
	.align		4
.L_45:
        /*00e8*/ 	.byte	0x04, 0x17
        /*00ea*/ 	.short	(.L_47 - .L_46)
.L_46:
        /*00ec*/ 	.word	0x00000000
        /*00f0*/ 	.short	0x000b
        /*00f2*/ 	.short	0x0040
        /*00f4*/ 	.byte	0x00, 0xf0, 0x11, 0x00


	//----- nvinfo : EIATTR_KPARAM_INFO
	.align		4
.L_47:
        /*00f8*/ 	.byte	0x04, 0x17
        /*00fa*/ 	.short	(.L_49 - .L_48)
.L_48:
        /*00fc*/ 	.word	0x00000000
        /*0100*/ 	.short	0x000a
        /*0102*/ 	.short	0x003c
        /*0104*/ 	.byte	0x00, 0xf0, 0x11, 0x00


	//----- nvinfo : EIATTR_KPARAM_INFO
	.align		4
.L_49:
        /*0108*/ 	.byte	0x04, 0x17
        /*010a*/ 	.short	(.L_51 - .L_50)
.L_50:
        /*010c*/ 	.word	0x00000000
        /*0110*/ 	.short	0x0009
        /*0112*/ 	.short	0x0038
        /*0114*/ 	.byte	0x00, 0xf0, 0x11, 0x00


	//----- nvinfo : EIATTR_KPARAM_INFO
	.align		4
.L_51:
        /*0118*/ 	.byte	0x04, 0x17
        /*011a*/ 	.short	(.L_53 - .L_52)
.L_52:
        /*011c*/ 	.word	0x00000000
        /*0120*/ 	.short	0x0008
        /*0122*/ 	.short	0x0034
        /*0124*/ 	.byte	0x00, 0xf0, 0x11, 0x00


	//----- nvinfo : EIATTR_KPARAM_INFO
	.align		4
.L_53:
        /*0128*/ 	.byte	0x04, 0x17
        /*012a*/ 	.short	(.L_55 - .L_54)
.L_54:
        /*012c*/ 	.word	0x00000000
        /*0130*/ 	.short	0x0007
        /*0132*/ 	.short	0x0030
        /*0134*/ 	.byte	0x00, 0xf0, 0x11, 0x00


	//----- nvinfo : EIATTR_KPARAM_INFO
	.align		4
.L_55:
        /*0138*/ 	.byte	0x04, 0x17
        /*013a*/ 	.short	(.L_57 - .L_56)
.L_56:
        /*013c*/ 	.word	0x00000000
        /*0140*/ 	.short	0x0006
        /*0142*/ 	.short	0x002c
        /*0144*/ 	.byte	0x00, 0xf0, 0x11, 0x00


	//----- nvinfo : EIATTR_KPARAM_INFO
	.align		4
.L_57:
        /*0148*/ 	.byte	0x04, 0x17
        /*014a*/ 	.short	(.L_59 - .L_58)
.L_58:
        /*014c*/ 	.word	0x00000000
        /*0150*/ 	.short	0x0005
        /*0152*/ 	.short	0x0028
        /*0154*/ 	.byte	0x00, 0xf0, 0x11, 0x00


	//----- nvinfo : EIATTR_KPARAM_INFO
	.align		4
.L_59:
        /*0158*/ 	.byte	0x04, 0x17
        /*015a*/ 	.short	(.L_61 - .L_60)
.L_60:
        /*015c*/ 	.word	0x00000000
        /*0160*/ 	.short	0x0004
        /*0162*/ 	.short	0x0020
        /*0164*/ 	.byte	0x00, 0xf4, 0x21, 0x00


	//----- nvinfo : EIATTR_KPARAM_INFO
	.align		4
.L_61:
        /*0168*/ 	.byte	0x04, 0x17
        /*016a*/ 	.short	(.L_63 - .L_62)
.L_62:
        /*016c*/ 	.word	0x00000000
        /*0170*/ 	.short	0x0003
        /*0172*/ 	.short	0x0018
        /*0174*/ 	.byte	0x00, 0xf4, 0x21, 0x00


	//----- nvinfo : EIATTR_KPARAM_INFO
	.align		4
.L_63:
        /*0178*/ 	.byte	0x04, 0x17
        /*017a*/ 	.short	(.L_65 - .L_64)
.L_64:
        /*017c*/ 	.word	0x00000000
        /*0180*/ 	.short	0x0002
        /*0182*/ 	.short	0x0010
        /*0184*/ 	.byte	0x00, 0xf4, 0x21, 0x00


	//----- nvinfo : EIATTR_KPARAM_INFO
	.align		4
.L_65:
        /*0188*/ 	.byte	0x04, 0x17
        /*018a*/ 	.short	(.L_67 - .L_66)
.L_66:
        /*018c*/ 	.word	0x00000000
        /*0190*/ 	.short	0x0001
        /*0192*/ 	.short	0x0008
        /*0194*/ 	.byte	0x00, 0xf4, 0x21, 0x00


	//----- nvinfo : EIATTR_KPARAM_INFO
	.align		4
.L_67:
        /*0198*/ 	.byte	0x04, 0x17
        /*019a*/ 	.short	(.L_69 - .L_68)
.L_68:
        /*019c*/ 	.word	0x00000000
        /*01a0*/ 	.short	0x0000
        /*01a2*/ 	.short	0x0000
        /*01a4*/ 	.byte	0x00, 0xf4, 0x21, 0x00


	//----- nvinfo : EIATTR_AT_ENTRY_FRAGMENTS
	.align		4
.L_69:
        /*01a8*/ 	.byte	0x04, 0x4f
        /*01aa*/ 	.short	(.L_71 - .L_70)


	//   ....[0]....
.L_70:
        /*01ac*/ 	.word	0x00000004


	//----- nvinfo : EIATTR_RESERVED_SMEM_USED
	.align		4
.L_71:
        /*01b0*/ 	.byte	0x01, 0x41
	.zero		2


	//----- nvinfo : EIATTR_SPARSE_MMA_MASK
	.align		4
        /*01b4*/ 	.byte	0x03, 0x50
        /*01b6*/ 	.short	0x0000


	//----- nvinfo : EIATTR_TCGEN05_1CTA_USED
	.align		4
        /*01b8*/ 	.byte	0x01, 0x51
	.zero		2


	//----- nvinfo : EIATTR_MAXREG_COUNT
	.align		4
        /*01bc*/ 	.byte	0x03, 0x1b
        /*01be*/ 	.short	0x00ff


	//----- nvinfo : EIATTR_NUM_BARRIERS
	.align		4
        /*01c0*/ 	.byte	0x02, 0x4c
        /*01c2*/ 	.byte	0x01
	.zero		1


	//----- nvinfo : EIATTR_ANNOTATIONS
	.align		4
        /*01c4*/ 	.byte	0x04, 0x55
        /*01c6*/ 	.short	(.L_73 - .L_72)


	//   ....[0]....
.L_72:
        /*01c8*/ 	.word	0x00000001
        /*01cc*/ 	.byte	0xf0, 0x2a, 0x00, 0x00, 0x01, 0x00, 0x00, 0x00, 0x80, 0x2e, 0x00, 0x00, 0x01, 0x00, 0x00, 0x00
        /* <DEDUP_REMOVED lines=99> */
        /*080c*/ 	.byte	0x40, 0xdc, 0x00, 0x00, 0x01, 0x00, 0x00, 0x00, 0x50, 0xdc, 0x00, 0x00


	//----- nvinfo : EIATTR_INT_WARP_WIDE_INSTR_OFFSETS
	.align		4
.L_73:
        /*0818*/ 	.byte	0x04, 0x31
        /*081a*/ 	.short	(.L_75 - .L_74)


	//   ....[0]....
.L_74:
        /*081c*/ 	.word	0x000027e0


	//   ....[1]....
        /*0820*/ 	.word	0x00002800


	//   ....[2]....
        /*0824*/ 	.word	0x00005110


	//   ....[3]....
        /*0828*/ 	.word	0x00005750


	//   ....[4]....
        /*082c*/ 	.word	0x0000b070


	//   ....[5]....
        /*0830*/ 	.word	0x00012620


	//   ....[6]....
        /*0834*/ 	.word	0x00012660


	//----- nvinfo : EIATTR_COOP_GROUP_MASK_REGIDS
	.align		4
.L_75:
        /*0838*/ 	.byte	0x04, 0x29
        /*083a*/ 	.short	(.L_77 - .L_76)


	//   ....[0]....
.L_76:
        /*083c*/ 	.word	0xffffffff


	//   ....[1]....
        /*0840*/ 	.word	0xffffffff


	//   ....[2]....
        /*0844*/ 	.word	0xffffffff


	//   ....[3]....
        /*0848*/ 	.word	0xffffffff


	//   ....[4]....
        /*084c*/ 	.word	0xffffffff


	//   ....[5]....
        /*0850*/ 	.word	0xffffffff


	//   ....[6]....
        /*0854*/ 	.word	0xffffffff


	//   ....[7]....
        /*0858*/ 	.word	0xffffffff


	//----- nvinfo : EIATTR_COOP_GROUP_INSTR_OFFSETS
	.align		4
.L_77:
        /*085c*/ 	.byte	0x04, 0x28
        /*085e*/ 	.short	(.L_79 - .L_78)


	//   ....[0]....
.L_78:
        /*0860*/ 	.word	0x00000060


	//   ....[1]....
        /*0864*/ 	.word	0x00000320


	//   ....[2]....
        /*0868*/ 	.word	0x00007510


	//   ....[3]....
        /*086c*/ 	.word	0x000088b0


	//   ....[4]....
        /*0870*/ 	.word	0x0000b8c0


	//   ....[5]....
        /*0874*/ 	.word	0x0000c150


	//   ....[6]....
        /*0878*/ 	.word	0x000124a0


	//   ....[7]....
        /*087c*/ 	.word	0x00012710


	//----- nvinfo : EIATTR_VRC_CTA_INIT_COUNT
	.align		4
.L_79:
        /*0880*/ 	.byte	0x02, 0x4a
        /*0882*/ 	.byte	0x80
	.zero		1


	//----- nvinfo : EIATTR_MBARRIER_INSTR_OFFSETS
	.align		4
        /*0884*/ 	.byte	0x04, 0x39
        /*0886*/ 	.short	(.L_81 - .L_80)


	//   ....[0]....
.L_80:
        /*0888*/ 	.word	0x000045f0
        /*088c*/ 	.word	0x000000ff
        /*0890*/ 	.word	0x00000000
        /*0894*/ 	.short	0x0100
        /*0896*/ 	.byte	0x06
	.zero		1


	//   ....[1]....
        /*0898*/ 	.word	0x000052c0
        /*089c*/ 	.word	0x000000ff
        /*08a0*/ 	.word	0x00028008
        /*08a4*/ 	.short	0x0100
        /*08a6*/ 	.byte	0x04
	.zero		1


	//   ....[2]....
        /*08a8*/ 	.word	0x00005a80
        /*08ac*/ 	.word	0x000000ff
        /*08b0*/ 	.word	0x00018000
        /*08b4*/ 	.short	0x0100
        /*08b6*/ 	.byte	0x04
	.zero		1


	//   ....[3]....
        /*08b8*/ 	.word	0x00006180
        /*08bc*/ 	.word	0x000000ff
        /*08c0*/ 	.word	0x00018000
        /*08c4*/ 	.short	0x010a
        /*08c6*/ 	.byte	0x04
	.zero		1


	//   ....[4]....
        /*08c8*/ 	.word	0x00007170
        /*08cc*/ 	.word	0x000000ff
        /*08d0*/ 	.word	0x00018000
        /*08d4*/ 	.short	0x0108
        /*08d6*/ 	.byte	0x04
	.zero		1


	//   ....[5]....
        /*08d8*/ 	.word	0x0000b200
        /*08dc*/ 	.word	0x000000ff
        /*08e0*/ 	.word	0x00028010
        /*08e4*/ 	.short	0x0100
        /*08e6*/ 	.byte	0x04
	.zero		1


	//   ....[6]....
        /*08e8*/ 	.word	0x0000b500
        /*08ec*/ 	.word	0x000000ff
        /*08f0*/ 	.word	0x00028010
        /*08f4*/ 	.short	0x010a
        /*08f6*/ 	.byte	0x04
	.zero		1


	//   ....[7]....
        /*08f8*/ 	.word	0x0000b570
        /*08fc*/ 	.word	0x000000ff
        /*0900*/ 	.word	0x00028010
        /*0904*/ 	.short	0x0108
        /*0906*/ 	.byte	0x04
	.zero		1


	//   ....[8]....
        /*0908*/ 	.word	0x0000c060
        /*090c*/ 	.word	0x000000ff
        /*0910*/ 	.word	0x00000000
        /*0914*/ 	.short	0x010a
        /*0916*/ 	.byte	0x06
	.zero		1


	//   ....[9]....
        /*0918*/ 	.word	0x0000dc20
        /*091c*/ 	.word	0x000000ff
        /*0920*/ 	.word	0x00000000
        /*0924*/ 	.short	0x010a
        /*0926*/ 	.byte	0x06
	.zero		1


	//   ....[10]....
        /*0928*/ 	.word	0x0000dcb0
        /*092c*/ 	.word	0x000000ff
        /*0930*/ 	.word	0x00028000
        /*0934*/ 	.short	0x0108
        /*0936*/ 	.byte	0x04
	.zero		1


	//   ....[11]....
        /*0938*/ 	.word	0x0000dd00
        /*093c*/ 	.word	0x000000ff
        /*0940*/ 	.word	0x00028008
        /*0944*/ 	.short	0x0108
        /*0946*/ 	.byte	0x04
	.zero		1


	//   ....[12]....
        /*0948*/ 	.word	0x00012730
        /*094c*/ 	.word	0x000000ff
        /*0950*/ 	.word	0x00018000
        /*0954*/ 	.short	0x010a
        /*0956*/ 	.byte	0x04
	.zero		1


	//   ....[13]....
        /*0958*/ 	.word	0x00012760
        /*095c*/ 	.word	0x000000ff
        /*0960*/ 	.word	0x00028010
        /*0964*/ 	.short	0x010a
        /*0966*/ 	.byte	0x04
	.zero		1


	//   ....[14]....
        /*0968*/ 	.word	0x00012790
        /*096c*/ 	.word	0x000000ff
        /*0970*/ 	.word	0x00000000
        /*0974*/ 	.short	0x010a
        /*0976*/ 	.byte	0x06
	.zero		1


	//   ....[15]....
        /*0978*/ 	.word	0x000127c0
        /*097c*/ 	.word	0x000000ff
        /*0980*/ 	.word	0x00000000
        /*0984*/ 	.short	0x010a
        /*0986*/ 	.byte	0x06
	.zero		1


	//----- nvinfo : EIATTR_NUM_MBARRIERS
	.align		4
.L_81:
        /*0988*/ 	.byte	0x03, 0x38
        /*098a*/ 	.short	0xffff


	//----- nvinfo : EIATTR_EXIT_INSTR_OFFSETS
	.align		4
        /*098c*/ 	.byte	0x04, 0x1c
        /*098e*/ 	.short	(.L_83 - .L_82)


	//   ....[0]....
.L_82:
        /*0990*/ 	.word	0x00012720


	//----- nvinfo : EIATTR_REQNTID
	.align		4
.L_83:
        /*0994*/ 	.byte	0x04, 0x10
        /*0996*/ 	.short	(.L_85 - .L_84)
.L_84:
        /*0998*/ 	.word	0x00000100
        /*099c*/ 	.word	0x00000001
        /*09a0*/ 	.word	0x00000001


	//----- nvinfo : EIATTR_CRS_STACK_SIZE
	.align		4
.L_85:
        /*09a4*/ 	.byte	0x04, 0x1e
        /*09a6*/ 	.short	(.L_87 - .L_86)
.L_86:
        /*09a8*/ 	.word	0x00000000


	//----- nvinfo : EIATTR_CBANK_PARAM_SIZE
	.align		4
.L_87:
        /*09ac*/ 	.byte	0x03, 0x19
        /*09ae*/ 	.short	0x0088


	//----- nvinfo : EIATTR_PARAM_CBANK
	.align		4
        /*09b0*/ 	.byte	0x04, 0x0a
        /*09b2*/ 	.short	(.L_89 - .L_88)
	.align		4
.L_88:
        /*09b4*/ 	.word	index@(.nv.constant0.attn_fwd)
        /*09b8*/ 	.short	0x0380
        /*09ba*/ 	.short	0x0088


	//----- nvinfo : EIATTR_SW_WAR
	.align		4
.L_89:
        /*09bc*/ 	.byte	0x04, 0x36
        /*09be*/ 	.short	(.L_91 - .L_90)
.L_90:
        /*09c0*/ 	.word	0x00000008
.L_91:


//--------------------- .nv.compat                --------------------------
	.section	.nv.compat,"",@"SHT_CUDA_COMPAT_INFO"
	.align	4
        /*0000*/ 	.byte	0x02, 0x02, 0x02, 0x00, 0x02, 0x05, 0x05, 0x00, 0x02, 0x03, 0x00, 0x00, 0x02, 0x06, 0x01, 0x00


//--------------------- .nv.callgraph             --------------------------
	.section	.nv.callgraph,"",@"SHT_CUDA_CALLGRAPH"
	.align	4
	.sectionentsize	8
	.align		4
        /*0000*/ 	.word	0x00000000
	.align		4
        /*0004*/ 	.word	0xffffffff
	.align		4
        /*0008*/ 	.word	0x00000000
	.align		4
        /*000c*/ 	.word	0xfffffffe
	.align		4
        /*0010*/ 	.word	0x00000000
	.align		4
        /*0014*/ 	.word	0xfffffffd
	.align		4
        /*0018*/ 	.word	0x00000000
	.align		4
        /*001c*/ 	.word	0xfffffffc


//--------------------- .nv.constant4             --------------------------
	.section	.nv.constant4,"a",@progbits
	.align	8
	.align		8
.nv.constant4:
        /*0000*/ 	.dword	_$_str


//--------------------- .text.attn_fwd            --------------------------
	.section	.text.attn_fwd,"ax",@progbits
	.align	128
        .global         attn_fwd
        .type           attn_fwd,@function
        .size           attn_fwd,(.L_x_28 - attn_fwd)
        .other          attn_fwd,@"STO_CUDA_ENTRY STV_DEFAULT"
attn_fwd:
.text.attn_fwd:
[----:B------:R-:W0:Y:S01]  /*0000*/  LDC R1, c[0x0][0x37c] ;  /* 0x0000df00ff017b82 */ /* 0x000e220000000800 */
[----:B------:R-:W1:Y:S01]  /*0010*/  S2R R0, SR_TID.X ;  /* 0x0000000000007919 */ /* 0x000e620000002100 */
[----:B0-----:R-:W-:Y:S01]  /*0020*/  VIADD R1, R1, 0xfffffd10 ;  /* 0xfffffd1001017836 */ /* 0x001fe20000000000 */
[----:B-1----:R-:W-:-:S13]  /*0030*/  ISETP.GE.U32.AND P0, PT, R0, 0x20, PT ;  /* 0x000000200000780c */ /* 0x002fda0003f06070 */
[----:B------:R-:W-:Y:S05]  /*0040*/  @P0 BRA `(.L_x_0) ;  /* 0x0000000000b80947 */ /* 0x000fea0003800000 */
[----:B------:R-:W0:Y:S01]  /*0050*/  S2R R7, SR_CgaCtaId ;  /* 0x0000000000077919 */ /* 0x000e220000008800 */
[----:B------:R-:W-:Y:S01]  /*0060*/  NOP ;  /* 0x0000000000007918 */ /* 0x000fe20000000000 */
[----:B------:R-:W-:-:S04]  /*0070*/  MOV R0, 0x40 ;  /* 0x0000004000007802 */ /* 0x000fc80000000f00 */
[----:B0-----:R-:W-:Y:S02]  /*0080*/  LEA R2, R7, R0, 0x18 ;  /* 0x0000000007027211 */ /* 0x001fe400078ec0ff */
[----:B------:R-:W-:-:S04]  /*0090*/  MOV R0, 0x400 ;  /* 0x0000040000007802 */ /* 0x000fc80000000f00 */
[----:B------:R-:W0:Y:S01]  /*00a0*/  LDS.U8 R2, [R2] ;  /* 0x0000000002027984 */ /* 0x000e220000000000 */
[----:B------:R-:W-:Y:S02]  /*00b0*/  LEA R0, R7, R0, 0x18 ;  /* 0x0000000007007211 */ /* 0x000fe400078ec0ff */
[----:B0-----:R-:W-:-:S13]  /*00c0*/  ISETP.NE.AND P1, PT, R2, RZ, PT ;  /* 0x000000ff0200720c */ /* 0x001fda0003f25270 */
[----:B------:R-:W-:Y:S05]  /*00d0*/  @P1 BRA `(.L_x_1) ;  /* 0x00000000007c1947 */ /* 0x000fea0003800000 */
[----:B------:R-:W-:-:S13]  /*00e0*/  ELECT P1, URZ, PT ;  /* 0x0000000000ff782f */ /* 0x000fda0003820000 */
[----:B------:R-:W-:Y:S05]  /*00f0*/  @!P1 BRA `(.L_x_2) ;  /* 0x0000000000849947 */ /* 0x000fea0003800000 */
[----:B------:R-:W-:Y:S01]  /*0100*/  UMOV UR4, 0x10 ;  /* 0x0000001000047882 */ /* 0x000fe20000000000 */
[----:B------:R-:W-:Y:S02]  /*0110*/  IMAD.MOV.U32 R9, RZ, RZ, 0x1 ;  /* 0x00000001ff097424 */ /* 0x000fe400078e00ff */
[----:B------:R-:W-:Y:S02]  /*0120*/  IMAD.MOV.U32 R3, RZ, RZ, 0xffff ;  /* 0x0000ffffff037424 */ /* 0x000fe400078e00ff */
[----:B------:R-:W-:Y:S04]  /*0130*/  DEPBAR.LE SB0, 0x36 ;  /* 0x00008d800000791a */ /* 0x000fe80000000000 */
[----:B------:R-:W0:Y:S02]  /*0140*/  UTCATOMSWS.FIND_AND_SET.ALIGN UP0, UR4, UR4 ;  /* 0x00000004000475e3 */ /* 0x000e240008000800 */
[----:B0-----:R-:W-:-:S04]  /*0150*/  PLOP3.LUT P1, PT, PT, PT, UP0, 0x80, 0x8 ;  /* 0x000000000008781c */ /* 0x001fc80003f2f008 */
[----:B------:R-:W-:-:S04]  /*0160*/  SEL R2, RZ, 0xffffffff, !P1 ;  /* 0xffffffffff027807 */ /* 0x000fc80004800000 */
[----:B------:R-:W-:Y:S02]  /*0170*/  ISETP.NE.AND P1, PT, R2, RZ, PT ;  /* 0x000000ff0200720c */ /* 0x000fe40003f25270 */
[----:B------:R-:W-:-:S11]  /*0180*/  MOV R2, UR4 ;  /* 0x0000000400027c02 */ /* 0x000fd60008000f00 */
[----:B------:R-:W-:Y:S05]  /*0190*/  @P1 BRA `(.L_x_3) ;  /* 0x0000000000241947 */ /* 0x000fea0003800000 */
.L_x_4:
[----:B------:R-:W-:Y:S05]  /*01a0*/  NANOSLEEP 0x64 ;  /* 0x000000640000795d */ /* 0x000fea0003800000 */
[----:B------:R-:W-:-:S05]  /*01b0*/  UMOV UR4, 0x10 ;  /* 0x0000001000047882 */ /* 0x000fca0000000000 */
[----:B------:R-:W-:Y:S04]  /*01c0*/  DEPBAR.LE SB0, 0x36 ;  /* 0x00008d800000791a */ /* 0x000fe80000000000 */
[----:B------:R-:W0:Y:S02]  /*01d0*/  UTCATOMSWS.FIND_AND_SET.ALIGN UP0, UR4, UR4 ;  /* 0x00000004000475e3 */ /* 0x000e240008000800 */
[----:B0-----:R-:W-:-:S04]  /*01e0*/  PLOP3.LUT P1, PT, PT, PT, UP0, 0x80, 0x8 ;  /* 0x000000000008781c */ /* 0x001fc80003f2f008 */
[----:B------:R-:W-:-:S04]  /*01f0*/  SEL R2, RZ, 0xffffffff, !P1 ;  /* 0xffffffffff027807 */ /* 0x000fc80004800000 */
[----:B------:R-:W-:Y:S01]  /*0200*/  ISETP.NE.AND P1, PT, R2, RZ, PT ;  /* 0x000000ff0200720c */ /* 0x000fe20003f25270 */
[----:B------:R-:W-:-:S12]  /*0210*/  IMAD.U32 R2, RZ, RZ, UR4 ;  /* 0x00000004ff027e24 */ /* 0x000fd8000f8e00ff */
[----:B------:R-:W-:Y:S05]  /*0220*/  @!P1 BRA `(.L_x_4) ;  /* 0xfffffffc00dc9947 */ /* 0x000fea000383ffff */
.L_x_3:
[C---:B------:R-:W-:Y:S01]  /*0230*/  VIADD R4, R2.reuse, 0x10 ;  /* 0x0000001002047836 */ /* 0x040fe20000000000 */
[----:B------:R-:W-:Y:S02]  /*0240*/  SHF.L.U32 R3, R3, R2, RZ ;  /* 0x0000000203037219 */ /* 0x000fe400000006ff */
[----:B------:R-:W-:Y:S02]  /*0250*/  MOV R5, 0x50 ;  /* 0x0000005000057802 */ /* 0x000fe40000000f00 */
[----:B------:R-:W-:Y:S02]  /*0260*/  SHF.L.U32 R4, R9, R4, RZ ;  /* 0x0000000409047219 */ /* 0x000fe400000006ff */
[----:B------:R-:W-:Y:S01]  /*0270*/  LEA R6, R7, R5, 0x18 ;  /* 0x0000000507067211 */ /* 0x000fe200078ec0ff */
[----:B------:R-:W-:Y:S01]  /*0280*/  IMAD.SHL.U32 R5, R2, 0x20, RZ ;  /* 0x0000002002057824 */ /* 0x000fe200078e00ff */
[----:B------:R-:W-:-:S05]  /*0290*/  LOP3.LUT R3, R4, R3, RZ, 0xfc, !PT ;  /* 0x0000000304037212 */ /* 0x000fca00078efcff */
[----:B------:R0:W-:Y:S04]  /*02a0*/  ATOMS.OR RZ, [R6], R3 ;  /* 0x0000000306ff738c */ /* 0x0001e80003000000 */
[----:B------:R0:W-:Y:S01]  /*02b0*/  STS [R0], R5 ;  /* 0x0000000500007388 */ /* 0x0001e20000000800 */
[----:B------:R-:W-:Y:S05]  /*02c0*/  BRA `(.L_x_2) ;  /* 0x0000000000107947 */ /* 0x000fea0003800000 */
.L_x_1:
[----:B------:R-:W-:Y:S02]  /*02d0*/  MOV R3, 0xffffffff ;  /* 0xffffffff00037802 */ /* 0x000fe40000000f00 */
[----:B------:R-:W-:-:S03]  /*02e0*/  MOV R2, 0x310 ;  /* 0x0000031000027802 */ /* 0x000fc60000000f00 */
[----:B------:R0:W-:Y:S04]  /*02f0*/  STS [R0], R3 ;  /* 0x0000000300007388 */ /* 0x0001e80000000800 */
[----:B0-----:R-:W-:Y:S05]  /*0300*/  CALL.REL.NOINC `($__internal_1_$__cuda_sm10x_tcgen05_guardrail_trap_phase_invalid_during_alloc) ;  /* 0x0000012400447944 */ /* 0x001fea0003c00000 */
.L_x_2:
[----:B------:R-:W-:Y:S05]  /*0310*/  WARPSYNC.ALL ;  /* 0x0000000000007948 */ /* 0x000fea0003800000 */
[----:B------:R-:W-:Y:S01]  /*0320*/  NOP ;  /* 0x0000000000007918 */ /* 0x000fe20000000000 */
.L_x_0:
[----:B------:R-:W1:Y:S01]  /*0330*/  S2R R150, SR_TID.X ;  /* 0x0000000000967919 */ /* 0x000e620000002100 */
[----:B0-----:R-:W0:Y:S01]  /*0340*/  LDC.64 R4, c[0x0][0x3b0] ;  /* 0x0000ec00ff047b82 */ /* 0x001e220000000a00 */
[----:B------:R-:W-:Y:S01]  /*0350*/  MOV R2, 0x400 ;  /* 0x0000040000027802 */ /* 0x000fe20000000f00 */
[----:B------:R-:W2:Y:S01]  /*0360*/  LDCU.64 UR8, c[0x0][0x358] ;  /* 0x00006b00ff0877ac */ /* 0x000ea20008000a00 */
[----:B------:R-:W3:Y:S02]  /*0370*/  S2R R3, SR_CTAID.X ;  /* 0x0000000000037919 */ /* 0x000ee40000002500 */
[----:B------:R-:W-:Y:S01]  /*0380*/  R2UR UR4, R2 ;  /* 0x00000000020472ca */ /* 0x000fe200000e0000 */
[----:B------:R-:W0:Y:S02]  /*0390*/  S2R R134, SR_CTAID.Y ;  /* 0x0000000000867919 */ /* 0x000e240000002600 */
[----:B------:R-:W4:Y:S08]  /*03a0*/  S2UR UR5, SR_CgaCtaId ;  /* 0x00000000000579c3 */ /* 0x000f300000008800 */
[----:B------:R-:W2:Y:S08]  /*03b0*/  LDC R10, c[0x0][0x3b8] ;  /* 0x0000ee00ff0a7b82 */ /* 0x000eb00000000800 */
[----:B------:R-:W2:Y:S01]  /*03c0*/  LDC.64 R6, c[0x0][0x380] ;  /* 0x0000e000ff067b82 */ /* 0x000ea20000000a00 */
[----:B-1----:R-:W-:Y:S01]  /*03d0*/  LOP3.LUT R0, R150, 0x7f, RZ, 0xc0, !PT ;  /* 0x0000007f96007812 */ /* 0x002fe200078ec0ff */
[----:B----4-:R-:W-:-:S06]  /*03e0*/  ULEA UR4, UR5, UR4, 0x18 ;  /* 0x0000000405047291 */ /* 0x010fcc000f8ec0ff */
[----:B------:R-:W-:Y:S01]  /*03f0*/  BAR.SYNC.DEFER_BLOCKING 0x0 ;  /* 0x0000000000007b1d */ /* 0x000fe20000010000 */
[----:B---3--:R-:W-:Y:S02]  /*0400*/  IMAD R8, R3, 0x80, R0 ;  /* 0x0000008003087824 */ /* 0x008fe400078e0200 */
[----:B0-----:R-:W-:-:S05]  /*0410*/  IMAD R0, R134, R4, RZ ;  /* 0x0000000486007224 */ /* 0x001fca00078e02ff */
[----:B------:R-:W0:Y:S01]  /*0420*/  LDC.64 R136, c[0x0][0x388] ;  /* 0x0000e200ff887b82 */ /* 0x000e220000000a00 */
[----:B------:R-:W-:Y:S01]  /*0430*/  IMAD R2, R8, R5, RZ ;  /* 0x0000000508027224 */ /* 0x000fe200078e02ff */
[----:B------:R-:W-:Y:S01]  /*0440*/  SHF.R.U32.HI R5, RZ, 0x7, R150 ;  /* 0x00000007ff057819 */ /* 0x000fe20000011696 */
[----:B------:R-:W-:Y:S02]  /*0450*/  IMAD.SHL.U32 R3, R0, 0x2, RZ ;  /* 0x0000000200037824 */ /* 0x000fe400078e00ff */
[----:B------:R-:W-:Y:S01]  /*0460*/  IMAD.SHL.U32 R8, R2, 0x2, RZ ;  /* 0x0000000202087824 */ /* 0x000fe200078e00ff */
[----:B------:R-:W-:Y:S01]  /*0470*/  SGXT.U32 R5, R5, 0x1 ;  /* 0x000000010505781a */ /* 0x000fe20000000000 */
[----:B------:R-:W-:-:S03]  /*0480*/  IMAD.HI R0, R0, 0x2, RZ ;  /* 0x0000000200007827 */ /* 0x000fc600078e02ff */
[----:B--2---:R-:W-:Y:S01]  /*0490*/  IADD3 R8, P1, P2, R8, R6, R3 ;  /* 0x0000000608087210 */ /* 0x004fe20007a3e003 */
[----:B------:R-:W-:Y:S02]  /*04a0*/  IMAD R5, R5, R10, RZ ;  /* 0x0000000a05057224 */ /* 0x000fe400078e02ff */
[----:B------:R-:W-:-:S03]  /*04b0*/  IMAD.HI R3, R2, 0x2, RZ ;  /* 0x0000000202037827 */ /* 0x000fc600078e02ff */
[C---:B------:R-:W-:Y:S01]  /*04c0*/  LEA R9, R10.reuse, R5, 0x1 ;  /* 0x000000050a097211 */ /* 0x040fe200078e08ff */
[----:B------:R-:W1:Y:S01]  /*04d0*/  LDS R119, [UR4] ;  /* 0x00000004ff777984 */ /* 0x000e620008000800 */
[----:B------:R-:W-:Y:S01]  /*04e0*/  IADD3.X R3, PT, PT, R3, R7, R0, P1, P2 ;  /* 0x0000000703037210 */ /* 0x000fe20000fe4400 */
[----:B------:R-:W-:Y:S01]  /*04f0*/  BAR.SYNC.DEFER_BLOCKING 0x0 ;  /* 0x0000000000007b1d */ /* 0x000fe20000010000 */
[-C--:B------:R-:W-:Y:S01]  /*0500*/  LEA R6, P1, R5, R8.reuse, 0x1 ;  /* 0x0000000805067211 */ /* 0x080fe200078208ff */
[C---:B------:R-:W-:Y:S01]  /*0510*/  IMAD R11, R10.reuse, 0x2, R9 ;  /* 0x000000020a0b7824 */ /* 0x040fe200078e0209 */
[-C--:B------:R-:W-:Y:S02]  /*0520*/  LEA R12, P2, R9, R8.reuse, 0x1 ;  /* 0x00000008090c7211 */ /* 0x080fe400078408ff */
[----:B------:R-:W-:Y:S01]  /*0530*/  LEA.HI.X.SX32 R7, R5, R3, 0x1, P1 ;  /* 0x0000000305077211 */ /* 0x000fe200008f0eff */
[----:B------:R-:W-:Y:S01]  /*0540*/  IMAD R5, R10, 0x2, R11 ;  /* 0x000000020a057824 */ /* 0x000fe200078e020b */
[----:B------:R-:W-:-:S02]  /*0550*/  LEA R14, P1, R11, R8, 0x1 ;  /* 0x000000080b0e7211 */ /* 0x000fc400078208ff */
[-C--:B------:R-:W-:Y:S01]  /*0560*/  LEA.HI.X.SX32 R13, R9, R3.reuse, 0x1, P2 ;  /* 0x00000003090d7211 */ /* 0x080fe200010f0eff */
[C---:B------:R-:W-:Y:S01]  /*0570*/  IMAD R9, R10.reuse, 0x2, R5 ;  /* 0x000000020a097824 */ /* 0x040fe200078e0205 */
[----:B------:R-:W-:Y:S02]  /*0580*/  LEA.HI.X.SX32 R15, R11, R3, 0x1, P1 ;  /* 0x000000030b0f7211 */ /* 0x000fe400008f0eff */
[CC--:B------:R-:W-:Y:S02]  /*0590*/  LEA R16, P1, R5.reuse, R8.reuse, 0x1 ;  /* 0x0000000805107211 */ /* 0x0c0fe400078208ff */
[----:B------:R-:W-:Y:S02]  /*05a0*/  LEA R11, R10, R9, 0x1 ;  /* 0x000000090a0b7211 */ /* 0x000fe400078e08ff */
[-C--:B------:R-:W-:Y:S02]  /*05b0*/  LEA.HI.X.SX32 R17, R5, R3.reuse, 0x1, P1 ;  /* 0x0000000305117211 */ /* 0x080fe400008f0eff */
[C---:B------:R-:W-:Y:S01]  /*05c0*/  LEA R18, P1, R9.reuse, R8, 0x1 ;  /* 0x0000000809127211 */ /* 0x040fe200078208ff */
[----:B------:R2:W5:Y:S03]  /*05d0*/  LDG.E.U16 R0, desc[UR8][R6.64] ;  /* 0x0000000806007981 */ /* 0x000566000c1e1500 */
[----:B------:R-:W-:-:S02]  /*05e0*/  LEA.HI.X.SX32 R19, R9, R3, 0x1, P1 ;  /* 0x0000000309137211 */ /* 0x000fc400008f0eff */
[C---:B------:R-:W-:Y:S01]  /*05f0*/  LEA R20, P1, R11.reuse, R8, 0x1 ;  /* 0x000000080b147211 */ /* 0x040fe200078208ff */
[----:B------:R3:W5:Y:S04]  /*0600*/  LDG.E.U16 R2, desc[UR8][R12.64] ;  /* 0x000000080c027981 */ /* 0x000768000c1e1500 */
[----:B------:R4:W5:Y:S01]  /*0610*/  LDG.E.U16 R4, desc[UR8][R14.64] ;  /* 0x000000080e047981 */ /* 0x000962000c1e1500 */
[C---:B--2---:R-:W-:Y:S01]  /*0620*/  IMAD R7, R10.reuse, 0x2, R11 ;  /* 0x000000020a077824 */ /* 0x044fe200078e020b */
[----:B------:R-:W-:Y:S02]  /*0630*/  LEA.HI.X.SX32 R21, R11, R3, 0x1, P1 ;  /* 0x000000030b157211 */ /* 0x000fe400008f0eff */
[----:B------:R2:W5:Y:S01]  /*0640*/  LDG.E.U16 R5, desc[UR8][R16.64] ;  /* 0x0000000810057981 */ /* 0x000562000c1e1500 */
[----:B------:R-:W-:-:S03]  /*0650*/  IMAD R9, R10, 0x2, R7 ;  /* 0x000000020a097824 */ /* 0x000fc600078e0207 */
[----:B------:R0:W5:Y:S01]  /*0660*/  LDG.E.U16 R6, desc[UR8][R18.64] ;  /* 0x0000000812067981 */ /* 0x000162000c1e1500 */
[-C--:B------:R-:W-:Y:S01]  /*0670*/  LEA R22, P1, R7, R8.reuse, 0x1 ;  /* 0x0000000807167211 */ /* 0x080fe200078208ff */
[C---:B------:R-:W-:Y:S01]  /*0680*/  IMAD R11, R10.reuse, 0x2, R9 ;  /* 0x000000020a0b7824 */ /* 0x040fe200078e0209 */
[-C--:B------:R-:W-:Y:S02]  /*0690*/  LEA R24, P2, R9, R8.reuse, 0x1 ;  /* 0x0000000809187211 */ /* 0x080fe400078408ff */
[----:B------:R-:W-:Y:S02]  /*06a0*/  LEA.HI.X.SX32 R23, R7, R3, 0x1, P1 ;  /* 0x0000000307177211 */ /* 0x000fe400008f0eff */
[C---:B---3--:R-:W-:Y:S01]  /*06b0*/  LEA R13, R10.reuse, R11, 0x1 ;  /* 0x0000000b0a0d7211 */ /* 0x048fe200078e08ff */
[----:B------:R3:W5:Y:S01]  /*06c0*/  LDG.E.U16 R7, desc[UR8][R20.64] ;  /* 0x0000000814077981 */ /* 0x000762000c1e1500 */
[-C--:B------:R-:W-:Y:S02]  /*06d0*/  LEA R26, P1, R11, R8.reuse, 0x1 ;  /* 0x000000080b1a7211 */ /* 0x080fe400078208ff */
[-C--:B------:R-:W-:Y:S01]  /*06e0*/  LEA.HI.X.SX32 R25, R9, R3.reuse, 0x1, P2 ;  /* 0x0000000309197211 */ /* 0x080fe200010f0eff */
[C---:B----4-:R-:W-:Y:S01]  /*06f0*/  IMAD R15, R10.reuse, 0x2, R13 ;  /* 0x000000020a0f7824 */ /* 0x050fe200078e020d */
[----:B------:R-:W-:Y:S01]  /*0700*/  LEA.HI.X.SX32 R27, R11, R3, 0x1, P1 ;  /* 0x000000030b1b7211 */ /* 0x000fe200008f0eff */
[----:B------:R4:W5:Y:S01]  /*0710*/  LDG.E.U16 R9, desc[UR8][R22.64] ;  /* 0x0000000816097981 */ /* 0x000962000c1e1500 */
[----:B--2---:R-:W-:Y:S01]  /*0720*/  LEA R16, P1, R13, R8, 0x1 ;  /* 0x000000080d107211 */ /* 0x004fe200078208ff */
[----:B------:R-:W-:-:S02]  /*0730*/  IMAD R29, R10, 0x2, R15 ;  /* 0x000000020a1d7824 */ /* 0x000fc400078e020f */
[----:B------:R2:W5:Y:S01]  /*0740*/  LDG.E.U16 R11, desc[UR8][R24.64] ;  /* 0x00000008180b7981 */ /* 0x000562000c1e1500 */
[-C--:B------:R-:W-:Y:S01]  /*0750*/  LEA.HI.X.SX32 R17, R13, R3.reuse, 0x1, P1 ;  /* 0x000000030d117211 */ /* 0x080fe200008f0eff */
[C---:B------:R-:W-:Y:S01]  /*0760*/  IMAD R31, R10.reuse, 0x2, R29 ;  /* 0x000000020a1f7824 */ /* 0x040fe200078e021d */
[-C--:B0-----:R-:W-:Y:S01]  /*0770*/  LEA R18, P1, R15, R8.reuse, 0x1 ;  /* 0x000000080f127211 */ /* 0x081fe200078208ff */
[----:B------:R0:W5:Y:S01]  /*0780*/  LDG.E.U16 R12, desc[UR8][R26.64] ;  /* 0x000000081a0c7981 */ /* 0x000162000c1e1500 */
[-C--:B---3--:R-:W-:Y:S02]  /*0790*/  LEA R20, P2, R29, R8.reuse, 0x1 ;  /* 0x000000081d147211 */ /* 0x088fe400078408ff */
[----:B------:R-:W-:Y:S01]  /*07a0*/  LEA.HI.X.SX32 R19, R15, R3, 0x1, P1 ;  /* 0x000000030f137211 */ /* 0x000fe200008f0eff */
[----:B------:R-:W5:Y:S01]  /*07b0*/  LDG.E.U16 R13, desc[UR8][R16.64] ;  /* 0x00000008100d7981 */ /* 0x000f62000c1e1500 */
[----:B----4-:R-:W-:Y:S02]  /*07c0*/  LEA R22, P1, R31, R8, 0x1 ;  /* 0x000000081f167211 */ /* 0x010fe400078208ff */
[----:B--2---:R-:W-:Y:S01]  /*07d0*/  LEA R25, R10, R31, 0x1 ;  /* 0x0000001f0a197211 */ /* 0x004fe200078e08ff */
[----:B------:R-:W5:Y:S01]  /*07e0*/  LDG.E.U16 R14, desc[UR8][R18.64] ;  /* 0x00000008120e7981 */ /* 0x000f62000c1e1500 */
[----:B------:R-:W-:-:S03]  /*07f0*/  LEA.HI.X.SX32 R21, R29, R3, 0x1, P2 ;  /* 0x000000031d157211 */ /* 0x000fc600010f0eff */
[C---:B0-----:R-:W-:Y:S01]  /*0800*/  IMAD R27, R10.reuse, 0x2, R25 ;  /* 0x000000020a1b7824 */ /* 0x041fe200078e0219 */
[-C--:B------:R-:W-:Y:S01]  /*0810*/  LEA.HI.X.SX32 R23, R31, R3.reuse, 0x1, P1 ;  /* 0x000000031f177211 */ /* 0x080fe200008f0eff */
[----:B------:R0:W5:Y:S02]  /*0820*/  LDG.E.U16 R15, desc[UR8][R20.64] ;  /* 0x00000008140f7981 */ /* 0x000164000c1e1500 */
[C---:B------:R-:W-:Y:S01]  /*0830*/  IMAD R29, R10.reuse, 0x2, R27 ;  /* 0x000000020a1d7824 */ /* 0x040fe200078e021b */
[CC--:B------:R-:W-:Y:S01]  /*0840*/  LEA R24, P1, R25.reuse, R8.reuse, 0x1 ;  /* 0x0000000819187211 */ /* 0x0c0fe200078208ff */
[----:B------:R2:W5:Y:S02]  /*0850*/  LDG.E.U16 R16, desc[UR8][R22.64] ;  /* 0x0000000816107981 */ /* 0x000564000c1e1500 */
[----:B------:R-:W-:Y:S01]  /*0860*/  IMAD R31, R10, 0x2, R29 ;  /* 0x000000020a1f7824 */ /* 0x000fe200078e021d */
[----:B------:R-:W-:Y:S02]  /*0870*/  LEA.HI.X.SX32 R25, R25, R3, 0x1, P1 ;  /* 0x0000000319197211 */ /* 0x000fe400008f0eff */
[----:B------:R-:W-:-:S02]  /*0880*/  LEA R26, P1, R27, R8, 0x1 ;  /* 0x000000081b1a7211 */ /* 0x000fc400078208ff */
[C---:B0-----:R-:W-:Y:S01]  /*0890*/  LEA R21, R10.reuse, R31, 0x1 ;  /* 0x0000001f0a157211 */ /* 0x041fe200078e08ff */
[----:B------:R0:W5:Y:S01]  /*08a0*/  LDG.E.U16 R17, desc[UR8][R24.64] ;  /* 0x0000000818117981 */ /* 0x000162000c1e1500 */
[-C--:B------:R-:W-:Y:S02]  /*08b0*/  LEA.HI.X.SX32 R27, R27, R3.reuse, 0x1, P1 ;  /* 0x000000031b1b7211 */ /* 0x080fe400008f0eff */
[-C--:B------:R-:W-:Y:S01]  /*08c0*/  LEA R30, P1, R31, R8.reuse, 0x1 ;  /* 0x000000081f1e7211 */ /* 0x080fe200078208ff */
[C---:B--2---:R-:W-:Y:S01]  /*08d0*/  IMAD R23, R10.reuse, 0x2, R21 ;  /* 0x000000020a177824 */ /* 0x044fe200078e0215 */
[-C--:B------:R-:W-:Y:S01]  /*08e0*/  LEA R28, P2, R29, R8.reuse, 0x1 ;  /* 0x000000081d1c7211 */ /* 0x080fe200078408ff */
[----:B------:R2:W5:Y:S01]  /*08f0*/  LDG.E.U16 R18, desc[UR8][R26.64] ;  /* 0x000000081a127981 */ /* 0x000562000c1e1500 */
[----:B------:R-:W-:Y:S01]  /*0900*/  LEA.HI.X.SX32 R31, R31, R3, 0x1, P1 ;  /* 0x000000031f1f7211 */ /* 0x000fe200008f0eff */
[----:B------:R-:W-:Y:S01]  /*0910*/  IMAD R37, R10, 0x2, R23 ;  /* 0x000000020a257824 */ /* 0x000fe200078e0217 */
[----:B------:R-:W-:-:S03]  /*0920*/  LEA R32, P1, R21, R8, 0x1 ;  /* 0x0000000815207211 */ /* 0x000fc600078208ff */
[C---:B0-----:R-:W-:Y:S01]  /*0930*/  IMAD R25, R10.reuse, 0x2, R37 ;  /* 0x000000020a197824 */ /* 0x041fe200078e0225 */
[-C--:B------:R-:W-:Y:S01]  /*0940*/  LEA.HI.X.SX32 R33, R21, R3.reuse, 0x1, P1 ;  /* 0x0000000315217211 */ /* 0x080fe200008f0eff */
[----:B------:R-:W5:Y:S01]  /*0950*/  LDG.E.U16 R20, desc[UR8][R30.64] ;  /* 0x000000081e147981 */ /* 0x000f62000c1e1500 */
[-C--:B------:R-:W-:Y:S02]  /*0960*/  LEA R34, P1, R23, R8.reuse, 0x1 ;  /* 0x0000000817227211 */ /* 0x080fe400078208ff */
[-C--:B------:R-:W-:Y:S01]  /*0970*/  LEA.HI.X.SX32 R29, R29, R3.reuse, 0x1, P2 ;  /* 0x000000031d1d7211 */ /* 0x080fe200010f0eff */
[----:B------:R-:W5:Y:S01]  /*0980*/  LDG.E.U16 R21, desc[UR8][R32.64] ;  /* 0x0000000820157981 */ /* 0x000f62000c1e1500 */
[----:B------:R-:W-:Y:S02]  /*0990*/  LEA.HI.X.SX32 R35, R23, R3, 0x1, P1 ;  /* 0x0000000317237211 */ /* 0x000fe400008f0eff */
[----:B------:R-:W-:Y:S01]  /*09a0*/  LEA R38, P1, R25, R8, 0x1 ;  /* 0x0000000819267211 */ /* 0x000fe200078208ff */
[----:B------:R0:W5:Y:S01]  /*09b0*/  LDG.E.U16 R19, desc[UR8][R28.64] ;  /* 0x000000081c137981 */ /* 0x000162000c1e1500 */
[----:B--2---:R-:W-:-:S02]  /*09c0*/  LEA R27, R10, R25, 0x1 ;  /* 0x000000190a1b7211 */ /* 0x004fc400078e08ff */
[----:B------:R-:W-:Y:S01]  /*09d0*/  LEA.HI.X.SX32 R39, R25, R3, 0x1, P1 ;  /* 0x0000000319277211 */ /* 0x000fe200008f0eff */
[----:B------:R2:W5:Y:S02]  /*09e0*/  LDG.E.U16 R22, desc[UR8][R34.64] ;  /* 0x0000000822167981 */ /* 0x000564000c1e1500 */
[----:B------:R-:W-:Y:S01]  /*09f0*/  IMAD R25, R10, 0x2, R27 ;  /* 0x000000020a197824 */ /* 0x000fe200078e021b */
[-C--:B------:R-:W-:Y:S01]  /*0a00*/  LEA R36, P2, R37, R8.reuse, 0x1 ;  /* 0x0000000825247211 */ /* 0x080fe200078408ff */
[----:B------:R-:W5:Y:S01]  /*0a10*/  LDG.E.U16 R24, desc[UR8][R38.64] ;  /* 0x0000000826187981 */ /* 0x000f62000c1e1500 */
[----:B0-----:R-:W-:-:S04]  /*0a20*/  LEA R28, P1, R27, R8, 0x1 ;  /* 0x000000081b1c7211 */ /* 0x001fc800078208ff */
[-C--:B------:R-:W-:Y:S01]  /*0a30*/  LEA.HI.X.SX32 R29, R27, R3.reuse, 0x1, P1 ;  /* 0x000000031b1d7211 */ /* 0x080fe200008f0eff */
[----:B------:R-:W-:Y:S01]  /*0a40*/  IMAD R27, R10, 0x2, R25 ;  /* 0x000000020a1b7824 */ /* 0x000fe200078e0219 */
[----:B------:R-:W-:-:S03]  /*0a50*/  LEA.HI.X.SX32 R37, R37, R3, 0x1, P2 ;  /* 0x0000000325257211 */ /* 0x000fc600010f0eff */
[C---:B------:R-:W-:Y:S01]  /*0a60*/  IMAD R41, R10.reuse, 0x2, R27 ;  /* 0x000000020a297824 */ /* 0x040fe200078e021b */
[CC--:B------:R-:W-:Y:S01]  /*0a70*/  LEA R30, P1, R25.reuse, R8.reuse, 0x1 ;  /* 0x00000008191e7211 */ /* 0x0c0fe200078208ff */
[----:B------:R0:W5:Y:S03]  /*0a80*/  LDG.E.U16 R23, desc[UR8][R36.64] ;  /* 0x0000000824177981 */ /* 0x000166000c1e1500 */
[----:B------:R-:W-:Y:S02]  /*0a90*/  LEA.HI.X.SX32 R31, R25, R3, 0x1, P1 ;  /* 0x00000003191f7211 */ /* 0x000fe400008f0eff */
[----:B--2---:R-:W-:Y:S01]  /*0aa0*/  LEA R34, P1, R41, R8, 0x1 ;  /* 0x0000000829227211 */ /* 0x004fe200078208ff */
[----:B------:R-:W5:Y:S01]  /*0ab0*/  LDG.E.U16 R25, desc[UR8][R28.64] ;  /* 0x000000081c197981 */ /* 0x000f62000c1e1500 */
[----:B0-----:R-:W-:-:S03]  /*0ac0*/  LEA R37, R10, R41, 0x1 ;  /* 0x000000290a257211 */ /* 0x001fc600078e08ff */
[----:B------:R-:W5:Y:S01]  /*0ad0*/  LDG.E.U16 R26, desc[UR8][R30.64] ;  /* 0x000000081e1a7981 */ /* 0x000f62000c1e1500 */
[----:B------:R-:W-:Y:S01]  /*0ae0*/  LEA R32, P2, R27, R8, 0x1 ;  /* 0x000000081b207211 */ /* 0x000fe200078408ff */
[----:B------:R-:W-:Y:S01]  /*0af0*/  IMAD R39, R10, 0x2, R37 ;  /* 0x000000020a277824 */ /* 0x000fe200078e0225 */
[----:B------:R-:W-:-:S03]  /*0b00*/  LEA.HI.X.SX32 R35, R41, R3, 0x1, P1 ;  /* 0x0000000329237211 */ /* 0x000fc600008f0eff */
[C---:B------:R-:W-:Y:S01]  /*0b10*/  IMAD R41, R10.reuse, 0x2, R39 ;  /* 0x000000020a297824 */ /* 0x040fe200078e0227 */
[-C--:B------:R-:W-:Y:S01]  /*0b20*/  LEA R36, P1, R37, R8.reuse, 0x1 ;  /* 0x0000000825247211 */ /* 0x080fe200078208ff */
[----:B------:R-:W5:Y:S01]  /*0b30*/  LDG.E.U16 R28, desc[UR8][R34.64] ;  /* 0x00000008221c7981 */ /* 0x000f62000c1e1500 */
[-C--:B------:R-:W-:Y:S01]  /*0b40*/  LEA.HI.X.SX32 R33, R27, R3.reuse, 0x1, P2 ;  /* 0x000000031b217211 */ /* 0x080fe200010f0eff */
[----:B------:R-:W-:Y:S01]  /*0b50*/  IMAD R43, R10, 0x2, R41 ;  /* 0x000000020a2b7824 */ /* 0x000fe200078e0229 */
[-C--:B------:R-:W-:Y:S02]  /*0b60*/  LEA.HI.X.SX32 R37, R37, R3.reuse, 0x1, P1 ;  /* 0x0000000325257211 */ /* 0x080fe400008f0eff */
[CC--:B------:R-:W-:Y:S01]  /*0b70*/  LEA R38, P1, R39.reuse, R8.reuse, 0x1 ;  /* 0x0000000827267211 */ /* 0x0c0fe200078208ff */
[----:B------:R0:W5:Y:S03]  /*0b80*/  LDG.E.U16 R27, desc[UR8][R32.64] ;  /* 0x00000008201b7981 */ /* 0x000166000c1e1500 */
[----:B------:R-:W-:Y:S01]  /*0b90*/  LEA.HI.X.SX32 R39, R39, R3, 0x1, P1 ;  /* 0x0000000327277211 */ /* 0x000fe200008f0eff */
[----:B------:R2:W5:Y:S01]  /*0ba0*/  LDG.E.U16 R29, desc[UR8][R36.64] ;  /* 0x00000008241d7981 */ /* 0x000562000c1e1500 */
[----:B------:R-:W-:-:S02]  /*0bb0*/  LEA R42, P1, R43, R8, 0x1 ;  /* 0x000000082b2a7211 */ /* 0x000fc400078208ff */
[----:B------:R-:W-:Y:S01]  /*0bc0*/  LEA R40, P2, R41, R8, 0x1 ;  /* 0x0000000829287211 */ /* 0x000fe200078408ff */
[----:B------:R3:W5:Y:S01]  /*0bd0*/  LDG.E.U16 R30, desc[UR8][R38.64] ;  /* 0x00000008261e7981 */ /* 0x000762000c1e1500 */
[----:B0-----:R-:W-:Y:S02]  /*0be0*/  LEA R33, R10, R43, 0x1 ;  /* 0x0000002b0a217211 */ /* 0x001fe400078e08ff */
[----:B------:R-:W-:-:S03]  /*0bf0*/  LEA.HI.X.SX32 R43, R43, R3, 0x1, P1 ;  /* 0x000000032b2b7211 */ /* 0x000fc600008f0eff */
[C---:B------:R-:W-:Y:S01]  /*0c00*/  IMAD R35, R10.reuse, 0x2, R33 ;  /* 0x000000020a237824 */ /* 0x040fe200078e0221 */
[CC--:B------:R-:W-:Y:S01]  /*0c10*/  LEA R44, P1, R33.reuse, R8.reuse, 0x1 ;  /* 0x00000008212c7211 */ /* 0x0c0fe200078208ff */
[----:B------:R-:W5:Y:S02]  /*0c20*/  LDG.E.U16 R32, desc[UR8][R42.64] ;  /* 0x000000082a207981 */ /* 0x000f64000c1e1500 */
[C---:B------:R-:W-:Y:S01]  /*0c30*/  IMAD R49, R10.reuse, 0x2, R35 ;  /* 0x000000020a317824 */ /* 0x040fe200078e0223 */
[-C--:B------:R-:W-:Y:S02]  /*0c40*/  LEA.HI.X.SX32 R45, R33, R3.reuse, 0x1, P1 ;  /* 0x00000003212d7211 */ /* 0x080fe400008f0eff */
[----:B------:R-:W-:Y:S01]  /*0c50*/  LEA R46, P1, R35, R8, 0x1 ;  /* 0x00000008232e7211 */ /* 0x000fe200078208ff */
[----:B--2---:R-:W-:Y:S01]  /*0c60*/  IMAD R37, R10, 0x2, R49 ;  /* 0x000000020a257824 */ /* 0x004fe200078e0231 */
[-C--:B------:R-:W-:Y:S01]  /*0c70*/  LEA.HI.X.SX32 R41, R41, R3.reuse, 0x1, P2 ;  /* 0x0000000329297211 */ /* 0x080fe200010f0eff */
[----:B------:R-:W5:Y:S01]  /*0c80*/  LDG.E.U16 R33, desc[UR8][R44.64] ;  /* 0x000000082c217981 */ /* 0x000f62000c1e1500 */
[----:B------:R-:W-:-:S02]  /*0c90*/  LEA.HI.X.SX32 R47, R35, R3, 0x1, P1 ;  /* 0x00000003232f7211 */ /* 0x000fc400008f0eff */
[CC--:B------:R-:W-:Y:S01]  /*0ca0*/  LEA R50, P1, R37.reuse, R8.reuse, 0x1 ;  /* 0x0000000825327211 */ /* 0x0c0fe200078208ff */
[----:B------:R0:W5:Y:S01]  /*0cb0*/  LDG.E.U16 R31, desc[UR8][R40.64] ;  /* 0x00000008281f7981 */ /* 0x000162000c1e1500 */
[C---:B---3--:R-:W-:Y:S02]  /*0cc0*/  LEA R39, R10.reuse, R37, 0x1 ;  /* 0x000000250a277211 */ /* 0x048fe400078e08ff */
        /* <DEDUP_REMOVED lines=37> */
[----:B------:R0:W5:Y:S02]  /*0f20*/  LDG.E.U16 R44, desc[UR8][R54.64] ;  /* 0x00000008362c7981 */ /* 0x000164000c1e1500 */
        /* <DEDUP_REMOVED lines=10> */
[-C--:B------:R-:W-:Y:S01]  /*0fd0*/  LEA.HI.X.SX32 R61, R49, R3.reuse, 0x1, P1 ;  /* 0x00000003313d7211 */ /* 0x080fe200008f0eff */
[----:B------:R3:W5:Y:S01]  /*0fe0*/  LDG.E.U16 R46, desc[UR8][R46.64] ;  /* 0x000000082e2e7981 */ /* 0x000762000c1e1500 */
[-C--:B0-----:R-:W-:Y:S02]  /*0ff0*/  LEA R54, P1, R51, R8.reuse, 0x1 ;  /* 0x0000000833367211 */ /* 0x081fe400078208ff */
[----:B------:R-:W-:Y:S01]  /*1000*/  LEA R58, P2, R59, R8, 0x1 ;  /* 0x000000083b3a7211 */ /* 0x000fe200078408ff */
[----:B------:R0:W5:Y:S01]  /*1010*/  LDG.E.U16 R49, desc[UR8][R60.64] ;  /* 0x000000083c317981 */ /* 0x000162000c1e1500 */
[----:B--2---:R-:W-:Y:S01]  /*1020*/  IMAD R53, R10, 0x2, R51 ;  /* 0x000000020a357824 */ /* 0x004fe200078e0233 */
[----:B------:R-:W-:-:S03]  /*1030*/  LEA.HI.X.SX32 R55, R51, R3, 0x1, P1 ;  /* 0x0000000333377211 */ /* 0x000fc600008f0eff */
[C---:B------:R-:W-:Y:S01]  /*1040*/  IMAD R51, R10.reuse, 0x2, R53 ;  /* 0x000000020a337824 */ /* 0x040fe200078e0235 */
[-C--:B------:R-:W-:Y:S01]  /*1050*/  LEA R56, P1, R53, R8.reuse, 0x1 ;  /* 0x0000000835387211 */ /* 0x080fe200078208ff */
[----:B------:R-:W5:Y:S02]  /*1060*/  LDG.E.U16 R50, desc[UR8][R54.64] ;  /* 0x0000000836327981 */ /* 0x000f64000c1e1500 */
[C---:B------:R-:W-:Y:S01]  /*1070*/  IMAD R65, R10.reuse, 0x2, R51 ;  /* 0x000000020a417824 */ /* 0x040fe200078e0233 */
[-C--:B------:R-:W-:Y:S02]  /*1080*/  LEA.HI.X.SX32 R59, R59, R3.reuse, 0x1, P2 ;  /* 0x000000033b3b7211 */ /* 0x080fe400010f0eff */
[----:B------:R-:W-:Y:S02]  /*1090*/  LEA.HI.X.SX32 R57, R53, R3, 0x1, P1 ;  /* 0x0000000335397211 */ /* 0x000fe400008f0eff */
[----:B------:R-:W-:Y:S01]  /*10a0*/  LEA R64, P1, R65, R8, 0x1 ;  /* 0x0000000841407211 */ /* 0x000fe200078208ff */
[----:B------:R2:W5:Y:S01]  /*10b0*/  LDG.E.U16 R48, desc[UR8][R58.64] ;  /* 0x000000083a307981 */ /* 0x000562000c1e1500 */
[----:B---3--:R-:W-:-:S02]  /*10c0*/  LEA R47, R10, R65, 0x1 ;  /* 0x000000410a2f7211 */ /* 0x008fc400078e08ff */
[----:B------:R-:W-:-:S03]  /*10d0*/  LEA.HI.X.SX32 R65, R65, R3, 0x1, P1 ;  /* 0x0000000341417211 */ /* 0x000fc600008f0eff */
[----:B0-----:R-:W-:Y:S01]  /*10e0*/  IMAD R61, R10, 0x2, R47 ;  /* 0x000000020a3d7824 */ /* 0x001fe200078e022f */
[-C--:B------:R-:W-:Y:S01]  /*10f0*/  LEA R62, P2, R51, R8.reuse, 0x1 ;  /* 0x00000008333e7211 */ /* 0x080fe200078408ff */
[----:B------:R-:W5:Y:S01]  /*1100*/  LDG.E.U16 R53, desc[UR8][R64.64] ;  /* 0x0000000840357981 */ /* 0x000f62000c1e1500 */
[----:B--2---:R-:W-:-:S04]  /*1110*/  LEA R58, P1, R47, R8, 0x1 ;  /* 0x000000082f3a7211 */ /* 0x004fc800078208ff */
[-C--:B------:R-:W-:Y:S01]  /*1120*/  LEA.HI.X.SX32 R59, R47, R3.reuse, 0x1, P1 ;  /* 0x000000032f3b7211 */ /* 0x080fe200008f0eff */
[C---:B------:R-:W-:Y:S01]  /*1130*/  IMAD R47, R10.reuse, 0x2, R61 ;  /* 0x000000020a2f7824 */ /* 0x040fe200078e023d */
[-C--:B------:R-:W-:Y:S02]  /*1140*/  LEA.HI.X.SX32 R63, R51, R3.reuse, 0x1, P2 ;  /* 0x00000003333f7211 */ /* 0x080fe400010f0eff */
[-C--:B------:R-:W-:Y:S01]  /*1150*/  LEA R60, P1, R61, R8.reuse, 0x1 ;  /* 0x000000083d3c7211 */ /* 0x080fe200078208ff */
[----:B------:R-:W-:Y:S01]  /*1160*/  IMAD R69, R10, 0x2, R47 ;  /* 0x000000020a457824 */ /* 0x000fe200078e022f */
[-C--:B------:R-:W-:Y:S01]  /*1170*/  LEA R66, P2, R47, R8.reuse, 0x1 ;  /* 0x000000082f427211 */ /* 0x080fe200078408ff */
[----:B------:R0:W5:Y:S01]  /*1180*/  LDG.E.U16 R52, desc[UR8][R62.64] ;  /* 0x000000083e347981 */ /* 0x000162000c1e1500 */
[-C--:B------:R-:W-:Y:S02]  /*1190*/  LEA.HI.X.SX32 R61, R61, R3.reuse, 0x1, P1 ;  /* 0x000000033d3d7211 */ /* 0x080fe400008f0eff */
[----:B------:R-:W-:Y:S01]  /*11a0*/  LEA.HI.X.SX32 R67, R47, R3, 0x1, P2 ;  /* 0x000000032f437211 */ /* 0x000fe200010f0eff */
[----:B------:R-:W5:Y:S01]  /*11b0*/  LDG.E.U16 R51, desc[UR8][R56.64] ;  /* 0x0000000838337981 */ /* 0x000f62000c1e1500 */
[----:B------:R-:W-:-:S02]  /*11c0*/  LEA R68, P1, R69, R8, 0x1 ;  /* 0x0000000845447211 */ /* 0x000fc400078208ff */
[C---:B------:R-:W-:Y:S01]  /*11d0*/  LEA R47, R10.reuse, R69, 0x1 ;  /* 0x000000450a2f7211 */ /* 0x040fe200078e08ff */
[----:B------:R-:W5:Y:S01]  /*11e0*/  LDG.E.U16 R55, desc[UR8][R60.64] ;  /* 0x000000083c377981 */ /* 0x000f62000c1e1500 */
[-C--:B------:R-:W-:Y:S02]  /*11f0*/  LEA.HI.X.SX32 R69, R69, R3.reuse, 0x1, P1 ;  /* 0x0000000345457211 */ /* 0x080fe400008f0eff */
[CC--:B0-----:R-:W-:Y:S01]  /*1200*/  LEA R62, P1, R47.reuse, R8.reuse, 0x1 ;  /* 0x000000082f3e7211 */ /* 0x0c1fe200078208ff */
[C---:B------:R-:W-:Y:S01]  /*1210*/  IMAD R65, R10.reuse, 0x2, R47 ;  /* 0x000000020a417824 */ /* 0x040fe200078e022f */
[----:B------:R-:W5:Y:S02]  /*1220*/  LDG.E.U16 R54, desc[UR8][R58.64] ;  /* 0x000000083a367981 */ /* 0x000f64000c1e1500 */
[-C--:B------:R-:W-:Y:S01]  /*1230*/  LEA.HI.X.SX32 R63, R47, R3.reuse, 0x1, P1 ;  /* 0x000000032f3f7211 */ /* 0x080fe200008f0eff */
[C---:B------:R-:W-:Y:S01]  /*1240*/  IMAD R47, R10.reuse, 0x2, R65 ;  /* 0x000000020a2f7824 */ /* 0x040fe200078e0241 */
[-C--:B------:R-:W-:Y:S01]  /*1250*/  LEA R64, P1, R65, R8.reuse, 0x1 ;  /* 0x0000000841407211 */ /* 0x080fe200078208ff */
[----:B------:R0:W5:Y:S02]  /*1260*/  LDG.E.U16 R56, desc[UR8][R66.64] ;  /* 0x0000000842387981 */ /* 0x000164000c1e1500 */
[----:B------:R-:W-:Y:S01]  /*1270*/  IMAD R73, R10, 0x2, R47 ;  /* 0x000000020a497824 */ /* 0x000fe200078e022f */
[----:B------:R-:W-:Y:S01]  /*1280*/  LEA R70, P2, R47, R8, 0x1 ;  /* 0x000000082f467211 */ /* 0x000fe200078408ff */
[----:B------:R2:W5:Y:S01]  /*1290*/  LDG.E.U16 R57, desc[UR8][R68.64] ;  /* 0x0000000844397981 */ /* 0x000562000c1e1500 */
[----:B------:R-:W-:-:S02]  /*12a0*/  LEA.HI.X.SX32 R65, R65, R3, 0x1, P1 ;  /* 0x0000000341417211 */ /* 0x000fc400008f0eff */
[----:B------:R-:W-:Y:S01]  /*12b0*/  LEA.HI.X.SX32 R71, R47, R3, 0x1, P2 ;  /* 0x000000032f477211 */ /* 0x000fe200010f0eff */
[----:B------:R-:W5:Y:S01]  /*12c0*/  LDG.E.U16 R58, desc[UR8][R62.64] ;  /* 0x000000083e3a7981 */ /* 0x000f62000c1e1500 */
[CC--:B------:R-:W-:Y:S02]  /*12d0*/  LEA R72, P1, R73.reuse, R8.reuse, 0x1 ;  /* 0x0000000849487211 */ /* 0x0c0fe400078208ff */
[C---:B------:R-:W-:Y:S01]  /*12e0*/  LEA R47, R10.reuse, R73, 0x1 ;  /* 0x000000490a2f7211 */ /* 0x040fe200078e08ff */
[----:B------:R3:W5:Y:S01]  /*12f0*/  LDG.E.U16 R60, desc[UR8][R70.64] ;  /* 0x00000008463c7981 */ /* 0x000762000c1e1500 */
[-C--:B------:R-:W-:Y:S02]  /*1300*/  LEA.HI.X.SX32 R73, R73, R3.reuse, 0x1, P1 ;  /* 0x0000000349497211 */ /* 0x080fe400008f0eff */
[CC--:B0-----:R-:W-:Y:S01]  /*1310*/  LEA R66, P1, R47.reuse, R8.reuse, 0x1 ;  /* 0x000000082f427211 */ /* 0x0c1fe200078208ff */
[C---:B--2---:R-:W-:Y:S01]  /*1320*/  IMAD R69, R10.reuse, 0x2, R47 ;  /* 0x000000020a457824 */ /* 0x044fe200078e022f */
[----:B------:R-:W5:Y:S02]  /*1330*/  LDG.E.U16 R59, desc[UR8][R64.64] ;  /* 0x00000008403b7981 */ /* 0x000f64000c1e1500 */
[-C--:B------:R-:W-:Y:S01]  /*1340*/  LEA.HI.X.SX32 R67, R47, R3.reuse, 0x1, P1 ;  /* 0x000000032f437211 */ /* 0x080fe200008f0eff */
[C---:B------:R-:W-:Y:S01]  /*1350*/  IMAD R47, R10.reuse, 0x2, R69 ;  /* 0x000000020a2f7824 */ /* 0x040fe200078e0245 */
[-C--:B------:R-:W-:Y:S01]  /*1360*/  LEA R68, P1, R69, R8.reuse, 0x1 ;  /* 0x0000000845447211 */ /* 0x080fe200078208ff */
[----:B------:R0:W5:Y:S02]  /*1370*/  LDG.E.U16 R61, desc[UR8][R72.64] ;  /* 0x00000008483d7981 */ /* 0x000164000c1e1500 */
[----:B------:R-:W-:Y:S01]  /*1380*/  IMAD R77, R10, 0x2, R47 ;  /* 0x000000020a4d7824 */ /* 0x000fe200078e022f */
[----:B------:R-:W-:Y:S01]  /*1390*/  LEA R74, P2, R47, R8, 0x1 ;  /* 0x000000082f4a7211 */ /* 0x000fe200078408ff */
[----:B------:R-:W5:Y:S01]  /*13a0*/  LDG.E.U16 R62, desc[UR8][R66.64] ;  /* 0x00000008423e7981 */ /* 0x000f62000c1e1500 */
[----:B------:R-:W-:-:S02]  /*13b0*/  LEA.HI.X.SX32 R69, R69, R3, 0x1, P1 ;  /* 0x0000000345457211 */ /* 0x000fc400008f0eff */
[----:B------:R-:W-:Y:S02]  /*13c0*/  LEA.HI.X.SX32 R75, R47, R3, 0x1, P2 ;  /* 0x000000032f4b7211 */ /* 0x000fe400010f0eff */
[CC--:B------:R-:W-:Y:S01]  /*13d0*/  LEA R76, P1, R77.reuse, R8.reuse, 0x1 ;  /* 0x000000084d4c7211 */ /* 0x0c0fe200078208ff */
[----:B------:R-:W5:Y:S01]  /*13e0*/  LDG.E.U16 R63, desc[UR8][R68.64] ;  /* 0x00000008443f7981 */ /* 0x000f62000c1e1500 */
[C---:B------:R-:W-:Y:S02]  /*13f0*/  LEA R47, R10.reuse, R77, 0x1 ;  /* 0x0000004d0a2f7211 */ /* 0x040fe400078e08ff */
[-C--:B------:R-:W-:Y:S01]  /*1400*/  LEA.HI.X.SX32 R77, R77, R3.reuse, 0x1, P1 ;  /* 0x000000034d4d7211 */ /* 0x080fe200008f0eff */
[----:B------:R2:W5:Y:S01]  /*1410*/  LDG.E.U16 R64, desc[UR8][R74.64] ;  /* 0x000000084a407981 */ /* 0x000562000c1e1500 */
[CC--:B---3--:R-:W-:Y:S01]  /*1420*/  LEA R70, P1, R47.reuse, R8.reuse, 0x1 ;  /* 0x000000082f467211 */ /* 0x0c8fe200078208ff */
[C---:B0-----:R-:W-:Y:S02]  /*1430*/  IMAD R73, R10.reuse, 0x2, R47 ;  /* 0x000000020a497824 */ /* 0x041fe400078e022f */
[----:B------:R0:W5:Y:S01]  /*1440*/  LDG.E.U16 R65, desc[UR8][R76.64] ;  /* 0x000000084c417981 */ /* 0x000162000c1e1500 */
[----:B------:R-:W-:Y:S01]  /*1450*/  LEA.HI.X.SX32 R71, R47, R3, 0x1, P1 ;  /* 0x000000032f477211 */ /* 0x000fe200008f0eff */
[----:B------:R-:W-:Y:S01]  /*1460*/  IMAD R47, R10, 0x2, R73 ;  /* 0x000000020a2f7824 */ /* 0x000fe200078e0249 */
[----:B------:R-:W-:-:S03]  /*1470*/  LEA R72, P1, R73, R8, 0x1 ;  /* 0x0000000849487211 */ /* 0x000fc600078208ff */
[C---:B------:R-:W-:Y:S01]  /*1480*/  IMAD R81, R10.reuse, 0x2, R47 ;  /* 0x000000020a517824 */ /* 0x040fe200078e022f */
[-C--:B------:R-:W-:Y:S01]  /*1490*/  LEA R78, P2, R47, R8.reuse, 0x1 ;  /* 0x000000082f4e7211 */ /* 0x080fe200078408ff */
[----:B------:R-:W5:Y:S01]  /*14a0*/  LDG.E.U16 R66, desc[UR8][R70.64] ;  /* 0x0000000846427981 */ /* 0x000f62000c1e1500 */
[-C--:B------:R-:W-:Y:S02]  /*14b0*/  LEA.HI.X.SX32 R73, R73, R3.reuse, 0x1, P1 ;  /* 0x0000000349497211 */ /* 0x080fe400008f0eff */
[----:B------:R-:W-:Y:S02]  /*14c0*/  LEA.HI.X.SX32 R79, R47, R3, 0x1, P2 ;  /* 0x000000032f4f7211 */ /* 0x000fe400010f0eff */
[CC--:B------:R-:W-:Y:S01]  /*14d0*/  LEA R80, P1, R81.reuse, R8.reuse, 0x1 ;  /* 0x0000000851507211 */ /* 0x0c0fe200078208ff */
[----:B------:R-:W5:Y:S01]  /*14e0*/  LDG.E.U16 R67, desc[UR8][R72.64] ;  /* 0x0000000848437981 */ /* 0x000f62000c1e1500 */
[C---:B------:R-:W-:Y:S02]  /*14f0*/  LEA R47, R10.reuse, R81, 0x1 ;  /* 0x000000510a2f7211 */ /* 0x040fe400078e08ff */
[----:B------:R-:W-:Y:S01]  /*1500*/  LEA.HI.X.SX32 R81, R81, R3, 0x1, P1 ;  /* 0x0000000351517211 */ /* 0x000fe200008f0eff */
[----:B------:R3:W5:Y:S01]  /*1510*/  LDG.E.U16 R68, desc[UR8][R78.64] ;  /* 0x000000084e447981 */ /* 0x000762000c1e1500 */
[----:B--2---:R-:W-:Y:S01]  /*1520*/  LEA R74, P1, R47, R8, 0x1 ;  /* 0x000000082f4a7211 */ /* 0x004fe200078208ff */
[----:B0-----:R-:W-:-:S02]  /*1530*/  IMAD R77, R10, 0x2, R47 ;  /* 0x000000020a4d7824 */ /* 0x001fc400078e022f */
        /* <DEDUP_REMOVED lines=14> */
[----:B---3--:R-:W-:Y:S01]  /*1620*/  LEA R78, P1, R47, R8, 0x1 ;  /* 0x000000082f4e7211 */ /* 0x008fe200078208ff */
        /* <DEDUP_REMOVED lines=46> */
[----:B------:R-:W5:Y:S01]  /*1910*/  LDG.E.U16 R84, desc[UR8][R94.64] ;  /* 0x000000085e547981 */ /* 0x000f62000c1e1500 */
        /* <DEDUP_REMOVED lines=8> */
[----:B------:R2:W5:Y:S01]  /*19a0*/  LDG.E.U16 R86, desc[UR8][R90.64] ;  /* 0x000000085a567981 */ /* 0x000562000c1e1500 */
[-C--:B------:R-:W-:Y:S02]  /*19b0*/  LEA.HI.X.SX32 R93, R93, R3.reuse, 0x1, P1 ;  /* 0x000000035d5d7211 */ /* 0x080fe400008f0eff */
[----:B------:R-:W-:Y:S02]  /*19c0*/  LEA.HI.X.SX32 R99, R47, R3, 0x1, P2 ;  /* 0x000000032f637211 */ /* 0x000fe400010f0eff */
[CC--:B------:R-:W-:Y:S01]  /*19d0*/  LEA R100, P1, R101.reuse, R8.reuse, 0x1 ;  /* 0x0000000865647211 */ /* 0x0c0fe200078208ff */
[----:B------:R-:W5:Y:S01]  /*19e0*/  LDG.E.U16 R87, desc[UR8][R92.64] ;  /* 0x000000085c577981 */ /* 0x000f62000c1e1500 */
[C---:B------:R-:W-:Y:S02]  /*19f0*/  LEA R47, R10.reuse, R101, 0x1 ;  /* 0x000000650a2f7211 */ /* 0x040fe400078e08ff */
[----:B------:R-:W-:Y:S01]  /*1a00*/  LEA.HI.X.SX32 R101, R101, R3, 0x1, P1 ;  /* 0x0000000365657211 */ /* 0x000fe200008f0eff */
[----:B------:R3:W5:Y:S01]  /*1a10*/  LDG.E.U16 R88, desc[UR8][R98.64] ;  /* 0x0000000862587981 */ /* 0x000762000c1e1500 */
[----:B0-----:R-:W-:Y:S01]  /*1a20*/  LEA R96, P1, R47, R8, 0x1 ;  /* 0x000000082f607211 */ /* 0x001fe200078208ff */
[----:B------:R-:W-:-:S02]  /*1a30*/  IMAD R95, R10, 0x2, R47 ;  /* 0x000000020a5f7824 */ /* 0x000fc400078e022f */
[----:B------:R0:W5:Y:S01]  /*1a40*/  LDG.E.U16 R89, desc[UR8][R100.64] ;  /* 0x0000000864597981 */ /* 0x000162000c1e1500 */
[----:B------:R-:W-:Y:S01]  /*1a50*/  LEA.HI.X.SX32 R97, R47, R3, 0x1, P1 ;  /* 0x000000032f617211 */ /* 0x000fe200008f0eff */
[----:B------:R-:W-:Y:S01]  /*1a60*/  IMAD R47, R10, 0x2, R95 ;  /* 0x000000020a2f7824 */ /* 0x000fe200078e025f */
[----:B--2---:R-:W-:-:S03]  /*1a70*/  LEA R90, P1, R95, R8, 0x1 ;  /* 0x000000085f5a7211 */ /* 0x004fc600078208ff */
[C---:B------:R-:W-:Y:S01]  /*1a80*/  IMAD R105, R10.reuse, 0x2, R47 ;  /* 0x000000020a697824 */ /* 0x040fe200078e022f */
[-C--:B------:R-:W-:Y:S01]  /*1a90*/  LEA R102, P2, R47, R8.reuse, 0x1 ;  /* 0x000000082f667211 */ /* 0x080fe200078408ff */
[----:B------:R2:W5:Y:S01]  /*1aa0*/  LDG.E.U16 R92, desc[UR8][R96.64] ;  /* 0x00000008605c7981 */ /* 0x000562000c1e1500 */
[-C--:B------:R-:W-:Y:S02]  /*1ab0*/  LEA.HI.X.SX32 R91, R95, R3.reuse, 0x1, P1 ;  /* 0x000000035f5b7211 */ /* 0x080fe400008f0eff */
[----:B------:R-:W-:Y:S02]  /*1ac0*/  LEA.HI.X.SX32 R103, R47, R3, 0x1, P2 ;  /* 0x000000032f677211 */ /* 0x000fe400010f0eff */
[CC--:B------:R-:W-:Y:S01]  /*1ad0*/  LEA R104, P1, R105.reuse, R8.reuse, 0x1 ;  /* 0x0000000869687211 */ /* 0x0c0fe200078208ff */
[----:B------:R4:W5:Y:S01]  /*1ae0*/  LDG.E.U16 R93, desc[UR8][R90.64] ;  /* 0x000000085a5d7981 */ /* 0x000962000c1e1500 */
        /* <DEDUP_REMOVED lines=14> */
[CC--:B----4-:R-:W-:Y:S01]  /*1bd0*/  LEA R90, P1, R107.reuse, R8.reuse, 0x1 ;  /* 0x000000086b5a7211 */ /* 0x0d0fe200078208ff */
[----:B------:R3:W5:Y:S01]  /*1be0*/  LDG.E.U16 R109, desc[UR8][R96.64] ;  /* 0x00000008606d7981 */ /* 0x000762000c1e1500 */
[C---:B------:R-:W-:Y:S02]  /*1bf0*/  LEA R47, R10.reuse, R107, 0x1 ;  /* 0x0000006b0a2f7211 */ /* 0x040fe400078e08ff */
[----:B------:R-:W-:Y:S01]  /*1c00*/  LEA.HI.X.SX32 R91, R107, R3, 0x1, P1 ;  /* 0x000000036b5b7211 */ /* 0x000fe200008f0eff */
[----:B------:R-:W5:Y:S01]  /*1c10*/  LDG.E.U16 R110, desc[UR8][R100.64] ;  /* 0x00000008646e7981 */ /* 0x000f62000c1e1500 */
[----:B-1----:R-:W-:Y:S01]  /*1c20*/  LEA R102, P1, R47, R8, 0x1 ;  /* 0x000000082f667211 */ /* 0x002fe200078208ff */
        /* <DEDUP_REMOVED lines=10> */
[CC--:B---3--:R-:W-:Y:S01]  /*1cd0*/  LEA R96, P1, R107.reuse, R8.reuse, 0x1 ;  /* 0x000000086b607211 */ /* 0x0c8fe200078208ff */
[----:B------:R2:W5:Y:S01]  /*1ce0*/  LDG.E.U16 R113, desc[UR8][R98.64] ;  /* 0x0000000862717981 */ /* 0x000562000c1e1500 */
[C---:B------:R-:W-:Y:S02]  /*1cf0*/  LEA R47, R10.reuse, R107, 0x1 ;  /* 0x0000006b0a2f7211 */ /* 0x040fe400078e08ff */
[----:B------:R-:W-:Y:S01]  /*1d00*/  LEA.HI.X.SX32 R97, R107, R3, 0x1, P1 ;  /* 0x000000036b617211 */ /* 0x000fe200008f0eff */
[----:B------:R-:W5:Y:S01]  /*1d10*/  LDG.E.U16 R114, desc[UR8][R104.64] ;  /* 0x0000000868727981 */ /* 0x000f62000c1e1500 */
[----:B0-----:R-:W-:Y:S01]  /*1d20*/  LEA R90, P1, R47, R8, 0x1 ;  /* 0x000000082f5a7211 */ /* 0x001fe200078208ff */
[----:B------:R-:W-:-:S02]  /*1d30*/  IMAD R101, R10, 0x2, R47 ;  /* 0x000000020a657824 */ /* 0x000fc400078e022f */
[----:B------:R0:W5:Y:S01]  /*1d40*/  LDG.E.U16 R115, desc[UR8][R96.64] ;  /* 0x0000000860737981 */ /* 0x000162000c1e1500 */
[----:B------:R-:W-:Y:S01]  /*1d50*/  LEA.HI.X.SX32 R91, R47, R3, 0x1, P1 ;  /* 0x000000032f5b7211 */ /* 0x000fe200008f0eff */
[----:B------:R-:W-:Y:S01]  /*1d60*/  IMAD R47, R10, 0x2, R101 ;  /* 0x000000020a2f7824 */ /* 0x000fe200078e0265 */
[----:B------:R-:W-:-:S03]  /*1d70*/  LEA R100, P1, R101, R8, 0x1 ;  /* 0x0000000865647211 */ /* 0x000fc600078208ff */
[C---:B------:R-:W-:Y:S01]  /*1d80*/  IMAD R107, R10.reuse, 0x2, R47 ;  /* 0x000000020a6b7824 */ /* 0x040fe200078e022f */
[-C--:B-1----:R-:W-:Y:S01]  /*1d90*/  LEA R102, P2, R47, R8.reuse, 0x1 ;  /* 0x000000082f667211 */ /* 0x082fe200078408ff */
[----:B------:R1:W5:Y:S01]  /*1da0*/  LDG.E.U16 R116, desc[UR8][R90.64] ;  /* 0x000000085a747981 */ /* 0x000362000c1e1500 */
[-C--:B------:R-:W-:Y:S02]  /*1db0*/  LEA.HI.X.SX32 R101, R101, R3.reuse, 0x1, P1 ;  /* 0x0000000365657211 */ /* 0x080fe400008f0eff */
[----:B------:R-:W-:Y:S02]  /*1dc0*/  LEA.HI.X.SX32 R103, R47, R3, 0x1, P2 ;  /* 0x000000032f677211 */ /* 0x000fe400010f0eff */
[CC--:B--2---:R-:W-:Y:S01]  /*1dd0*/  LEA R98, P1, R107.reuse, R8.reuse, 0x1 ;  /* 0x000000086b627211 */ /* 0x0c4fe200078208ff */
        /* <DEDUP_REMOVED lines=9> */
[----:B-1----:R-:W-:-:S03]  /*1e70*/  LEA R90, P1, R105, R8, 0x1 ;  /* 0x00000008695a7211 */ /* 0x002fc600078208ff */
[C---:B------:R-:W-:Y:S01]  /*1e80*/  IMAD R107, R10.reuse, 0x2, R47 ;  /* 0x000000020a6b7824 */ /* 0x040fe200078e022f */
[-C--:B------:R-:W-:Y:S01]  /*1e90*/  LEA R104, P2, R47, R8.reuse, 0x1 ;  /* 0x000000082f687211 */ /* 0x080fe200078408ff */
[----:B------:R1:W5:Y:S01]  /*1ea0*/  LDG.E.U16 R123, desc[UR8][R96.64] ;  /* 0x00000008607b7981 */ /* 0x000362000c1e1500 */
[-C--:B------:R-:W-:Y:S02]  /*1eb0*/  LEA.HI.X.SX32 R91, R105, R3.reuse, 0x1, P1 ;  /* 0x00000003695b7211 */ /* 0x080fe400008f0eff */
[----:B------:R-:W-:Y:S02]  /*1ec0*/  LEA.HI.X.SX32 R105, R47, R3, 0x1, P2 ;  /* 0x000000032f697211 */ /* 0x000fe400010f0eff */
[CC--:B--2---:R-:W-:Y:S01]  /*1ed0*/  LEA R100, P1, R107.reuse, R8.reuse, 0x1 ;  /* 0x000000086b647211 */ /* 0x0c4fe200078208ff */
[----:B------:R-:W5:Y:S01]  /*1ee0*/  LDG.E.U16 R124, desc[UR8][R90.64] ;  /* 0x000000085a7c7981 */ /* 0x000f62000c1e1500 */
[C---:B------:R-:W-:Y:S02]  /*1ef0*/  LEA R47, R10.reuse, R107, 0x1 ;  /* 0x0000006b0a2f7211 */ /* 0x040fe400078e08ff */
[----:B------:R-:W-:Y:S01]  /*1f00*/  LEA.HI.X.SX32 R101, R107, R3, 0x1, P1 ;  /* 0x000000036b657211 */ /* 0x000fe200008f0eff */
[----:B------:R2:W5:Y:S01]  /*1f10*/  LDG.E.U16 R125, desc[UR8][R104.64] ;  /* 0x00000008687d7981 */ /* 0x000562000c1e1500 */
[----:B0-----:R-:W-:Y:S01]  /*1f20*/  LEA R98, P1, R47, R8, 0x1 ;  /* 0x000000082f627211 */ /* 0x001fe200078208ff */
[----:B------:R-:W-:-:S02]  /*1f30*/  IMAD R103, R10, 0x2, R47 ;  /* 0x000000020a677824 */ /* 0x000fc400078e022f */
[----:B------:R-:W5:Y:S01]  /*1f40*/  LDG.E.U16 R126, desc[UR8][R100.64] ;  /* 0x00000008647e7981 */ /* 0x000f62000c1e1500 */
        /* <DEDUP_REMOVED lines=13> */
[----:B--2---:R-:W-:Y:S01]  /*2020*/  LEA R104, P1, R47, R8, 0x1 ;  /* 0x000000082f687211 */ /* 0x004fe200078208ff */
[----:B------:R-:W-:-:S02]  /*2030*/  IMAD R91, R10, 0x2, R47 ;  /* 0x000000020a5b7824 */ /* 0x000fc400078e022f */
[----:B------:R-:W5:Y:S01]  /*2040*/  LDG.E.U16 R130, desc[UR8][R106.64] ;  /* 0x000000086a827981 */ /* 0x000f62000c1e1500 */
[----:B------:R-:W-:Y:S01]  /*2050*/  LEA.HI.X.SX32 R105, R47, R3, 0x1, P1 ;  /* 0x000000032f697211 */ /* 0x000fe200008f0eff */
[----:B------:R-:W-:Y:S01]  /*2060*/  IMAD R47, R10, 0x2, R91 ;  /* 0x000000020a2f7824 */ /* 0x000fe200078e025b */
[----:B------:R-:W-:-:S03]  /*2070*/  LEA R120, P1, R91, R8, 0x1 ;  /* 0x000000085b787211 */ /* 0x000fc600078208ff */
[C---:B0-----:R-:W-:Y:S01]  /*2080*/  IMAD R99, R10.reuse, 0x2, R47 ;  /* 0x000000020a637824 */ /* 0x041fe200078e022f */
        /* <DEDUP_REMOVED lines=9> */
[----:B------:R-:W-:Y:S01]  /*2120*/  LEA R98, P1, R47, R8, 0x1 ;  /* 0x000000082f627211 */ /* 0x000fe200078208ff */
[----:B-1----:R-:W-:-:S02]  /*2130*/  IMAD R97, R10, 0x2, R47 ;  /* 0x000000020a617824 */ /* 0x002fc400078e022f */
[----:B------:R1:W5:Y:S01]  /*2140*/  LDG.E.U16 R133, desc[UR8][R100.64] ;  /* 0x0000000864857981 */ /* 0x000362000c1e1500 */
[----:B------:R-:W-:Y:S01]  /*2150*/  LEA.HI.X.SX32 R99, R47, R3, 0x1, P1 ;  /* 0x000000032f637211 */ /* 0x000fe200008f0eff */
[----:B------:R-:W-:Y:S01]  /*2160*/  IMAD R47, R10, 0x2, R97 ;  /* 0x000000020a2f7824 */ /* 0x000fe200078e0261 */
[----:B---3--:R-:W-:-:S03]  /*2170*/  LEA R102, P1, R97, R8, 0x1 ;  /* 0x0000000861667211 */ /* 0x008fc600078208ff */
[C---:B0-----:R-:W-:Y:S01]  /*2180*/  IMAD R105, R10.reuse, 0x2, R47 ;  /* 0x000000020a697824 */ /* 0x041fe200078e022f */
        /* <DEDUP_REMOVED lines=10> */
[----:B-1----:R-:W-:-:S02]  /*2230*/  IMAD R101, R10, 0x2, R47 ;  /* 0x000000020a657824 */ /* 0x002fc400078e022f */
[----:B------:R-:W5:Y:S01]  /*2240*/  LDG.E.U16 R141, desc[UR8][R104.64] ;  /* 0x00000008688d7981 */ /* 0x000f62000c1e1500 */
[----:B------:R-:W-:Y:S01]  /*2250*/  LEA.HI.X.SX32 R91, R47, R3, 0x1, P1 ;  /* 0x000000032f5b7211 */ /* 0x000fe200008f0eff */
[----:B------:R-:W-:Y:S01]  /*2260*/  IMAD R47, R10, 0x2, R101 ;  /* 0x000000020a2f7824 */ /* 0x000fe200078e0265 */
[----:B------:R-:W-:-:S03]  /*2270*/  LEA R106, P1, R101, R8, 0x1 ;  /* 0x00000008656a7211 */ /* 0x000fc600078208ff */
[C---:B------:R-:W-:Y:S01]  /*2280*/  IMAD R121, R10.reuse, 0x2, R47 ;  /* 0x000000020a797824 */ /* 0x040fe200078e022f */
[-C--:B0-----:R-:W-:Y:S01]  /*2290*/  LEA R98, P2, R47, R8.reuse, 0x1 ;  /* 0x000000082f627211 */ /* 0x081fe200078408ff */
[----:B------:R0:W5:Y:S01]  /*22a0*/  LDG.E.U16 R142, desc[UR8][R90.64] ;  /* 0x000000085a8e7981 */ /* 0x000162000c1e1500 */
[-C--:B------:R-:W-:Y:S02]  /*22b0*/  LEA.HI.X.SX32 R107, R101, R3.reuse, 0x1, P1 ;  /* 0x00000003656b7211 */ /* 0x080fe400008f0eff */
[----:B------:R-:W-:Y:S02]  /*22c0*/  LEA.HI.X.SX32 R99, R47, R3, 0x1, P2 ;  /* 0x000000032f637211 */ /* 0x000fe400010f0eff */
[CC--:B---3--:R-:W-:Y:S01]  /*22d0*/  LEA R102, P1, R121.reuse, R8.reuse, 0x1 ;  /* 0x0000000879667211 */ /* 0x0c8fe200078208ff */
[----:B------:R1:W5:Y:S01]  /*22e0*/  LDG.E.U16 R106, desc[UR8][R106.64] ;  /* 0x000000086a6a7981 */ /* 0x000362000c1e1500 */
[C---:B------:R-:W-:Y:S02]  /*22f0*/  LEA R47, R10.reuse, R121, 0x1 ;  /* 0x000000790a2f7211 */ /* 0x040fe400078e08ff */
[----:B------:R-:W-:Y:S01]  /*2300*/  LEA.HI.X.SX32 R103, R121, R3, 0x1, P1 ;  /* 0x0000000379677211 */ /* 0x000fe200008f0eff */
[----:B------:R2:W5:Y:S01]  /*2310*/  LDG.E.U16 R143, desc[UR8][R98.64] ;  /* 0x00000008628f7981 */ /* 0x000562000c1e1500 */
[----:B------:R-:W-:Y:S01]  /*2320*/  LEA R100, P1, R47, R8, 0x1 ;  /* 0x000000082f647211 */ /* 0x000fe200078208ff */
[----:B----4-:R-:W-:-:S02]  /*2330*/  IMAD R97, R10, 0x2, R47 ;  /* 0x000000020a617824 */ /* 0x010fc400078e022f */
[----:B------:R-:W5:Y:S01]  /*2340*/  LDG.E.U16 R144, desc[UR8][R102.64] ;  /* 0x0000000866907981 */ /* 0x000f62000c1e1500 */
[----:B------:R-:W-:Y:S01]  /*2350*/  LEA.HI.X.SX32 R101, R47, R3, 0x1, P1 ;  /* 0x000000032f657211 */ /* 0x000fe200008f0eff */
[----:B------:R-:W-:-:S04]  /*2360*/  IMAD R47, R10, 0x2, R97 ;  /* 0x000000020a2f7824 */ /* 0x000fc800078e0261 */
[C---:B------:R-:W-:Y:S01]  /*2370*/  IMAD R121, R10.reuse, 0x2, R47 ;  /* 0x000000020a797824 */ /* 0x040fe200078e022f */
[-C--:B0-----:R-:W-:Y:S01]  /*2380*/  LEA R90, P2, R47, R8.reuse, 0x1 ;  /* 0x000000082f5a7211 */ /* 0x081fe200078408ff */
[----:B------:R0:W5:Y:S01]  /*2390*/  LDG.E.U16 R145, desc[UR8][R100.64] ;  /* 0x0000000864917981 */ /* 0x000162000c1e1500 */
[-C--:B------:R-:W-:Y:S02]  /*23a0*/  LEA R104, P1, R97, R8.reuse, 0x1 ;  /* 0x0000000861687211 */ /* 0x080fe400078208ff */
[----:B------:R-:W-:Y:S02]  /*23b0*/  LEA.HI.X.SX32 R91, R47, R3, 0x1, P2 ;  /* 0x000000032f5b7211 */ /* 0x000fe400010f0eff */
[C---:B------:R-:W-:Y:S02]  /*23c0*/  LEA R47, R10.reuse, R121, 0x1 ;  /* 0x000000790a2f7211 */ /* 0x040fe400078e08ff */
[-C--:B------:R-:W-:Y:S02]  /*23d0*/  LEA.HI.X.SX32 R105, R97, R3.reuse, 0x1, P1 ;  /* 0x0000000361697211 */ /* 0x080fe400008f0eff */
[CC--:B------:R-:W-:Y:S01]  /*23e0*/  LEA R96, P1, R121.reuse, R8.reuse, 0x1 ;  /* 0x0000000879607211 */ /* 0x0c0fe200078208ff */
[C---:B-1----:R-:W-:Y:S01]  /*23f0*/  IMAD R107, R10.reuse, 0x2, R47 ;  /* 0x000000020a6b7824 */ /* 0x042fe200078e022f */
[----:B------:R-:W-:Y:S01]  /*2400*/  SHF.R.U32.HI R135, RZ, 0x5, R150 ;  /* 0x00000005ff877819 */ /* 0x000fe20000011696 */
[----:B------:R-:W5:Y:S01]  /*2410*/  LDG.E.U16 R104, desc[UR8][R104.64] ;  /* 0x0000000868687981 */ /* 0x000f62000c1e1500 */
[-C--:B------:R-:W-:Y:S01]  /*2420*/  LEA.HI.X.SX32 R97, R121, R3.reuse, 0x1, P1 ;  /* 0x0000000379617211 */ /* 0x080fe200008f0eff */
[----:B------:R-:W-:Y:S01]  /*2430*/  IMAD R10, R10, 0x2, R107 ;  /* 0x000000020a0a7824 */ /* 0x000fe200078e026b */
[CC--:B--2---:R-:W-:Y:S01]  /*2440*/  LEA R98, P1, R47.reuse, R8.reuse, 0x1 ;  /* 0x000000082f627211 */ /* 0x0c4fe200078208ff */
[----:B------:R1:W5:Y:S03]  /*2450*/  LDG.E.U16 R121, desc[UR8][R90.64] ;  /* 0x000000085a797981 */ /* 0x000366000c1e1500 */
[----:B------:R-:W-:Y:S01]  /*2460*/  LEA.HI.X.SX32 R99, R47, R3, 0x1, P1 ;  /* 0x000000032f637211 */ /* 0x000fe200008f0eff */
[----:B------:R-:W5:Y:S01]  /*2470*/  LDG.E.U16 R96, desc[UR8][R96.64] ;  /* 0x0000000860607981 */ /* 0x000f62000c1e1500 */
[----:B0-----:R-:W-:-:S02]  /*2480*/  LEA R100, P1, R10, R8, 0x1 ;  /* 0x000000080a647211 */ /* 0x001fc400078208ff */
[C---:B------:R-:W-:Y:S01]  /*2490*/  LEA R102, P2, R107.reuse, R8, 0x1 ;  /* 0x000000086b667211 */ /* 0x040fe200078408ff */
[----:B------:R0:W5:Y:S01]  /*24a0*/  LDG.E.U16 R98, desc[UR8][R98.64] ;  /* 0x0000000862627981 */ /* 0x000162000c1e1500 */
[-C--:B------:R-:W-:Y:S01]  /*24b0*/  LEA.HI.X.SX32 R101, R10, R3.reuse, 0x1, P1 ;  /* 0x000000030a657211 */ /* 0x080fe200008f0eff */
[----:B-1----:R-:W1:Y:S01]  /*24c0*/  LDC.64 R90, c[0x0][0x3c0] ;  /* 0x0000f000ff5a7b82 */ /* 0x002e620000000a00 */
[----:B------:R-:W-:-:S07]  /*24d0*/  LEA.HI.X.SX32 R103, R107, R3, 0x1, P2 ;  /* 0x000000036b677211 */ /* 0x000fce00010f0eff */
[----:B------:R-:W2:Y:S01]  /*24e0*/  LDC R10, c[0x0][0x3c8] ;  /* 0x0000f200ff0a7b82 */ /* 0x000ea20000000800 */
[----:B------:R-:W-:Y:S02]  /*24f0*/  LOP3.LUT R3, R150, 0xff, RZ, 0xc0, !PT ;  /* 0x000000ff96037812 */ /* 0x000fe400078ec0ff */
[----:B------:R-:W-:Y:S01]  /*2500*/  R2UR UR5, R119 ;  /* 0x00000000770572ca */ /* 0x000fe200000e0000 */
[C---:B------:R-:W-:Y:S01]  /*2510*/  IMAD.SHL.U32 R47, R135.reuse, 0x200000, RZ ;  /* 0x00200000872f7824 */ /* 0x040fe200078e00ff */
[----:B------:R-:W-:Y:S01]  /*2520*/  LOP3.LUT R8, R135, 0x4, RZ, 0xc0, !PT ;  /* 0x0000000487087812 */ /* 0x000fe200078ec0ff */
[----:B------:R3:W5:Y:S03]  /*2530*/  LDG.E.U16 R100, desc[UR8][R100.64] ;  /* 0x0000000864647981 */ /* 0x000766000c1e1500 */
[----:B------:R-:W-:Y:S01]  /*2540*/  R2UR UR10, R8 ;  /* 0x00000000080a72ca */ /* 0x000fe200000e0000 */
[----:B------:R4:W5:Y:S01]  /*2550*/  LDG.E.U16 R102, desc[UR8][R102.64] ;  /* 0x0000000866667981 */ /* 0x000962000c1e1500 */
[----:B0-----:R-:W-:Y:S01]  /*2560*/  SHF.R.S32.HI R99, RZ, 0x7, R150 ;  /* 0x00000007ff637819 */ /* 0x001fe20000011496 */
[----:B-1----:R-:W-:-:S03]  /*2570*/  IMAD R90, R134, R90, RZ ;  /* 0x0000005a865a7224 */ /* 0x002fc600078e02ff */
[----:B------:R-:W-:Y:S01]  /*2580*/  SGXT R99, R99, 0x1 ;  /* 0x000000016363781a */ /* 0x000fe20000000200 */
[----:B--2---:R-:W-:Y:S01]  /*2590*/  IMAD R8, R3, R10, RZ ;  /* 0x0000000a03087224 */ /* 0x004fe200078e02ff */
[----:B------:R-:W-:Y:S01]  /*25a0*/  LOP3.LUT R3, R150, 0x3f, RZ, 0xc0, !PT ;  /* 0x0000003f96037812 */ /* 0x000fe200078ec0ff */
[----:B------:R-:W-:-:S03]  /*25b0*/  IMAD.SHL.U32 R97, R90, 0x2, RZ ;  /* 0x000000025a617824 */ /* 0x000fc600078e00ff */
[----:B------:R-:W-:Y:S01]  /*25c0*/  SHF.L.U32 R10, R8, 0x1, RZ ;  /* 0x00000001080a7819 */ /* 0x000fe200000006ff */
[----:B------:R-:W-:-:S03]  /*25d0*/  IMAD.SHL.U32 R134, R3, 0x2, RZ ;  /* 0x0000000203867824 */ /* 0x000fc600078e00ff */
[----:B------:R-:W-:Y:S02]  /*25e0*/  IADD3 R136, P2, P3, R10, R136, R97 ;  /* 0x000000880a887210 */ /* 0x000fe40007b5e061 */
[----:B------:R-:W-:Y:S02]  /*25f0*/  LOP3.LUT R97, R134, 0x90, R99, 0x78, !PT ;  /* 0x0000009086617812 */ /* 0x000fe400078e7863 */
[----:B------:R-:W0:Y:S01]  /*2600*/  S2R R99, SR_CgaCtaId ;  /* 0x0000000000637919 */ /* 0x000e220000008800 */
[----:B------:R-:W-:-:S05]  /*2610*/  LOP3.LUT R47, R47, 0x600000, RZ, 0xc0, !PT ;  /* 0x006000002f2f7812 */ /* 0x000fca00078ec0ff */
[----:B---3--:R-:W-:Y:S01]  /*2620*/  VIADD R101, R47, UR5 ;  /* 0x000000052f657c36 */ /* 0x008fe20008000000 */
[----:B------:R-:W-:Y:S01]  /*2630*/  SHF.L.U32 R10, R150, 0x9, RZ ;  /* 0x00000009960a7819 */ /* 0x000fe200000006ff */
[----:B------:R-:W-:-:S03]  /*2640*/  IMAD.HI R8, R8, 0x2, RZ ;  /* 0x0000000208087827 */ /* 0x000fc600078e02ff */
[----:B------:R-:W-:Y:S01]  /*2650*/  R2UR UR7, R101 ;  /* 0x00000000650772ca */ /* 0x000fe200000e0000 */
[----:B------:R-:W-:Y:S01]  /*2660*/  IMAD.HI R90, R90, 0x2, RZ ;  /* 0x000000025a5a7827 */ /* 0x000fe200078e02ff */
[----:B------:R-:W-:Y:S01]  /*2670*/  LOP3.LUT R10, R97, 0x8000, R10, 0xf8, !PT ;  /* 0x00008000610a7812 */ /* 0x000fe200078ef80a */
[----:B----4-:R-:W-:-:S12]  /*2680*/  @P0 BRA `(.L_x_5) ;  /* 0x0000000000180947 */ /* 0x010fd80003800000 */
[----:B------:R-:W-:Y:S01]  /*2690*/  ELECT P1, URZ, PT ;  /* 0x0000000000ff782f */ /* 0x000fe20003820000 */
[----:B------:R-:W-:Y:S01]  /*26a0*/  IMAD.MOV.U32 R97, RZ, RZ, 0x1 ;  /* 0x00000001ff617424 */ /* 0x000fe200078e00ff */
[----:B------:R-:W-:Y:S11]  /*26b0*/  UVIRTCOUNT.DEALLOC.SMPOOL 0x80 ;  /* 0x000000800000784c */ /* 0x000ff60000000000 */
[----:B------:R-:W-:-:S04]  /*26c0*/  @P1 MOV R146, 0x40 ;  /* 0x0000004000921802 */ /* 0x000fc80000000f00 */
[----:B0-----:R-:W-:-:S05]  /*26d0*/  @P1 LEA R146, R99, R146, 0x18 ;  /* 0x0000009263921211 */ /* 0x001fca00078ec0ff */
[----:B------:R1:W-:Y:S02]  /*26e0*/  @P1 STS.U8 [R146], R97 ;  /* 0x0000006192001388 */ /* 0x0003e40000000000 */
.L_x_5:
[----:B-----5:R2:W-:Y:S01]  /*26f0*/  STS.U16 [R10+UR4+0x2c00], R49 ;  /* 0x002c00310a007988 */ /* 0x0205e20008000404 */
[----:B------:R-:W3:Y:S01]  /*2700*/  LDC R209, c[0x0][0x3c4] ;  /* 0x0000f100ffd17b82 */ /* 0x000ee20000000800 */
[----:B-1----:R-:W-:Y:S01]  /*2710*/  IMAD.U32 R146, RZ, RZ, UR4 ;  /* 0x00000004ff927e24 */ /* 0x002fe2000f8e00ff */
[----:B------:R-:W-:Y:S01]  /*2720*/  IADD3.X R137, PT, PT, R8, R137, R90, P2, P3 ;  /* 0x0000008908897210 */ /* 0x000fe200017e645a */
[----:B------:R1:W-:Y:S01]  /*2730*/  STS.U16 [R10+UR4], R0 ;  /* 0x000000000a007988 */ /* 0x0003e20008000404 */
[----:B------:R-:W-:Y:S01]  /*2740*/  ULEA UR7, UR10, UR7, 0x5 ;  /* 0x000000070a077291 */ /* 0x000fe2000f8e28ff */
[----:B------:R-:W-:Y:S01]  /*2750*/  LOP3.LUT P1, RZ, R150, 0xff, RZ, 0xc0, !PT ;  /* 0x000000ff96ff7812 */ /* 0x000fe2000782c0ff */
[----:B------:R-:W-:Y:S01]  /*2760*/  UMOV UR12, 0x1 ;  /* 0x00000001000c7882 */ /* 0x000fe20000000000 */
[----:B------:R-:W-:Y:S01]  /*2770*/  STS.U16 [R10+UR4+0x400], R6 ;  /* 0x000400060a007988 */ /* 0x000fe20008000404 */
[----:B------:R-:W4:Y:S01]  /*2780*/  LDC R245, c[0x0][0x3c4] ;  /* 0x0000f100fff57b82 */ /* 0x000f220000000800 */
[----:B--2---:R-:W-:-:S02]  /*2790*/  LOP3.LUT R49, R10, 0x20, RZ, 0x3c, !PT ;  /* 0x000000200a317812 */ /* 0x004fc400078e3cff */
[----:B------:R-:W-:Y:S01]  /*27a0*/  STS.U16 [R10+UR4+0x800], R12 ;  /* 0x0008000c0a007988 */ /* 0x000fe20008000404 */
[----:B-1----:R-:W-:-:S03]  /*27b0*/  LOP3.LUT R0, R10, 0x40, RZ, 0x3c, !PT ;  /* 0x000000400a007812 */ /* 0x002fc600078e3cff */
[----:B------:R-:W-:Y:S01]  /*27c0*/  STS.U16 [R10+UR4+0xc00], R16 ;  /* 0x000c00100a007988 */ /* 0x000fe20008000404 */
[----:B------:R-:W1:Y:S02]  /*27d0*/  LDC R239, c[0x0][0x3c4] ;  /* 0x0000f100ffef7b82 */ /* 0x000e640000000800 */
[----:B------:R-:W-:Y:S01]  /*27e0*/  VOTEU.ALL UP0, P1 ;  /* 0x0000000000ff7886 */ /* 0x000fe20000800000 */
[----:B------:R-:W-:Y:S01]  /*27f0*/  STS.U16 [R10+UR4+0x1000], R20 ;  /* 0x001000140a007988 */ /* 0x000fe20008000404 */
[----:B------:R-:W-:-:S03]  /*2800*/  VOTEU.ALL UP1, P1 ;  /* 0x0000000000ff7886 */ /* 0x000fc60000820000 */
[----:B------:R-:W-:Y:S01]  /*2810*/  STS.U16 [R10+UR4+0x1400], R24 ;  /* 0x001400180a007988 */ /* 0x000fe20008000404 */
[----:B------:R-:W2:Y:S01]  /*2820*/  LDC R233, c[0x0][0x3c4] ;  /* 0x0000f100ffe97b82 */ /* 0x000ea20000000800 */
[----:B------:R-:W-:-:S04]  /*2830*/  @!UP0 UIADD3 UR14, UPT, UPT, -UR12, 0x100000, URZ ;  /* 0x001000000c0e8890 */ /* 0x000fc8000fffe1ff */
[----:B------:R-:W-:Y:S02]  /*2840*/  @!UP0 USHF.L.U32 UR15, UR14, 0xb, URZ ;  /* 0x0000000b0e0f8899 */ /* 0x000fe400080006ff */
[----:B------:R-:W-:Y:S01]  /*2850*/  @!UP0 USHF.L.U32 UR14, UR14, 0x1, URZ ;  /* 0x000000010e0e8899 */ /* 0x000fe200080006ff */
[----:B------:R-:W-:Y:S04]  /*2860*/  STS.U16 [R10+UR4+0x1800], R28 ;  /* 0x0018001c0a007988 */ /* 0x000fe80008000404 */
[----:B------:R-:W-:Y:S01]  /*2870*/  STS.U16 [R10+UR4+0x1c00], R32 ;  /* 0x001c00200a007988 */ /* 0x000fe20008000404 */
[----:B------:R-:W0:Y:S03]  /*2880*/  LDC R227, c[0x0][0x3c4] ;  /* 0x0000f100ffe37b82 */ /* 0x000e260000000800 */
[----:B------:R-:W-:Y:S04]  /*2890*/  STS.U16 [R10+UR4+0x2000], R36 ;  /* 0x002000240a007988 */ /* 0x000fe80008000404 */
[----:B------:R-:W-:Y:S01]  /*28a0*/  STS.U16 [R10+UR4+0x2400], R40 ;  /* 0x002400280a007988 */ /* 0x000fe20008000404 */
[----:B------:R-:W0:Y:S03]  /*28b0*/  LDC R223, c[0x0][0x3c4] ;  /* 0x0000f100ffdf7b82 */ /* 0x000e260000000800 */
[----:B------:R-:W-:Y:S04]  /*28c0*/  STS.U16 [R10+UR4+0x2800], R44 ;  /* 0x0028002c0a007988 */ /* 0x000fe80008000404 */
[----:B------:R-:W-:Y:S01]  /*28d0*/  STS.U16 [R10+UR4+0x3000], R53 ;  /* 0x003000350a007988 */ /* 0x000fe20008000404 */
[----:B------:R-:W0:Y:S03]  /*28e0*/  LDC R219, c[0x0][0x3c4] ;  /* 0x0000f100ffdb7b82 */ /* 0x000e260000000800 */
[----:B------:R0:W-:Y:S04]  /*28f0*/  STS.U16 [R10+UR4+0x3400], R57 ;  /* 0x003400390a007988 */ /* 0x0001e80008000404 */
[----:B------:R-:W-:Y:S01]  /*2900*/  STS.U16 [R10+UR4+0x3800], R61 ;  /* 0x0038003d0a007988 */ /* 0x000fe20008000404 */
[----:B------:R-:W0:Y:S03]  /*2910*/  LDC R217, c[0x0][0x3c4] ;  /* 0x0000f100ffd97b82 */ /* 0x000e260000000800 */
[----:B------:R-:W-:Y:S04]  /*2920*/  STS.U16 [R10+UR4+0x3c00], R65 ;  /* 0x003c00410a007988 */ /* 0x000fe80008000404 */
        /* <DEDUP_REMOVED lines=15> */
[----:B------:R-:W-:Y:S01]  /*2a20*/  STS.U16 [R10+UR4+0x7c00], R96 ;  /* 0x007c00600a007988 */ /* 0x000fe20008000404 */
[----:B0-----:R-:W-:Y:S01]  /*2a30*/  PRMT R57, RZ, 0x7610, R57 ;  /* 0x00007610ff397816 */ /* 0x001fe20000000039 */
[----:B------:R-:W0:Y:S02]  /*2a40*/  LDC R215, c[0x0][0x3c4] ;  /* 0x0000f100ffd77b82 */ /* 0x000e240000000800 */
[----:B------:R-:W-:Y:S04]  /*2a50*/  STS.U16 [R49+UR4+0x100], R2 ;  /* 0x0001000231007988 */ /* 0x000fe80008000404 */
[----:B------:R1:W-:Y:S01]  /*2a60*/  STS.U16 [R49+UR4+0x500], R7 ;  /* 0x0005000731007988 */ /* 0x0003e20008000404 */
[----:B------:R-:W-:Y:S01]  /*2a70*/  PRMT R53, RZ, 0x7610, R53 ;  /* 0x00007610ff357816 */ /* 0x000fe20000000035 */
[----:B------:R-:W0:Y:S02]  /*2a80*/  LDC R211, c[0x0][0x3c4] ;  /* 0x0000f100ffd37b82 */ /* 0x000e240000000800 */
[----:B------:R-:W-:Y:S04]  /*2a90*/  STS.U16 [R49+UR4+0x900], R13 ;  /* 0x0009000d31007988 */ /* 0x000fe80008000404 */
[----:B------:R-:W-:Y:S01]  /*2aa0*/  STS.U16 [R49+UR4+0xd00], R17 ;  /* 0x000d001131007988 */ /* 0x000fe20008000404 */
[----:B-1----:R-:W-:Y:S01]  /*2ab0*/  LOP3.LUT R7, R10, 0x60, RZ, 0x3c, !PT ;  /* 0x000000600a077812 */ /* 0x002fe200078e3cff */
[----:B------:R-:W1:Y:S02]  /*2ac0*/  LDC R213, c[0x0][0x3c4] ;  /* 0x0000f100ffd57b82 */ /* 0x000e640000000800 */
[----:B------:R-:W-:Y:S04]  /*2ad0*/  STS.U16 [R49+UR4+0x1100], R21 ;  /* 0x0011001531007988 */ /* 0x000fe80008000404 */
[----:B------:R-:W-:Y:S04]  /*2ae0*/  STS.U16 [R49+UR4+0x1500], R25 ;  /* 0x0015001931007988 */ /* 0x000fe80008000404 */
[----:B------:R-:W-:Y:S01]  /*2af0*/  STL.64 [R1+0x278], R134 ;  /* 0x0002788601007387 */ /* 0x000fe20000100a00 */
[----:B------:R-:W-:Y:S01]  /*2b00*/  PRMT R44, RZ, 0x7610, R44 ;  /* 0x00007610ff2c7816 */ /* 0x000fe2000000002c */
[----:B------:R-:W0:Y:S02]  /*2b10*/  LDC R251, c[0x0][0x3c4] ;  /* 0x0000f100fffb7b82 */ /* 0x000e240000000800 */
[----:B------:R-:W-:Y:S04]  /*2b20*/  STS.U16 [R49+UR4+0x1900], R29 ;  /* 0x0019001d31007988 */ /* 0x000fe80008000404 */
[----:B------:R-:W-:Y:S01]  /*2b30*/  STS.U16 [R49+UR4+0x1d00], R33 ;  /* 0x001d002131007988 */ /* 0x000fe20008000404 */
[----:B------:R-:W-:Y:S01]  /*2b40*/  PRMT R40, RZ, 0x7610, R40 ;  /* 0x00007610ff287816 */ /* 0x000fe20000000028 */
[----:B------:R-:W0:Y:S02]  /*2b50*/  LDC R193, c[0x0][0x3c4] ;  /* 0x0000f100ffc17b82 */ /* 0x000e240000000800 */
[----:B------:R-:W-:Y:S04]  /*2b60*/  STS.U16 [R49+UR4+0x2100], R37 ;  /* 0x0021002531007988 */ /* 0x000fe80008000404 */
[----:B------:R-:W-:Y:S02]  /*2b70*/  STS.U16 [R49+UR4+0x2500], R41 ;  /* 0x0025002931007988 */ /* 0x000fe40008000404 */
[----:B------:R-:W0:Y:S02]  /*2b80*/  LDC R235, c[0x0][0x3c4] ;  /* 0x0000f100ffeb7b82 */ /* 0x000e240000000800 */
[----:B------:R-:W-:Y:S04]  /*2b90*/  STS.U16 [R49+UR4+0x2900], R45 ;  /* 0x0029002d31007988 */ /* 0x000fe80008000404 */
[----:B------:R-:W-:Y:S02]  /*2ba0*/  STS.U16 [R49+UR4+0x2d00], R50 ;  /* 0x002d003231007988 */ /* 0x000fe40008000404 */
[----:B------:R-:W0:Y:S02]  /*2bb0*/  LDC R249, c[0x0][0x3c4] ;  /* 0x0000f100fff97b82 */ /* 0x000e240000000800 */
[----:B------:R-:W-:Y:S04]  /*2bc0*/  STS.U16 [R49+UR4+0x3100], R54 ;  /* 0x0031003631007988 */ /* 0x000fe80008000404 */
[----:B------:R-:W-:Y:S01]  /*2bd0*/  STS.U16 [R49+UR4+0x3500], R58 ;  /* 0x0035003a31007988 */ /* 0x000fe20008000404 */
[----:B----4-:R-:W-:Y:S01]  /*2be0*/  IMAD R245, R245, 0xa, RZ ;  /* 0x0000000af5f57824 */ /* 0x010fe200078e02ff */
[----:B------:R-:W4:Y:S02]  /*2bf0*/  LDC R185, c[0x0][0x3c4] ;  /* 0x0000f100ffb97b82 */ /* 0x000f240000000800 */
[----:B------:R-:W-:Y:S04]  /*2c00*/  STS.U16 [R49+UR4+0x3900], R62 ;  /* 0x0039003e31007988 */ /* 0x000fe80008000404 */
[----:B------:R-:W-:Y:S01]  /*2c10*/  STS.U16 [R49+UR4+0x3d00], R66 ;  /* 0x003d004231007988 */ /* 0x000fe20008000404 */
[----:B------:R-:W-:Y:S01]  /*2c20*/  IMAD R239, R239, 0xc, RZ ;  /* 0x0000000cefef7824 */ /* 0x000fe200078e02ff */
[----:B------:R-:W-:Y:S01]  /*2c30*/  PRMT R36, RZ, 0x7610, R36 ;  /* 0x00007610ff247816 */ /* 0x000fe20000000024 */
[----:B--2---:R-:W-:Y:S01]  /*2c40*/  IMAD R233, R233, 0xe, RZ ;  /* 0x0000000ee9e97824 */ /* 0x004fe200078e02ff */
[----:B------:R2:W-:Y:S01]  /*2c50*/  STS.U16 [R49+UR4+0x4100], R70 ;  /* 0x0041004631007988 */ /* 0x0005e20008000404 */
[----:B------:R-:W-:Y:S01]  /*2c60*/  IMAD R227, R227, 0x12, RZ ;  /* 0x00000012e3e37824 */ /* 0x000fe200078e02ff */
[----:B------:R-:W0:Y:S02]  /*2c70*/  LDC R161, c[0x0][0x3c4] ;  /* 0x0000f100ffa17b82 */ /* 0x000e240000000800 */
[----:B------:R-:W-:Y:S04]  /*2c80*/  STS.U16 [R49+UR4+0x4500], R74 ;  /* 0x0045004a31007988 */ /* 0x000fe80008000404 */
[----:B------:R1:W-:Y:S01]  /*2c90*/  STS.U16 [R49+UR4+0x4900], R78 ;  /* 0x0049004e31007988 */ /* 0x0003e20008000404 */
[----:B------:R-:W-:Y:S01]  /*2ca0*/  IMAD R223, R223, 0x14, RZ ;  /* 0x00000014dfdf7824 */ /* 0x000fe200078e02ff */
[----:B--2---:R-:W2:Y:S02]  /*2cb0*/  LDC R70, c[0x0][0x3c4] ;  /* 0x0000f100ff467b82 */ /* 0x004ea40000000800 */
[----:B------:R-:W-:Y:S04]  /*2cc0*/  STS.U16 [R49+UR4+0x4d00], R82 ;  /* 0x004d005231007988 */ /* 0x000fe80008000404 */
[----:B------:R3:W-:Y:S01]  /*2cd0*/  STS.U16 [R49+UR4+0x5100], R86 ;  /* 0x0051005631007988 */ /* 0x0007e20008000404 */
[----:B------:R-:W-:Y:S01]  /*2ce0*/  IMAD R219, R219, 0x16, RZ ;  /* 0x00000016dbdb7824 */ /* 0x000fe200078e02ff */
[----:B-1----:R-:W1:Y:S02]  /*2cf0*/  LDC R78, c[0x0][0x3c4] ;  /* 0x0000f100ff4e7b82 */ /* 0x002e640000000800 */
[----:B------:R-:W-:Y:S04]  /*2d00*/  STS.U16 [R49+UR4+0x5500], R92 ;  /* 0x0055005c31007988 */ /* 0x000fe80008000404 */
[----:B------:R-:W-:Y:S02]  /*2d10*/  STS.U16 [R49+UR4+0x5900], R108 ;  /* 0x0059006c31007988 */ /* 0x000fe40008000404 */
[----:B---3--:R-:W3:Y:S02]  /*2d20*/  LDC R86, c[0x0][0x3c4] ;  /* 0x0000f100ff567b82 */ /* 0x008ee40000000800 */
[----:B------:R-:W-:Y:S04]  /*2d30*/  STS.U16 [R49+UR4+0x5d00], R112 ;  /* 0x005d007031007988 */ /* 0x000fe80008000404 */
[----:B------:R-:W-:Y:S02]  /*2d40*/  STS.U16 [R49+UR4+0x6100], R116 ;  /* 0x0061007431007988 */ /* 0x000fe40008000404 */
[----:B------:R-:W0:Y:S02]  /*2d50*/  LDC R82, c[0x0][0x3c4] ;  /* 0x0000f100ff527b82 */ /* 0x000e240000000800 */
[----:B------:R-:W-:Y:S04]  /*2d60*/  STS.U16 [R49+UR4+0x6500], R123 ;  /* 0x0065007b31007988 */ /* 0x000fe80008000404 */
[----:B------:R-:W-:Y:S01]  /*2d70*/  STS.U16 [R49+UR4+0x6900], R127 ;  /* 0x0069007f31007988 */ /* 0x000fe20008000404 */
[----:B------:R-:W-:Y:S01]  /*2d80*/  IMAD R217, R217, 0x18, RZ ;  /* 0x00000018d9d97824 */ /* 0x000fe200078e02ff */
[----:B------:R-:W0:Y:S02]  /*2d90*/  LDC R169, c[0x0][0x3c4] ;  /* 0x0000f100ffa97b82 */ /* 0x000e240000000800 */
[----:B------:R-:W-:Y:S04]  /*2da0*/  STS.U16 [R49+UR4+0x6d00], R131 ;  /* 0x006d008331007988 */ /* 0x000fe80008000404 */
[----:B------:R2:W-:Y:S02]  /*2db0*/  STS.U16 [R49+UR4+0x7100], R138 ;  /* 0x0071008a31007988 */ /* 0x0005e40008000404 */
[----:B------:R-:W1:Y:S02]  /*2dc0*/  LDC R177, c[0x0][0x3c4] ;  /* 0x0000f100ffb17b82 */ /* 0x000e640000000800 */
[----:B------:R-:W-:Y:S04]  /*2dd0*/  STS.U16 [R49+UR4+0x7500], R142 ;  /* 0x0075008e31007988 */ /* 0x000fe80008000404 */
[----:B------:R-:W-:Y:S01]  /*2de0*/  STS.U16 [R49+UR4+0x7900], R145 ;  /* 0x0079009131007988 */ /* 0x000fe20008000404 */
[----:B--2---:R-:W-:Y:S01]  /*2df0*/  VIADD R138, R146, 0x28000 ;  /* 0x00028000928a7836 */ /* 0x004fe20000000000 */
[----:B------:R-:W2:Y:S02]  /*2e00*/  LDC R247, c[0x0][0x3c4] ;  /* 0x0000f100fff77b82 */ /* 0x000ea40000000800 */
[----:B------:R-:W-:Y:S01]  /*2e10*/  STS.U16 [R49+UR4+0x7d00], R98 ;  /* 0x007d006231007988 */ /* 0x000fe20008000404 */
[----:B------:R-:W-:-:S02]  /*2e20*/  PRMT R58, RZ, 0x7610, R58 ;  /* 0x00007610ff3a7816 */ /* 0x000fc4000000003a */
[----:B------:R-:W-:Y:S01]  /*2e30*/  PRMT R54, RZ, 0x7610, R54 ;  /* 0x00007610ff367816 */ /* 0x000fe20000000036 */
[----:B------:R3:W-:Y:S01]  /*2e40*/  STS.U16 [R0+UR4+0x7200], R139 ;  /* 0x0072008b00007988 */ /* 0x0007e20008000404 */
[----:B------:R-:W-:Y:S01]  /*2e50*/  PRMT R50, RZ, 0x7610, R50 ;  /* 0x00007610ff327816 */ /* 0x000fe20000000032 */
[----:B------:R-:W1:Y:S02]  /*2e60*/  LDC R243, c[0x0][0x3c4] ;  /* 0x0000f100fff37b82 */ /* 0x000e640000000800 */
[----:B------:R-:W-:Y:S04]  /*2e70*/  STS.U16 [R0+UR4+0x200], R4 ;  /* 0x0002000400007988 */ /* 0x000fe80008000404 */
[----:B------:R-:W-:Y:S01]  /*2e80*/  STL [R1+0x274], R146 ;  /* 0x0002749201007387 */ /* 0x000fe20000100800 */
[----:B------:R-:W-:Y:S01]  /*2e90*/  PRMT R45, RZ, 0x7610, R45 ;  /* 0x00007610ff2d7816 */ /* 0x000fe2000000002d */
[----:B---3--:R-:W3:Y:S02]  /*2ea0*/  LDC R139, c[0x0][0x3f0] ;  /* 0x0000fc00ff8b7b82 */ /* 0x008ee40000000800 */
[----:B------:R-:W-:Y:S01]  /*2eb0*/  STS.U16 [R0+UR4+0x600], R9 ;  /* 0x0006000900007988 */ /* 0x000fe20008000404 */
[----:B------:R-:W-:Y:S01]  /*2ec0*/  PRMT R41, RZ, 0x7610, R41 ;  /* 0x00007610ff297816 */ /* 0x000fe20000000029 */
[C---:B------:R-:W-:Y:S01]  /*2ed0*/  IMAD R74, R91.reuse, 0x5, RZ ;  /* 0x000000055b4a7824 */ /* 0x040fe200078e02ff */
[----:B------:R-:W-:Y:S01]  /*2ee0*/  PRMT R37, RZ, 0x7610, R37 ;  /* 0x00007610ff257816 */ /* 0x000fe20000000025 */
[----:B------:R-:W-:Y:S01]  /*2ef0*/  STS.U16 [R0+UR4+0xa00], R14 ;  /* 0x000a000e00007988 */ /* 0x000fe20008000404 */
[----:B------:R-:W-:Y:S01]  /*2f00*/  R2UR UR6, R138 ;  /* 0x000000008a0672ca */ /* 0x000fe200000e0000 */
[C---:B------:R-:W-:Y:S01]  /*2f10*/  IMAD R66, R91.reuse, 0x7, RZ ;  /* 0x000000075b427824 */ /* 0x040fe200078e02ff */
[----:B------:R-:W1:Y:S01]  /*2f20*/  LDC R153, c[0x0][0x3c4] ;  /* 0x0000f100ff997b82 */ /* 0x000e620000000800 */
[----:B------:R-:W-:Y:S04]  /*2f30*/  STS.U16 [R0+UR4+0xe00], R18 ;  /* 0x000e001200007988 */ /* 0x000fe80008000404 */
[----:B------:R-:W-:Y:S01]  /*2f40*/  STS.U16 [R0+UR4+0x1200], R22 ;  /* 0x0012001600007988 */ /* 0x000fe20008000404 */
[----:B------:R-:W-:-:S02]  /*2f50*/  IMAD.SHL.U32 R62, R91, 0x8, RZ ;  /* 0x000000085b3e7824 */ /* 0x000fc400078e00ff */
[----:B------:R-:W-:Y:S01]  /*2f60*/  IMAD R70, R70, 0x9, RZ ;  /* 0x0000000946467824 */ /* 0x000fe200078e02ff */
[----:B------:R-:W-:Y:S01]  /*2f70*/  STS.U16 [R0+UR4+0x1600], R26 ;  /* 0x0016001a00007988 */ /* 0x000fe20008000404 */
[----:B0-----:R-:W-:Y:S01]  /*2f80*/  IMAD R215, R215, 0x1a, RZ ;  /* 0x0000001ad7d77824 */ /* 0x001fe200078e02ff */
[----:B------:R-:W0:Y:S02]  /*2f90*/  LDC R241, c[0x0][0x3c4] ;  /* 0x0000f100fff17b82 */ /* 0x000e240000000800 */
[----:B------:R-:W-:Y:S01]  /*2fa0*/  STS.U16 [R0+UR4+0x1a00], R30 ;  /* 0x001a001e00007988 */ /* 0x000fe20008000404 */
[----:B------:R-:W-:Y:S02]  /*2fb0*/  PRMT R49, RZ, 0x7610, R49 ;  /* 0x00007610ff317816 */ /* 0x000fe40000000031 */
[----:B---3--:R-:W-:Y:S01]  /*2fc0*/  ISETP.GT.AND P2, PT, R139, RZ, PT ;  /* 0x000000ff8b00720c */ /* 0x008fe20003f44270 */
[----:B------:R-:W-:Y:S01]  /*2fd0*/  STS.U16 [R0+UR4+0x1e00], R34 ;  /* 0x001e002200007988 */ /* 0x000fe20008000404 */
[----:B------:R-:W-:Y:S01]  /*2fe0*/  IMAD R211, R211, 0x1e, RZ ;  /* 0x0000001ed3d37824 */ /* 0x000fe200078e02ff */
[----:B------:R-:W3:Y:S02]  /*2ff0*/  LDC R105, c[0x0][0x3c4] ;  /* 0x0000f100ff697b82 */ /* 0x000ee40000000800 */
[----:B------:R-:W-:Y:S04]  /*3000*/  STS.U16 [R0+UR4+0x2200], R38 ;  /* 0x0022002600007988 */ /* 0x000fe80008000404 */
[----:B------:R-:W-:Y:S01]  /*3010*/  STS.U16 [R0+UR4+0x2600], R42 ;  /* 0x0026002a00007988 */ /* 0x000fe20008000404 */
[----:B------:R-:W-:Y:S01]  /*3020*/  IMAD R213, R213, 0x1c, RZ ;  /* 0x0000001cd5d57824 */ /* 0x000fe200078e02ff */
[----:B------:R-:W0:Y:S02]  /*3030*/  LDC R237, c[0x0][0x3c4] ;  /* 0x0000f100ffed7b82 */ /* 0x000e240000000800 */
[----:B------:R-:W-:Y:S04]  /*3040*/  STS.U16 [R0+UR4+0x2a00], R46 ;  /* 0x002a002e00007988 */ /* 0x000fe80008000404 */
[----:B------:R-:W-:Y:S01]  /*3050*/  STS.U16 [R0+UR4+0x2e00], R51 ;  /* 0x002e003300007988 */ /* 0x000fe20008000404 */
[----:B------:R-:W-:Y:S01]  /*3060*/  IMAD R251, R251, 0xf, RZ ;  /* 0x0000000ffbfb7824 */ /* 0x000fe200078e02ff */
[----:B------:R-:W0:Y:S02]  /*3070*/  LDC R229, c[0x0][0x3c4] ;  /* 0x0000f100ffe57b82 */ /* 0x000e240000000800 */
[----:B------:R-:W-:Y:S04]  /*3080*/  STS.U16 [R0+UR4+0x3200], R55 ;  /* 0x0032003700007988 */ /* 0x000fe80008000404 */
[----:B------:R0:W-:Y:S01]  /*3090*/  STS.U16 [R0+UR4+0x3600], R59 ;  /* 0x0036003b00007988 */ /* 0x0001e20008000404 */
[----:B------:R-:W-:Y:S01]  /*30a0*/  IMAD R193, R193, 0x22, RZ ;  /* 0x00000022c1c17824 */ /* 0x000fe200078e02ff */
[----:B------:R-:W0:Y:S02]  /*30b0*/  LDC R97, c[0x0][0x3c4] ;  /* 0x0000f100ff617b82 */ /* 0x000e240000000800 */
[----:B------:R-:W-:Y:S04]  /*30c0*/  STS.U16 [R0+UR4+0x3a00], R63 ;  /* 0x003a003f00007988 */ /* 0x000fe80008000404 */
[----:B------:R-:W-:Y:S01]  /*30d0*/  STS.U16 [R0+UR4+0x3e00], R67 ;  /* 0x003e004300007988 */ /* 0x000fe20008000404 */
[----:B------:R-:W-:Y:S01]  /*30e0*/  IMAD R249, R249, 0x11, RZ ;  /* 0x00000011f9f97824 */ /* 0x000fe200078e02ff */
        /* <DEDUP_REMOVED lines=8> */
[----:B------:R-:W2:Y:S02]  /*3170*/  LDC R231, c[0x0][0x3c4] ;  /* 0x0000f100ffe77b82 */ /* 0x000ea40000000800 */
[----:B------:R-:W-:Y:S04]  /*3180*/  STS.U16 [R0+UR4+0x5200], R87 ;  /* 0x0052005700007988 */ /* 0x000fe80008000404 */
[----:B------:R-:W-:Y:S01]  /*3190*/  STS.U16 [R0+UR4+0x5600], R93 ;  /* 0x0056005d00007988 */ /* 0x000fe20008000404 */
[----:B------:R-:W-:Y:S01]  /*31a0*/  IMAD R169, R169, 0x28, RZ ;  /* 0x00000028a9a97824 */ /* 0x000fe200078e02ff */
[----:B------:R-:W2:Y:S02]  /*31b0*/  LDC R205, c[0x0][0x3c4] ;  /* 0x0000f100ffcd7b82 */ /* 0x000ea40000000800 */
[----:B------:R-:W-:Y:S04]  /*31c0*/  STS.U16 [R0+UR4+0x5a00], R109 ;  /* 0x005a006d00007988 */ /* 0x000fe80008000404 */
[----:B------:R0:W-:Y:S01]  /*31d0*/  STS.U16 [R0+UR4+0x5e00], R113 ;  /* 0x005e007100007988 */ /* 0x0001e20008000404 */
[----:B-1----:R-:W-:Y:S01]  /*31e0*/  IMAD R177, R177, 0x26, RZ ;  /* 0x00000026b1b17824 */ /* 0x002fe200078e02ff */
[----:B------:R-:W1:Y:S02]  /*31f0*/  LDC R225, c[0x0][0x3c4] ;  /* 0x0000f100ffe17b82 */ /* 0x000e640000000800 */
[----:B------:R-:W-:Y:S04]  /*3200*/  STS.U16 [R0+UR4+0x6200], R117 ;  /* 0x0062007500007988 */ /* 0x000fe80008000404 */
[----:B------:R-:W-:Y:S02]  /*3210*/  STS.U16 [R0+UR4+0x6600], R124 ;  /* 0x0066007c00007988 */ /* 0x000fe40008000404 */
[----:B------:R-:W1:Y:S02]  /*3220*/  LDC R207, c[0x0][0x3c4] ;  /* 0x0000f100ffcf7b82 */ /* 0x000e640000000800 */
[----:B------:R-:W-:Y:S04]  /*3230*/  STS.U16 [R0+UR4+0x6a00], R128 ;  /* 0x006a008000007988 */ /* 0x000fe80008000404 */
[----:B------:R-:W-:Y:S02]  /*3240*/  STS.U16 [R0+UR4+0x6e00], R120 ;  /* 0x006e007800007988 */ /* 0x000fe40008000404 */
[----:B------:R-:W1:Y:S02]  /*3250*/  LDC R201, c[0x0][0x3c4] ;  /* 0x0000f100ffc97b82 */ /* 0x000e640000000800 */
[----:B------:R-:W-:Y:S04]  /*3260*/  STS.U16 [R0+UR4+0x7600], R106 ;  /* 0x0076006a00007988 */ /* 0x000fe80008000404 */
[----:B------:R-:W-:Y:S02]  /*3270*/  STS.U16 [R0+UR4+0x7a00], R104 ;  /* 0x007a006800007988 */ /* 0x000fe40008000404 */
[----:B------:R-:W1:Y:S02]  /*3280*/  LDC R197, c[0x0][0x3c4] ;  /* 0x0000f100ffc57b82 */ /* 0x000e640000000800 */
[----:B------:R-:W-:Y:S01]  /*3290*/  STS.U16 [R0+UR4+0x7e00], R102 ;  /* 0x007e006600007988 */ /* 0x000fe20008000404 */
[----:B0-----:R-:W-:-:S02]  /*32a0*/  PRMT R59, RZ, 0x7610, R59 ;  /* 0x00007610ff3b7816 */ /* 0x001fc4000000003b */
[----:B------:R-:W-:Y:S01]  /*32b0*/  PRMT R46, RZ, 0x7610, R46 ;  /* 0x00007610ff2e7816 */ /* 0x000fe2000000002e */
[----:B------:R0:W-:Y:S01]  /*32c0*/  STS.U16 [R7+UR4+0x4f00], R84 ;  /* 0x004f005407007988 */ /* 0x0001e20008000404 */
[----:B------:R-:W-:Y:S01]  /*32d0*/  PRMT R55, RZ, 0x7610, R55 ;  /* 0x00007610ff377816 */ /* 0x000fe20000000037 */
[----:B------:R-:W1:Y:S02]  /*32e0*/  LDC R113, c[0x0][0x3c4] ;  /* 0x0000f100ff717b82 */ /* 0x000e640000000800 */
[----:B------:R-:W-:Y:S01]  /*32f0*/  STL.64 [R1+0x280], R138 ;  /* 0x0002808a01007387 */ /* 0x000fe20000100a00 */
[----:B------:R-:W-:Y:S02]  /*3300*/  PRMT R51, RZ, 0x7610, R51 ;  /* 0x00007610ff337816 */ /* 0x000fe40000000033 */
[----:B------:R-:W-:Y:S01]  /*3310*/  PRMT R42, RZ, 0x7610, R42 ;  /* 0x00007610ff2a7816 */ /* 0x000fe2000000002a */
[----:B------:R3:W-:Y:S01]  /*3320*/  STS.U16 [R7+UR4+0x3300], R56 ;  /* 0x0033003807007988 */ /* 0x0007e20008000404 */
[----:B------:R-:W-:Y:S01]  /*3330*/  PRMT R38, RZ, 0x7610, R38 ;  /* 0x00007610ff267816 */ /* 0x000fe20000000026 */
[----:B0-----:R-:W0:Y:S01]  /*3340*/  LDC R84, c[0x0][0x3c4] ;  /* 0x0000f100ff547b82 */ /* 0x001e220000000800 */
[----:B--2---:R-:W-:Y:S01]  /*3350*/  IMAD R247, R247, 0x13, RZ ;  /* 0x00000013f7f77824 */ /* 0x004fe200078e02ff */
[----:B------:R-:W-:Y:S01]  /*3360*/  STS.U16 [R7+UR4+0x3f00], R68 ;  /* 0x003f004407007988 */ /* 0x000fe20008000404 */
[----:B------:R-:W-:Y:S01]  /*3370*/  IMAD R243, R243, 0x15, RZ ;  /* 0x00000015f3f37824 */ /* 0x000fe200078e02ff */
[----:B------:R-:W-:Y:S02]  /*3380*/  STTM.x128 tmem[UR7], RZ ;  /* 0x000000ff000079ed */ /* 0x000fe400083c0007 */
[----:B------:R2:W-:Y:S01]  /*3390*/  STS.U16 [R7+UR4+0x2f00], R52 ;  /* 0x002f003407007988 */ /* 0x0005e20008000404 */
[----:B---3--:R-:W-:Y:S01]  /*33a0*/  PRMT R56, RZ, 0x7610, R56 ;  /* 0x00007610ff387816 */ /* 0x008fe20000000038 */
[----:B------:R-:W-:Y:S01]  /*33b0*/  IMAD R153, R153, 0x2c, RZ ;  /* 0x0000002c99997824 */ /* 0x000fe200078e02ff */
[----:B------:R-:W3:Y:S01]  /*33c0*/  LDC R83, c[0x0][0x3c4] ;  /* 0x0000f100ff537b82 */ /* 0x000ee20000000800 */
[----:B------:R-:W-:Y:S01]  /*33d0*/  STL [R1+0x2e8], R209 ;  /* 0x0002e8d101007387 */ /* 0x000fe20000100800 */
[----:B------:R-:W-:-:S06]  /*33e0*/  IMAD R241, R241, 0x17, RZ ;  /* 0x00000017f1f17824 */ /* 0x000fcc00078e02ff */
[----:B------:R-:W0:Y:S01]  /*33f0*/  LDC R203, c[0x0][0x3c4] ;  /* 0x0000f100ffcb7b82 */ /* 0x000e220000000800 */
[----:B--2---:R-:W-:Y:S01]  /*3400*/  PRMT R52, RZ, 0x7610, R52 ;  /* 0x00007610ff347816 */ /* 0x004fe20000000034 */
[----:B------:R2:W-:Y:S01]  /*3410*/  STS.U16 [R7+UR4+0x2b00], R48 ;  /* 0x002b003007007988 */ /* 0x0005e20008000404 */
[----:B------:R-:W-:-:S05]  /*3420*/  IMAD R105, R105, 0x36, RZ ;  /* 0x0000003669697824 */ /* 0x000fca00078e02ff */
[----:B------:R-:W0:Y:S01]  /*3430*/  LDC R199, c[0x0][0x3c4] ;  /* 0x0000f100ffc77b82 */ /* 0x000e220000000800 */
[----:B------:R-:W-:Y:S01]  /*3440*/  STL.64 [R1+0x2d0], R58 ;  /* 0x0002d03a01007387 */ /* 0x000fe20000100a00 */
[----:B------:R-:W-:-:S06]  /*3450*/  IMAD R237, R237, 0x19, RZ ;  /* 0x00000019eded7824 */ /* 0x000fcc00078e02ff */
[----:B------:R-:W0:Y:S01]  /*3460*/  LDC R189, c[0x0][0x3c4] ;  /* 0x0000f100ffbd7b82 */ /* 0x000e220000000800 */
[----:B------:R-:W-:Y:S01]  /*3470*/  STS.U16 [R7+UR4+0x3b00], R64 ;  /* 0x003b004007007988 */ /* 0x000fe20008000404 */
[----:B--2---:R-:W-:Y:S01]  /*3480*/  PRMT R48, RZ, 0x7610, R48 ;  /* 0x00007610ff307816 */ /* 0x004fe20000000030 */
[----:B------:R-:W-:-:S05]  /*3490*/  IMAD R229, R229, 0x1b, RZ ;  /* 0x0000001be5e57824 */ /* 0x000fca00078e02ff */
[----:B------:R-:W2:Y:S01]  /*34a0*/  LDC R195, c[0x0][0x3c4] ;  /* 0x0000f100ffc37b82 */ /* 0x000ea20000000800 */
[----:B------:R-:W-:Y:S01]  /*34b0*/  STL.64 [R1+0x2c0], R56 ;  /* 0x0002c03801007387 */ /* 0x000fe20000100a00 */
[----:B------:R-:W-:-:S06]  /*34c0*/  IMAD R97, R97, 0x38, RZ ;  /* 0x0000003861617824 */ /* 0x000fcc00078e02ff */
[----:B------:R-:W0:Y:S01]  /*34d0*/  LDC R191, c[0x0][0x3c4] ;  /* 0x0000f100ffbf7b82 */ /* 0x000e220000000800 */
[----:B------:R1:W-:Y:S07]  /*34e0*/  STS.U16 [R7+UR4+0x2700], R43 ;  /* 0x0027002b07007988 */ /* 0x0003ee0008000404 */
[----:B------:R-:W0:Y:S01]  /*34f0*/  LDC R181, c[0x0][0x3c4] ;  /* 0x0000f100ffb57b82 */ /* 0x000e220000000800 */
[----:B------:R-:W-:Y:S07]  /*3500*/  STL.64 [R1+0x2c8], R46 ;  /* 0x0002c82e01007387 */ /* 0x000fee0000100a00 */
[----:B------:R-:W0:Y:S01]  /*3510*/  LDC R187, c[0x0][0x3c4] ;  /* 0x0000f100ffbb7b82 */ /* 0x000e220000000800 */
[----:B------:R-:W-:Y:S01]  /*3520*/  STL.64 [R1+0x2e0], R54 ;  /* 0x0002e03601007387 */ /* 0x000fe20000100a00 */
[----:B-1----:R-:W-:-:S06]  /*3530*/  PRMT R43, RZ, 0x7610, R43 ;  /* 0x00007610ff2b7816 */ /* 0x002fcc000000002b */
[----:B------:R-:W1:Y:S01]  /*3540*/  LDC R183, c[0x0][0x3c4] ;  /* 0x0000f100ffb77b82 */ /* 0x000e620000000800 */
[----:B------:R-:W-:Y:S07]  /*3550*/  STS.U16 [R7+UR4+0x2300], R39 ;  /* 0x0023002707007988 */ /* 0x000fee0008000404 */
[----:B------:R-:W0:Y:S01]  /*3560*/  LDC R173, c[0x0][0x3c4] ;  /* 0x0000f100ffad7b82 */ /* 0x000e220000000800 */
[----:B------:R-:W-:Y:S07]  /*3570*/  STL.64 [R1+0x2b0], R52 ;  /* 0x0002b03401007387 */ /* 0x000fee0000100a00 */
[----:B------:R-:W0:Y:S01]  /*3580*/  LDC R179, c[0x0][0x3c4] ;  /* 0x0000f100ffb37b82 */ /* 0x000e220000000800 */
[----:B------:R-:W-:Y:S07]  /*3590*/  STS.U16 [R7+UR4+0x4b00], R80 ;  /* 0x004b005007007988 */ /* 0x000fee0008000404 */
[----:B------:R-:W0:Y:S01]  /*35a0*/  LDC R175, c[0x0][0x3c4] ;  /* 0x0000f100ffaf7b82 */ /* 0x000e220000000800 */
[----:B------:R0:W-:Y:S07]  /*35b0*/  STS.U16 [R7+UR4+0x4700], R76 ;  /* 0x0047004c07007988 */ /* 0x0001ee0008000404 */
[----:B------:R-:W0:Y:S01]  /*35c0*/  LDC R165, c[0x0][0x3c4] ;  /* 0x0000f100ffa57b82 */ /* 0x000e220000000800 */
[----:B------:R0:W-:Y:S07]  /*35d0*/  STS.U16 [R7+UR4+0x4300], R72 ;  /* 0x0043004807007988 */ /* 0x0001ee0008000404 */
[----:B------:R-:W0:Y:S01]  /*35e0*/  LDC R171, c[0x0][0x3c4] ;  /* 0x0000f100ffab7b82 */ /* 0x000e220000000800 */
[----:B------:R0:W-:Y:S07]  /*35f0*/  STS.U16 [R7+UR4+0x3700], R60 ;  /* 0x0037003c07007988 */ /* 0x0001ee0008000404 */
[----:B------:R-:W0:Y:S01]  /*3600*/  LDC R167, c[0x0][0x3c4] ;  /* 0x0000f100ffa77b82 */ /* 0x000e220000000800 */
[----:B------:R0:W-:Y:S07]  /*3610*/  STS.U16 [R7+UR4+0x7700], R143 ;  /* 0x0077008f07007988 */ /* 0x0001ee0008000404 */
[----:B------:R-:W0:Y:S01]  /*3620*/  LDC R157, c[0x0][0x3c4] ;  /* 0x0000f100ff9d7b82 */ /* 0x000e220000000800 */
[----:B------:R-:W-:Y:S07]  /*3630*/  STS.U16 [R7+UR4+0x6b00], R129 ;  /* 0x006b008107007988 */ /* 0x000fee0008000404 */
[----:B------:R-:W0:Y:S01]  /*3640*/  LDC R163, c[0x0][0x3c4] ;  /* 0x0000f100ffa37b82 */ /* 0x000e220000000800 */
[----:B------:R-:W-:Y:S07]  /*3650*/  STS.U16 [R7+UR4+0x7b00], R121 ;  /* 0x007b007907007988 */ /* 0x000fee0008000404 */
[----:B------:R-:W0:Y:S01]  /*3660*/  LDC R159, c[0x0][0x3c4] ;  /* 0x0000f100ff9f7b82 */ /* 0x000e220000000800 */
[----:B------:R-:W-:Y:S01]  /*3670*/  IMAD R89, R89, 0x3a, RZ ;  /* 0x0000003a59597824 */ /* 0x000fe200078e02ff */
[----:B------:R-:W-:Y:S06]  /*3680*/  STS.U16 [R7+UR4+0x300], R5 ;  /* 0x0003000507007988 */ /* 0x000fec0008000404 */
[----:B------:R-:W0:Y:S01]  /*3690*/  LDC R147, c[0x0][0x3c4] ;  /* 0x0000f100ff937b82 */ /* 0x000e220000000800 */
[----:B------:R-:W-:Y:S07]  /*36a0*/  STS.U16 [R7+UR4+0x700], R11 ;  /* 0x0007000b07007988 */ /* 0x000fee0008000404 */
[----:B------:R-:W0:Y:S01]  /*36b0*/  LDC R155, c[0x0][0x3c4] ;  /* 0x0000f100ff9b7b82 */ /* 0x000e220000000800 */
[----:B------:R-:W-:Y:S07]  /*36c0*/  STS.U16 [R7+UR4+0xb00], R15 ;  /* 0x000b000f07007988 */ /* 0x000fee0008000404 */
[----:B------:R-:W1:Y:S01]  /*36d0*/  LDC R151, c[0x0][0x3c4] ;  /* 0x0000f100ff977b82 */ /* 0x000e620000000800 */
        /* <DEDUP_REMOVED lines=10> */
[----:B------:R-:W-:Y:S01]  /*3780*/  STS.U16 [R7+UR4+0x1f00], R35 ;  /* 0x001f002307007988 */ /* 0x000fe20008000404 */
[----:B------:R-:W-:Y:S01]  /*3790*/  PRMT R73, RZ, 0x7610, R73 ;  /* 0x00007610ff497816 */ /* 0x000fe20000000049 */
[----:B0-----:R-:W-:Y:S01]  /*37a0*/  IMAD.SHL.U32 R76, R91, 0x4, RZ ;  /* 0x000000045b4c7824 */ /* 0x001fe200078e00ff */
[----:B------:R-:W-:Y:S01]  /*37b0*/  PRMT R69, RZ, 0x7610, R69 ;  /* 0x00007610ff457816 */ /* 0x000fe20000000045 */
[----:B------:R-:W-:Y:S01]  /*37c0*/  STS.U16 [R7+UR4+0x5300], R88 ;  /* 0x0053005807007988 */ /* 0x000fe20008000404 */
[----:B------:R-:W-:-:S02]  /*37d0*/  PRMT R67, RZ, 0x7610, R67 ;  /* 0x00007610ff437816 */ /* 0x000fc40000000043 */
[----:B------:R-:W0:Y:S01]  /*37e0*/  LDC R68, c[0x0][0x3c4] ;  /* 0x0000f100ff447b82 */ /* 0x000e220000000800 */
[----:B------:R-:W-:Y:S01]  /*37f0*/  STL.64 [R1+0x2a8], R50 ;  /* 0x0002a83201007387 */ /* 0x000fe20000100a00 */
[----:B------:R-:W-:Y:S02]  /*3800*/  PRMT R39, RZ, 0x7610, R39 ;  /* 0x00007610ff277816 */ /* 0x000fe40000000027 */
[C---:B------:R-:W-:Y:S01]  /*3810*/  SHF.L.U32 R80, R91.reuse, 0x1, RZ ;  /* 0x000000015b507819 */ /* 0x040fe200000006ff */
[----:B------:R-:W-:Y:S03]  /*3820*/  STS.U16 [R7+UR4+0x5700], R94 ;  /* 0x0057005e07007988 */ /* 0x000fe60008000404 */
[----:B------:R-:W1:Y:S01]  /*3830*/  LDC R64, c[0x0][0x3c4] ;  /* 0x0000f100ff407b82 */ /* 0x000e620000000800 */
[----:B------:R-:W-:Y:S04]  /*3840*/  STL.64 [R1+0x298], R48 ;  /* 0x0002983001007387 */ /* 0x000fe80000100a00 */
[----:B------:R-:W-:Y:S01]  /*3850*/  STL.64 [R1+0x2a0], R44 ;  /* 0x0002a02c01007387 */ /* 0x000fe20000100a00 */
[-C--:B------:R-:W-:Y:S01]  /*3860*/  LEA R54, P5, R84, R136.reuse, 0x3 ;  /* 0x0000008854367211 */ /* 0x080fe200078a18ff */
[----:B------:R-:W-:Y:S01]  /*3870*/  IMAD R72, R91, 0x6, RZ ;  /* 0x000000065b487824 */ /* 0x000fe200078e02ff */
[-C--:B------:R-:W-:Y:S01]  /*3880*/  IADD3 R56, P4, PT, R245, R136.reuse, RZ ;  /* 0x00000088f5387210 */ /* 0x080fe20007f9e0ff */
[----:B------:R0:W-:Y:S01]  /*3890*/  STL.64 [R1+0x290], R42 ;  /* 0x0002902a01007387 */ /* 0x0001e20000100a00 */
[----:B------:R-:W-:Y:S01]  /*38a0*/  LEA.HI.X.SX32 R55, R76, R137, 0x1, P5 ;  /* 0x000000894c377211 */ /* 0x000fe200028f0eff */
[----:B------:R-:W2:Y:S02]  /*38b0*/  LDC R60, c[0x0][0x3c4] ;  /* 0x0000f100ff3c7b82 */ /* 0x000ea40000000800 */
[----:B------:R-:W-:Y:S04]  /*38c0*/  STL.64 [R1+0x288], R40 ;  /* 0x0002882801007387 */ /* 0x000fe80000100a00 */
[----:B------:R0:W-:Y:S02]  /*38d0*/  STL.64 [R1+0x2b8], R38 ;  /* 0x0002b82601007387 */ /* 0x0001e40000100a00 */
[----:B0-----:R-:W-:Y:S01]  /*38e0*/  IMAD R68, R68, 0xb, RZ ;  /* 0x0000000b44447824 */ /* 0x001fe200078e02ff */
[----:B------:R-:W0:Y:S01]  /*38f0*/  LDC R143, c[0x0][0x3c4] ;  /* 0x0000f100ff8f7b82 */ /* 0x000e220000000800 */
[----:B------:R-:W-:Y:S01]  /*3900*/  LEA R42, P6, R86, R136, 0x2 ;  /* 0x00000088562a7211 */ /* 0x000fe200078c10ff */
[----:B------:R2:W-:Y:S01]  /*3910*/  STL.64 [R1+0x2d8], R36 ;  /* 0x0002d82401007387 */ /* 0x0005e20000100a00 */
[----:B-1----:R-:W-:-:S03]  /*3920*/  IMAD R64, R64, 0xd, RZ ;  /* 0x0000000d40407824 */ /* 0x002fc600078e02ff */
[----:B------:R-:W-:Y:S02]  /*3930*/  STS.U16 [R7+UR4+0x5b00], R110 ;  /* 0x005b006e07007988 */ /* 0x000fe40008000404 */
[----:B------:R-:W1:Y:S01]  /*3940*/  LDC R129, c[0x0][0x3c4] ;  /* 0x0000f100ff817b82 */ /* 0x000e620000000800 */
[CC--:B------:R-:W-:Y:S01]  /*3950*/  IADD3 R38, P3, PT, R80.reuse, R136.reuse, RZ ;  /* 0x0000008850267210 */ /* 0x0c0fe20007f7e0ff */
[----:B------:R-:W-:Y:S01]  /*3960*/  STS.U16 [R7+UR4+0x5f00], R114 ;  /* 0x005f007207007988 */ /* 0x000fe20008000404 */
[-C--:B------:R-:W-:Y:S02]  /*3970*/  LEA.HI.X.SX32 R43, R80, R137.reuse, 0x1, P6 ;  /* 0x00000089502b7211 */ /* 0x080fe400030f0eff */
[----:B------:R-:W-:Y:S01]  /*3980*/  LEA.HI.X.SX32 R39, R82, R137, 0x1, P3 ;  /* 0x0000008952277211 */ /* 0x000fe200018f0eff */
[----:B------:R-:W-:Y:S01]  /*3990*/  STS.U16 [R7+UR4+0x6300], R118 ;  /* 0x0063007607007988 */ /* 0x000fe20008000404 */
[-C--:B------:R-:W-:Y:S01]  /*39a0*/  IADD3 R44, P3, PT, R239, R136.reuse, RZ ;  /* 0x00000088ef2c7210 */ /* 0x080fe20007f7e0ff */
[----:B------:R-:W3:Y:S01]  /*39b0*/  LDC R121, c[0x0][0x3c4] ;  /* 0x0000f100ff797b82 */ /* 0x000ee20000000800 */
[-C--:B------:R-:W-:Y:S01]  /*39c0*/  IADD3 R138, P6, PT, R233, R136.reuse, RZ ;  /* 0x00000088e98a7210 */ /* 0x080fe20007fde0ff */
[----:B------:R-:W-:Y:S01]  /*39d0*/  STS.U16 [R7+UR4+0x6700], R125 ;  /* 0x0067007d07007988 */ /* 0x000fe20008000404 */
[----:B--2---:R-:W-:-:S02]  /*39e0*/  LEA R36, P5, R78, R136, 0x4 ;  /* 0x000000884e247211 */ /* 0x004fc400078a20ff */
[-C--:B------:R-:W-:Y:S01]  /*39f0*/  LEA.HI.X.SX32 R57, R74, R137.reuse, 0x1, P4 ;  /* 0x000000894a397211 */ /* 0x080fe200020f0eff */
[----:B------:R-:W-:Y:S01]  /*3a00*/  STS.U16 [R7+UR4+0x6f00], R132 ;  /* 0x006f008407007988 */ /* 0x000fe20008000404 */
[-C--:B------:R-:W-:Y:S01]  /*3a10*/  IADD3 R52, P4, PT, R227, R136.reuse, RZ ;  /* 0x00000088e3347210 */ /* 0x080fe20007f9e0ff */
[----:B------:R-:W-:Y:S01]  /*3a20*/  IMAD R113, R113, 0x34, RZ ;  /* 0x0000003471717824 */ /* 0x000fe200078e02ff */
[-C--:B------:R-:W-:Y:S01]  /*3a30*/  LEA.HI.X.SX32 R45, R72, R137.reuse, 0x1, P3 ;  /* 0x00000089482d7211 */ /* 0x080fe200018f0eff */
[----:B------:R-:W-:Y:S01]  /*3a40*/  STL.64 [R1+0x250], R38 ;  /* 0x0002502601007387 */ /* 0x000fe20000100a00 */
[-C--:B------:R-:W-:Y:S01]  /*3a50*/  IADD3 R40, P3, PT, R223, R136.reuse, RZ ;  /* 0x00000088df287210 */ /* 0x080fe20007f7e0ff */
[----:B------:R-:W-:Y:S01]  /*3a60*/  IMAD.SHL.U32 R60, R60, 0x10, RZ ;  /* 0x000000103c3c7824 */ /* 0x000fe200078e00ff */
[-C--:B------:R-:W-:Y:S01]  /*3a70*/  LEA.HI.X.SX32 R139, R66, R137.reuse, 0x1, P6 ;  /* 0x00000089428b7211 */ /* 0x080fe200030f0eff */
[----:B------:R-:W-:Y:S01]  /*3a80*/  STL.64 [R1+0x248], R42 ;  /* 0x0002482a01007387 */ /* 0x000fe20000100a00 */
[-C--:B------:R-:W-:Y:S01]  /*3a90*/  IADD3 R208, P6, PT, R219, R136.reuse, RZ ;  /* 0x00000088dbd07210 */ /* 0x080fe20007fde0ff */
[----:B------:R-:W-:Y:S01]  /*3aa0*/  IMAD.MOV.U32 R244, RZ, RZ, R138 ;  /* 0x000000fffff47224 */ /* 0x000fe200078e008a */
[-C--:B------:R-:W-:Y:S01]  /*3ab0*/  LEA.HI.X.SX32 R37, R62, R137.reuse, 0x1, P5 ;  /* 0x000000893e257211 */ /* 0x080fe200028f0eff */
[----:B------:R-:W-:Y:S01]  /*3ac0*/  STL.64 [R1+0x240], R54 ;  /* 0x0002403601007387 */ /* 0x000fe20000100a00 */
[-C--:B------:R-:W-:Y:S01]  /*3ad0*/  LEA.HI.X.SX32 R53, R70, R137.reuse, 0x1, P4 ;  /* 0x0000008946357211 */ /* 0x080fe200020f0eff */
[----:B0-----:R-:W-:Y:S01]  /*3ae0*/  IMAD R143, R143, 0x2e, RZ ;  /* 0x0000002e8f8f7824 */ /* 0x001fe200078e02ff */
[-C--:B------:R-:W-:Y:S01]  /*3af0*/  LEA.HI.X.SX32 R41, R245, R137.reuse, 0x1, P3 ;  /* 0x00000089f5297211 */ /* 0x080fe200018f0eff */
[----:B------:R-:W-:Y:S01]  /*3b00*/  STL.64 [R1+0x238], R56 ;  /* 0x0002383801007387 */ /* 0x000fe20000100a00 */
[-C--:B------:R-:W-:Y:S01]  /*3b10*/  IADD3 R46, P5, PT, R217, R136.reuse, RZ ;  /* 0x00000088d92e7210 */ /* 0x080fe20007fbe0ff */
[----:B-1----:R-:W-:Y:S01]  /*3b20*/  IMAD R129, R129, 0x30, RZ ;  /* 0x0000003081817824 */ /* 0x002fe200078e02ff */
[-C--:B------:R-:W-:Y:S01]  /*3b30*/  LEA.HI.X.SX32 R209, R68, R137.reuse, 0x1, P6 ;  /* 0x0000008944d17211 */ /* 0x080fe200030f0eff */
[----:B------:R-:W-:Y:S01]  /*3b40*/  STL.64 [R1+0x230], R44 ;  /* 0x0002302c01007387 */ /* 0x000fe20000100a00 */
[-C--:B------:R-:W-:Y:S01]  /*3b50*/  IADD3 R134, P4, PT, R215, R136.reuse, RZ ;  /* 0x00000088d7867210 */ /* 0x080fe20007f9e0ff */
[----:B---3--:R-:W-:Y:S01]  /*3b60*/  IMAD R121, R121, 0x32, RZ ;  /* 0x0000003279797824 */ /* 0x008fe200078e02ff */
[-C--:B------:R-:W-:Y:S01]  /*3b70*/  IADD3 R50, P6, PT, R211, R136.reuse, RZ ;  /* 0x00000088d3327210 */ /* 0x080fe20007fde0ff */
[----:B------:R-:W-:Y:S01]  /*3b80*/  STL.64 [R1+0x228], R138 ;  /* 0x0002288a01007387 */ /* 0x000fe20000100a00 */
[----:B------:R-:W-:Y:S01]  /*3b90*/  IADD3 R48, P3, PT, R213, R136, RZ ;  /* 0x00000088d5307210 */ /* 0x000fe20007f7e0ff */
[----:B------:R-:W-:Y:S01]  /*3ba0*/  IMAD.MOV.U32 R240, RZ, RZ, R56 ;  /* 0x000000fffff07224 */ /* 0x000fe200078e0038 */
[----:B------:R-:W0:Y:S01]  /*3bb0*/  LDC R75, c[0x0][0x3c4] ;  /* 0x0000f100ff4b7b82 */ /* 0x000e220000000800 */
[----:B------:R-:W-:Y:S01]  /*3bc0*/  STL.64 [R1+0x220], R36 ;  /* 0x0002202401007387 */ /* 0x000fe20000100a00 */
[----:B------:R-:W-:-:S03]  /*3bd0*/  LEA.HI.X.SX32 R47, R239, R137, 0x1, P5 ;  /* 0x00000089ef2f7211 */ /* 0x000fc600028f0eff */
[----:B------:R-:W-:Y:S01]  /*3be0*/  STL.64 [R1+0x218], R52 ;  /* 0x0002183401007387 */ /* 0x000fe20000100a00 */
[-C--:B------:R-:W-:Y:S01]  /*3bf0*/  LEA R58, P5, R235, R136.reuse, 0x5 ;  /* 0x00000088eb3a7211 */ /* 0x080fe200078a28ff */
[----:B------:R-:W-:Y:S01]  /*3c00*/  IMAD.MOV.U32 R234, RZ, RZ, R50 ;  /* 0x000000ffffea7224 */ /* 0x000fe200078e0032 */
[----:B------:R-:W-:Y:S01]  /*3c10*/  LEA.HI.X.SX32 R135, R64, R137, 0x1, P4 ;  /* 0x0000008940877211 */ /* 0x000fe200020f0eff */
[----:B------:R-:W-:Y:S01]  /*3c20*/  STL.64 [R1+0x210], R40 ;  /* 0x0002102801007387 */ /* 0x000fe20000100a00 */
[----:B------:R-:W-:Y:S01]  /*3c30*/  MOV R235, R51 ;  /* 0x0000003300eb7202 */ /* 0x000fe20000000f00 */
[----:B------:R-:W-:Y:S01]  /*3c40*/  IMAD R83, R83, 0x3c, RZ ;  /* 0x0000003c53537824 */ /* 0x000fe200078e02ff */
[-C--:B------:R-:W-:Y:S01]  /*3c50*/  LEA.HI.X.SX32 R49, R233, R137.reuse, 0x1, P3 ;  /* 0x00000089e9317211 */ /* 0x080fe200018f0eff */
[----:B------:R-:W-:Y:S01]  /*3c60*/  STL.64 [R1+0x208], R208 ;  /* 0x000208d001007387 */ /* 0x000fe20000100a00 */
[----:B------:R-:W-:Y:S01]  /*3c70*/  LEA.HI.X.SX32 R235, R251, R137, 0x1, P6 ;  /* 0x00000089fbeb7211 */ /* 0x000fe200030f0eff */
[----:B------:R-:W1:Y:S02]  /*3c80*/  LDC R133, c[0x0][0x3c4] ;  /* 0x0000f100ff857b82 */ /* 0x000e640000000800 */
[----:B------:R2:W-:Y:S04]  /*3c90*/  STL [R1+0x1e8], R50 ;  /* 0x0001e83201007387 */ /* 0x0005e80000100800 */
[----:B------:R3:W-:Y:S01]  /*3ca0*/  STL.64 [R1+0x200], R46 ;  /* 0x0002002e01007387 */ /* 0x0007e20000100a00 */
[----:B----4-:R-:W-:Y:S01]  /*3cb0*/  IMAD R221, R221, 0x1d, RZ ;  /* 0x0000001ddddd7824 */ /* 0x010fe200078e02ff */
[----:B------:R-:W4:Y:S02]  /*3cc0*/  LDC R145, c[0x0][0x3c4] ;  /* 0x0000f100ff917b82 */ /* 0x000f240000000800 */
[----:B------:R-:W-:Y:S01]  /*3cd0*/  STS.U16 [R7+UR4+0x7300], R140 ;  /* 0x0073008c07007988 */ /* 0x000fe20008000404 */
[----:B--2---:R-:W-:-:S03]  /*3ce0*/  IADD3 R50, P4, PT, R193, R136, RZ ;  /* 0x00000088c1327210 */ /* 0x004fc60007f9e0ff */
[----:B------:R-:W-:Y:S01]  /*3cf0*/  STL.64 [R1+0x1f8], R134 ;  /* 0x0001f88601007387 */ /* 0x000fe20000100a00 */
[----:B------:R-:W-:Y:S01]  /*3d00*/  LEA.HI.X.SX32 R51, R249, R137, 0x1, P4 ;  /* 0x00000089f9337211 */ /* 0x000fe200020f0eff */
[----:B------:R-:W2:Y:S02]  /*3d10*/  LDC R141, c[0x0][0x3c4] ;  /* 0x0000f100ff8d7b82 */ /* 0x000ea40000000800 */
[----:B------:R-:W-:Y:S01]  /*3d20*/  STL.64 [R1+0x1f0], R48 ;  /* 0x0001f03001007387 */ /* 0x000fe20000100a00 */
[----:B------:R-:W-:-:S03]  /*3d30*/  MOV R249, R209 ;  /* 0x000000d100f97202 */ /* 0x000fc60000000f00 */
[----:B------:R-:W-:Y:S01]  /*3d40*/  STL [R1+0x1ec], R235 ;  /* 0x0001eceb01007387 */ /* 0x000fe20000100800 */
[----:B------:R-:W-:Y:S01]  /*3d50*/  IMAD R231, R231, 0x42, RZ ;  /* 0x00000042e7e77824 */ /* 0x000fe200078e02ff */
[----:B------:R-:W0:Y:S02]  /*3d60*/  LDC R125, c[0x0][0x3c4] ;  /* 0x0000f100ff7d7b82 */ /* 0x000e240000000800 */
[----:B------:R-:W2:Y:S01]  /*3d70*/  LDL.LU R209, [R1+0x2e8] ;  /* 0x0002e80001d17983 */ /* 0x000ea20000300800 */
[----:B------:R-:W-:Y:S01]  /*3d80*/  IMAD.MOV.U32 R245, RZ, RZ, R139 ;  /* 0x000000fffff57224 */ /* 0x000fe200078e008b */
[-C--:B------:R-:W-:Y:S01]  /*3d90*/  IADD3 R138, P3, PT, R185, R136.reuse, RZ ;  /* 0x00000088b98a7210 */ /* 0x080fe20007f7e0ff */
[----:B------:R-:W-:Y:S01]  /*3da0*/  IMAD.MOV.U32 R232, RZ, RZ, R244 ;  /* 0x000000ffffe87224 */ /* 0x000fe200078e00f4 */
[-C--:B------:R-:W-:Y:S01]  /*3db0*/  LEA.HI.X.SX32 R59, R60, R137.reuse, 0x1, P5 ;  /* 0x000000893c3b7211 */ /* 0x080fe200028f0eff */
[----:B------:R-:W-:Y:S01]  /*3dc0*/  IMAD.MOV.U32 R250, RZ, RZ, R46 ;  /* 0x000000fffffa7224 */ /* 0x000fe200078e002e */
[-C--:B------:R-:W-:Y:S01]  /*3dd0*/  IADD3 R238, P4, PT, R161, R136.reuse, RZ ;  /* 0x00000088a1ee7210 */ /* 0x080fe20007f9e0ff */
[----:B------:R-:W-:Y:S01]  /*3de0*/  IMAD.MOV.U32 R244, RZ, RZ, R54 ;  /* 0x000000fffff47224 */ /* 0x000fe200078e0036 */
[-C--:B---3--:R-:W-:Y:S01]  /*3df0*/  IADD3 R46, P5, PT, R169, R136.reuse, RZ ;  /* 0x00000088a92e7210 */ /* 0x088fe20007fbe0ff */
[----:B------:R-:W-:Y:S01]  /*3e00*/  IMAD.MOV.U32 R248, RZ, RZ, R208 ;  /* 0x000000fffff87224 */ /* 0x000fe200078e00d0 */
[-C--:B------:R-:W-:Y:S01]  /*3e10*/  IADD3 R54, P6, PT, R177, R136.reuse, RZ ;  /* 0x00000088b1367210 */ /* 0x080fe20007fde0ff */
[----:B------:R-:W-:Y:S01]  /*3e20*/  IMAD.MOV.U32 R233, RZ, RZ, R245 ;  /* 0x000000ffffe97224 */ /* 0x000fe200078e00f5 */
[----:B------:R-:W-:Y:S01]  /*3e30*/  LEA.HI.X.SX32 R139, R227, R137, 0x1, P3 ;  /* 0x00000089e38b7211 */ /* 0x000fe200018f0eff */
[----:B------:R-:W-:Y:S01]  /*3e40*/  IMAD.MOV.U32 R251, RZ, RZ, R47 ;  /* 0x000000fffffb7224 */ /* 0x000fe200078e002f */
[----:B------:R-:W-:Y:S01]  /*3e50*/  MOV R245, R55 ;  /* 0x0000003700f57202 */ /* 0x000fe20000000f00 */
[----:B------:R-:W-:Y:S01]  /*3e60*/  IMAD.MOV.U32 R246, RZ, RZ, R238 ;  /* 0x000000fffff67224 */ /* 0x000fe200078e00ee */
[-C--:B------:R-:W-:Y:S01]  /*3e70*/  LEA.HI.X.SX32 R47, R223, R137.reuse, 0x1, P5 ;  /* 0x00000089df2f7211 */ /* 0x080fe200028f0eff */
[----:B------:R-:W-:Y:S01]  /*3e80*/  STL.64 [R1+0x1e0], R58 ;  /* 0x0001e03a01007387 */ /* 0x000fe20000100a00 */
[----:B------:R-:W-:Y:S01]  /*3e90*/  IMAD.MOV.U32 R226, RZ, RZ, R248 ;  /* 0x000000ffffe27224 */ /* 0x000fe200078e00f8 */
[----:B------:R-:W-:Y:S01]  /*3ea0*/  LEA.HI.X.SX32 R55, R247, R137, 0x1, P6 ;  /* 0x00000089f7377211 */ /* 0x000fe200030f0eff */
[----:B------:R-:W3:Y:S01]  /*3eb0*/  LDC R131, c[0x0][0x3c4] ;  /* 0x0000f100ff837b82 */ /* 0x000ee20000000800 */
[----:B------:R1:W-:Y:S01]  /*3ec0*/  STL [R1+0x1b8], R238 ;  /* 0x0001b8ee01007387 */ /* 0x0003e20000100800 */
[----:B------:R-:W-:Y:S01]  /*3ed0*/  MOV R247, R239 ;  /* 0x000000ef00f77202 */ /* 0x000fe20000000f00 */
[----:B------:R-:W-:Y:S01]  /*3ee0*/  IMAD.MOV.U32 R242, RZ, RZ, R246 ;  /* 0x000000fffff27224 */ /* 0x000fe200078e00f6 */
[-C--:B------:R-:W-:Y:S01]  /*3ef0*/  IADD3 R248, P3, PT, R153, R136.reuse, RZ ;  /* 0x0000008899f87210 */ /* 0x080fe20007f7e0ff */
[----:B------:R-:W-:Y:S01]  /*3f00*/  STL.64 [R1+0x1d8], R50 ;  /* 0x0001d83201007387 */ /* 0x000fe20000100a00 */
[-C--:B------:R-:W-:Y:S01]  /*3f10*/  LEA.HI.X.SX32 R247, R243, R137.reuse, 0x1, P4 ;  /* 0x00000089f3f77211 */ /* 0x080fe200020f0eff */
[----:B------:R-:W-:Y:S01]  /*3f20*/  IMAD.MOV.U32 R227, RZ, RZ, R249 ;  /* 0x000000ffffe37224 */ /* 0x000fe200078e00f9 */
[----:B------:R-:W2:Y:S01]  /*3f30*/  LDC R127, c[0x0][0x3c4] ;  /* 0x0000f100ff7f7b82 */ /* 0x000ea20000000800 */
[----:B------:R-:W-:Y:S01]  /*3f40*/  STL.64 [R1+0x1d0], R138 ;  /* 0x0001d08a01007387 */ /* 0x000fe20000100a00 */
[----:B------:R-:W-:Y:S01]  /*3f50*/  IMAD.MOV.U32 R222, RZ, RZ, R46 ;  /* 0x000000ffffde7224 */ /* 0x000fe200078e002e */
[-C--:B-1----:R-:W-:Y:S01]  /*3f60*/  IADD3 R238, P6, PT, R143, R136.reuse, RZ ;  /* 0x000000888fee7210 */ /* 0x082fe20007fde0ff */
[----:B------:R-:W-:Y:S01]  /*3f70*/  IMAD.MOV.U32 R246, RZ, RZ, R226 ;  /* 0x000000fffff67224 */ /* 0x000fe200078e00e2 */
[----:B------:R1:W-:Y:S01]  /*3f80*/  STL.64 [R1+0x1c0], R46 ;  /* 0x0001c02e01007387 */ /* 0x0003e20000100a00 */
[----:B------:R-:W-:Y:S01]  /*3f90*/  IMAD.MOV.U32 R226, RZ, RZ, R44 ;  /* 0x000000ffffe27224 */ /* 0x000fe200078e002c */
[-C--:B------:R-:W-:Y:S01]  /*3fa0*/  IADD3 R44, P4, PT, R121, R136.reuse, RZ ;  /* 0x00000088792c7210 */ /* 0x080fe20007f9e0ff */
[----:B------:R-:W-:Y:S01]  /*3fb0*/  IMAD.MOV.U32 R218, RZ, RZ, R134 ;  /* 0x000000ffffda7224 */ /* 0x000fe200078e0086 */
[----:B------:R-:W-:Y:S01]  /*3fc0*/  STL.64 [R1+0x1c8], R54 ;  /* 0x0001c83601007387 */ /* 0x000fe20000100a00 */
[----:B------:R-:W-:Y:S01]  /*3fd0*/  LEA.HI.X.SX32 R249, R219, R137, 0x1, P3 ;  /* 0x00000089dbf97211 */ /* 0x000fe200018f0eff */
[----:B------:R-:W-:Y:S01]  /*3fe0*/  IMAD.MOV.U32 R223, RZ, RZ, R47 ;  /* 0x000000ffffdf7224 */ /* 0x000fe200078e002f */
[----:B------:R-:W-:Y:S01]  /*3ff0*/  MOV R243, R247 ;  /* 0x000000f700f37202 */ /* 0x000fe20000000f00 */
[----:B------:R4:W-:Y:S01]  /*4000*/  STL [R1+0x1bc], R247 ;  /* 0x0001bcf701007387 */ /* 0x0009e20000100800 */
[-C--:B------:R-:W-:Y:S01]  /*4010*/  IADD3 R134, P3, PT, R113, R136.reuse, RZ ;  /* 0x0000008871867210 */ /* 0x080fe20007f7e0ff */
[----:B------:R-:W-:Y:S01]  /*4020*/  IMAD R205, R205, 0x1f, RZ ;  /* 0x0000001fcdcd7824 */ /* 0x000fe200078e02ff */
[----:B------:R-:W2:Y:S01]  /*4030*/  LDC R117, c[0x0][0x3c4] ;  /* 0x0000f100ff757b82 */ /* 0x000ea20000000800 */
[-C--:B-1----:R-:W-:Y:S01]  /*4040*/  IADD3 R46, P5, PT, R129, R136.reuse, RZ ;  /* 0x00000088812e7210 */ /* 0x082fe20007fbe0ff */
[----:B0-----:R-:W-:Y:S01]  /*4050*/  IMAD R75, R75, 0x3e, RZ ;  /* 0x0000003e4b4b7824 */ /* 0x001fe200078e02ff */
[----:B------:R-:W-:Y:S01]  /*4060*/  LEA.HI.X.SX32 R239, R241, R137, 0x1, P6 ;  /* 0x00000089f1ef7211 */ /* 0x000fe200030f0eff */
[----:B------:R-:W0:Y:S01]  /*4070*/  FENCE.VIEW.ASYNC.T ;  /* 0x00000000000073c6 */ /* 0x000e220000000200 */
[-C--:B------:R-:W-:Y:S01]  /*4080*/  IADD3 R56, P6, PT, R105, R136.reuse, RZ ;  /* 0x0000008869387210 */ /* 0x080fe20007fde0ff */
[----:B----4-:R-:W-:Y:S01]  /*4090*/  IMAD.MOV.U32 R247, RZ, RZ, R227 ;  /* 0x000000fffff77224 */ /* 0x010fe200078e00e3 */
[----:B------:R-:W-:Y:S01]  /*40a0*/  MOV R227, R45 ;  /* 0x0000002d00e37202 */ /* 0x000fe20000000f00 */
[----:B------:R-:W-:Y:S01]  /*40b0*/  IMAD.MOV.U32 R219, RZ, RZ, R135 ;  /* 0x000000ffffdb7224 */ /* 0x000fe200078e0087 */
[-C--:B------:R-:W-:Y:S01]  /*40c0*/  LEA.HI.X.SX32 R47, R217, R137.reuse, 0x1, P5 ;  /* 0x00000089d92f7211 */ /* 0x080fe200028f0eff */
[----:B------:R-:W-:Y:S01]  /*40d0*/  STL.64 [R1+0x1b0], R248 ;  /* 0x0001b0f801007387 */ /* 0x000fe20000100a00 */
[----:B------:R-:W-:Y:S01]  /*40e0*/  LEA.HI.X.SX32 R45, R237, R137, 0x1, P4 ;  /* 0x00000089ed2d7211 */ /* 0x000fe200020f0eff */
[----:B------:R-:W-:Y:S01]  /*40f0*/  IMAD R225, R225, 0x44, RZ ;  /* 0x00000044e1e17824 */ /* 0x000fe200078e02ff */
[----:B------:R-:W-:Y:S01]  /*4100*/  MOV R241, R57 ;  /* 0x0000003900f17202 */ /* 0x000fe20000000f00 */
[----:B------:R-:W-:Y:S01]  /*4110*/  IMAD.MOV.U32 R208, RZ, RZ, R54 ;  /* 0x000000ffffd07224 */ /* 0x000fe200078e0036 */
[-C--:B------:R-:W-:Y:S01]  /*4120*/  LEA.HI.X.SX32 R135, R215, R137.reuse, 0x1, P3 ;  /* 0x00000089d7877211 */ /* 0x080fe200018f0eff */
[----:B------:R-:W-:Y:S01]  /*4130*/  STL.64 [R1+0x1a8], R238 ;  /* 0x0001a8ee01007387 */ /* 0x000fe20000100a00 */
[----:B------:R-:W-:Y:S01]  /*4140*/  LEA.HI.X.SX32 R57, R229, R137, 0x1, P6 ;  /* 0x00000089e5397211 */ /* 0x000fe200030f0eff */
[----:B------:R-:W1:Y:S01]  /*4150*/  LDC R123, c[0x0][0x3c4] ;  /* 0x0000f100ff7b7b82 */ /* 0x000e620000000800 */
[----:B------:R-:W-:Y:S01]  /*4160*/  IADD3 R216, P5, PT, R97, R136, RZ ;  /* 0x0000008861d87210 */ /* 0x000fe20007fbe0ff */
[----:B------:R-:W-:Y:S01]  /*4170*/  STL.64 [R1+0x1a0], R46 ;  /* 0x0001a02e01007387 */ /* 0x000fe20000100a00 */
[----:B------:R-:W-:-:S03]  /*4180*/  IMAD.MOV.U32 R212, RZ, RZ, R56 ;  /* 0x000000ffffd47224 */ /* 0x000fc600078e0038 */
[----:B------:R-:W-:Y:S01]  /*4190*/  STL.64 [R1+0x198], R44 ;  /* 0x0001982c01007387 */ /* 0x000fe20000100a00 */
[----:B------:R-:W-:Y:S01]  /*41a0*/  LEA.HI.X.SX32 R217, R213, R137, 0x1, P5 ;  /* 0x00000089d5d97211 */ /* 0x000fe200028f0eff */
[----:B------:R-:W-:Y:S01]  /*41b0*/  IMAD R207, R207, 0x46, RZ ;  /* 0x00000046cfcf7824 */ /* 0x000fe200078e02ff */
[----:B------:R-:W-:Y:S01]  /*41c0*/  SHF.L.U32 R201, R201, 0x5, RZ ;  /* 0x00000005c9c97819 */ /* 0x000fe200000006ff */
[----:B------:R-:W-:Y:S01]  /*41d0*/  STL.64 [R1+0x190], R134 ;  /* 0x0001908601007387 */ /* 0x000fe20000100a00 */
[----:B------:R-:W-:Y:S01]  /*41e0*/  IMAD R197, R197, 0x21, RZ ;  /* 0x00000021c5c57824 */ /* 0x000fe200078e02ff */
[----:B------:R-:W4:Y:S02]  /*41f0*/  LDC R109, c[0x0][0x3c4] ;  /* 0x0000f100ff6d7b82 */ /* 0x000f240000000800 */
[----:B------:R2:W-:Y:S01]  /*4200*/  STL.64 [R1+0x188], R56 ;  /* 0x0001883801007387 */ /* 0x0005e20000100a00 */
[----:B------:R-:W-:Y:S02]  /*4210*/  IMAD.MOV.U32 R236, RZ, RZ, R222 ;  /* 0x000000ffffec7224 */ /* 0x000fe400078e00de */
[----:B------:R-:W-:-:S03]  /*4220*/  IMAD.MOV.U32 R214, RZ, RZ, R250 ;  /* 0x000000ffffd67224 */ /* 0x000fc600078e00fa */
[----:B0-----:R-:W-:Y:S01]  /*4230*/  BAR.SYNC.DEFER_BLOCKING 0x0 ;  /* 0x0000000000007b1d */ /* 0x001fe20000010000 */
[----:B------:R-:W-:Y:S02]  /*4240*/  IMAD R203, R203, 0x48, RZ ;  /* 0x00000048cbcb7824 */ /* 0x000fe400078e02ff */
[----:B------:R-:W-:-:S05]  /*4250*/  IMAD R199, R199, 0x4a, RZ ;  /* 0x0000004ac7c77824 */ /* 0x000fca00078e02ff */
[----:B------:R-:W0:Y:S01]  /*4260*/  LDC R115, c[0x0][0x3c4] ;  /* 0x0000f100ff737b82 */ /* 0x000e220000000800 */
[----:B------:R-:W-:Y:S02]  /*4270*/  IMAD R189, R189, 0x23, RZ ;  /* 0x00000023bdbd7824 */ /* 0x000fe400078e02ff */
[----:B------:R-:W-:Y:S02]  /*4280*/  IMAD R195, R195, 0x4c, RZ ;  /* 0x0000004cc3c37824 */ /* 0x000fe400078e02ff */
[----:B------:R-:W-:-:S03]  /*4290*/  IMAD R191, R191, 0x4e, RZ ;  /* 0x0000004ebfbf7824 */ /* 0x000fc600078e02ff */
        /* <DEDUP_REMOVED lines=14> */
[----:B------:R-:W-:-:S05]  /*4380*/  IMAD R163, R163, 0x5c, RZ ;  /* 0x0000005ca3a37824 */ /* 0x000fca00078e02ff */
[----:B------:R-:W0:Y:S08]  /*4390*/  LDC R91, c[0x0][0x3c4] ;  /* 0x0000f100ff5b7b82 */ /* 0x000e300000000800 */
[----:B------:R-:W0:Y:S08]  /*43a0*/  LDC R77, c[0x0][0x3c4] ;  /* 0x0000f100ff4d7b82 */ /* 0x000e300000000800 */
[----:B------:R-:W0:Y:S08]  /*43b0*/  LDC R142, c[0x0][0x3c4] ;  /* 0x0000f100ff8e7b82 */ /* 0x000e300000000800 */
[----:B------:R-:W0:Y:S08]  /*43c0*/  LDC R79, c[0x0][0x3c4] ;  /* 0x0000f100ff4f7b82 */ /* 0x000e300000000800 */
[----:B------:R-:W0:Y:S01]  /*43d0*/  LDC R149, c[0x0][0x3c4] ;  /* 0x0000f100ff957b82 */ /* 0x000e220000000800 */
[-C--:B--2---:R-:W-:Y:S01]  /*43e0*/  LEA R56, P5, R209, R136.reuse, 0x6 ;  /* 0x00000088d1387211 */ /* 0x084fe200078a30ff */
[----:B------:R-:W-:Y:S01]  /*43f0*/  IMAD.MOV.U32 R209, RZ, RZ, R55 ;  /* 0x000000ffffd17224 */ /* 0x000fe200078e0037 */
[-C--:B------:R-:W-:Y:S01]  /*4400*/  IADD3 R222, P4, PT, R89, R136.reuse, RZ ;  /* 0x0000008859de7210 */ /* 0x080fe20007f9e0ff */
[----:B------:R-:W2:Y:S01]  /*4410*/  LDL.LU.64 R54, [R1+0x2e0] ;  /* 0x0002e00001367983 */ /* 0x000ea20000300a00 */
[-C--:B------:R-:W-:Y:S01]  /*4420*/  IADD3 R250, P3, PT, R83, R136.reuse, RZ ;  /* 0x0000008853fa7210 */ /* 0x080fe20007f7e0ff */
[----:B------:R-:W-:Y:S01]  /*4430*/  IMAD.MOV.U32 R228, RZ, RZ, R244 ;  /* 0x000000ffffe47224 */ /* 0x000fe200078e00f4 */
[----:B------:R-:W-:Y:S01]  /*4440*/  IADD3 R244, P6, PT, R75, R136, RZ ;  /* 0x000000884bf47210 */ /* 0x000fe20007fde0ff */
[----:B------:R-:W-:-:S02]  /*4450*/  IMAD.MOV.U32 R220, RZ, RZ, R246 ;  /* 0x000000ffffdc7224 */ /* 0x000fc400078e00f6 */
[----:B------:R-:W-:Y:S01]  /*4460*/  IMAD.MOV.U32 R237, RZ, RZ, R223 ;  /* 0x000000ffffed7224 */ /* 0x000fe200078e00df */
[----:B------:R-:W-:Y:S01]  /*4470*/  LEA.HI.X.SX32 R223, R221, R137, 0x1, P4 ;  /* 0x00000089dddf7211 */ /* 0x000fe200020f0eff */
[----:B------:R-:W-:Y:S01]  /*4480*/  IMAD.MOV.U32 R246, RZ, RZ, R226 ;  /* 0x000000fffff67224 */ /* 0x000fe200078e00e2 */
[----:B------:R-:W-:Y:S01]  /*4490*/  MOV R215, R251 ;  /* 0x000000fb00d77202 */ /* 0x000fe20000000f00 */
[----:B------:R-:W-:Y:S01]  /*44a0*/  IMAD.MOV.U32 R226, RZ, RZ, R48 ;  /* 0x000000ffffe27224 */ /* 0x000fe200078e0030 */
[-C--:B------:R-:W-:Y:S01]  /*44b0*/  IADD3 R48, P4, PT, R231, R136.reuse, RZ ;  /* 0x00000088e7307210 */ /* 0x080fe20007f9e0ff */
[----:B------:R-:W-:Y:S01]  /*44c0*/  IMAD.MOV.U32 R229, RZ, RZ, R245 ;  /* 0x000000ffffe57224 */ /* 0x000fe200078e00f5 */
[----:B------:R-:W-:Y:S01]  /*44d0*/  MOV R221, R247 ;  /* 0x000000f700dd7202 */ /* 0x000fe20000000f00 */
[----:B------:R-:W-:Y:S01]  /*44e0*/  IMAD.MOV.U32 R247, RZ, RZ, R227 ;  /* 0x000000fffff77224 */ /* 0x000fe200078e00e3 */
[----:B------:R-:W-:Y:S01]  /*44f0*/  LEA.HI.X.SX32 R251, R211, R137, 0x1, P3 ;  /* 0x00000089d3fb7211 */ /* 0x000fe200018f0eff */
[----:B------:R-:W-:Y:S01]  /*4500*/  IMAD R159, R159, 0x5e, RZ ;  /* 0x0000005e9f9f7824 */ /* 0x000fe200078e02ff */
[----:B------:R-:W-:Y:S01]  /*4510*/  MOV R213, R57 ;  /* 0x0000003900d57202 */ /* 0x000fe20000000f00 */
[----:B------:R-:W-:Y:S01]  /*4520*/  IMAD R147, R147, 0x2d, RZ ;  /* 0x0000002d93937824 */ /* 0x000fe200078e02ff */
[-C--:B------:R-:W-:Y:S01]  /*4530*/  IADD3 R224, P3, PT, R225, R136.reuse, RZ ;  /* 0x00000088e1e07210 */ /* 0x080fe20007f7e0ff */
[----:B------:R-:W-:Y:S01]  /*4540*/  IMAD R155, R155, 0x60, RZ ;  /* 0x000000609b9b7824 */ /* 0x000fe200078e02ff */
[----:B------:R-:W-:Y:S01]  /*4550*/  LEA.HI.X.SX32 R245, R205, R137, 0x1, P6 ;  /* 0x00000089cdf57211 */ /* 0x000fe200030f0eff */
[----:B------:R-:W-:Y:S01]  /*4560*/  IMAD R151, R151, 0x62, RZ ;  /* 0x0000006297977824 */ /* 0x000fe200078e02ff */
[----:B------:R-:W-:Y:S01]  /*4570*/  MOV R227, R49 ;  /* 0x0000003100e37202 */ /* 0x000fe20000000f00 */
[----:B------:R-:W-:Y:S01]  /*4580*/  IMAD R133, R133, 0x2f, RZ ;  /* 0x0000002f85857824 */ /* 0x000fe200078e02ff */
[-C--:B------:R-:W-:Y:S01]  /*4590*/  IADD3 R206, P6, PT, R207, R136.reuse, RZ ;  /* 0x00000088cfce7210 */ /* 0x080fe20007fde0ff */
[----:B------:R-:W-:Y:S01]  /*45a0*/  IMAD R145, R145, 0x64, RZ ;  /* 0x0000006491917824 */ /* 0x000fe200078e02ff */
[-C--:B------:R-:W-:Y:S01]  /*45b0*/  LEA.HI.X.SX32 R57, R201, R137.reuse, 0x1, P5 ;  /* 0x00000089c9397211 */ /* 0x080fe200028f0eff */
[----:B------:R-:W-:Y:S01]  /*45c0*/  IMAD R141, R141, 0x66, RZ ;  /* 0x000000668d8d7824 */ /* 0x000fe200078e02ff */
[-C--:B------:R-:W-:Y:S01]  /*45d0*/  IADD3 R202, P5, PT, R203, R136.reuse, RZ ;  /* 0x00000088cbca7210 */ /* 0x080fe20007fbe0ff */
[----:B------:R-:W0:Y:S02]  /*45e0*/  FENCE.VIEW.ASYNC.S ;  /* 0x00000000000073c6 */ /* 0x000e240000000000 */
[----:B0-----:R0:W0:Y:S01]  /*45f0*/  @!UP1 SYNCS.EXCH.64 URZ, [UR6], UR14 ;  /* 0x0000000e06ff95b2 */ /* 0x0010220008000100 */
[----:B------:R-:W-:Y:S01]  /*4600*/  LEA.HI.X.SX32 R49, R197, R137, 0x1, P4 ;  /* 0x00000089c5317211 */ /* 0x000fe200020f0eff */
[----:B------:R-:W-:Y:S01]  /*4610*/  STL.64 [R1+0x180], R216 ;  /* 0x000180d801007387 */ /* 0x000fe20000100a00 */
[----:B------:R-:W-:-:S02]  /*4620*/  IADD3 R198, P4, PT, R199, R136, RZ ;  /* 0x00000088c7c67210 */ /* 0x000fc40007f9e0ff */
[-C--:B------:R-:W-:Y:S01]  /*4630*/  LEA.HI.X.SX32 R225, R193, R137.reuse, 0x1, P3 ;  /* 0x00000089c1e17211 */ /* 0x080fe200018f0eff */
[----:B------:R-:W-:Y:S01]  /*4640*/  IMAD R125, R125, 0x31, RZ ;  /* 0x000000317d7d7824 */ /* 0x000fe200078e02ff */
[-C--:B------:R-:W-:Y:S01]  /*4650*/  IADD3 R194, P3, PT, R195, R136.reuse, RZ ;  /* 0x00000088c3c27210 */ /* 0x080fe20007f7e0ff */
[----:B---3--:R-:W-:Y:S01]  /*4660*/  IMAD R131, R131, 0x68, RZ ;  /* 0x0000006883837824 */ /* 0x008fe200078e02ff */
[-C--:B------:R-:W-:Y:S01]  /*4670*/  LEA.HI.X.SX32 R207, R189, R137.reuse, 0x1, P6 ;  /* 0x00000089bdcf7211 */ /* 0x080fe200030f0eff */
[----:B0-----:R-:W-:Y:S01]  /*4680*/  BAR.SYNC.DEFER_BLOCKING 0x0 ;  /* 0x0000000000007b1d */ /* 0x001fe20000010000 */
[-C--:B------:R-:W-:Y:S02]  /*4690*/  IADD3 R190, P6, PT, R191, R136.reuse, RZ ;  /* 0x00000088bfbe7210 */ /* 0x080fe40007fde0ff */
[----:B------:R-:W-:Y:S02]  /*46a0*/  LEA.HI.X.SX32 R203, R185, R137, 0x1, P5 ;  /* 0x00000089b9cb7211 */ /* 0x000fe400028f0eff */
[----:B------:R-:W-:-:S02]  /*46b0*/  IADD3 R186, P5, PT, R187, R136, RZ ;  /* 0x00000088bbba7210 */ /* 0x000fc40007fbe0ff */
[-C--:B------:R-:W-:Y:S02]  /*46c0*/  LEA.HI.X.SX32 R199, R181, R137.reuse, 0x1, P4 ;  /* 0x00000089b5c77211 */ /* 0x080fe400020f0eff */
[-C--:B------:R-:W-:Y:S01]  /*46d0*/  IADD3 R182, P4, PT, R183, R136.reuse, RZ ;  /* 0x00000088b7b67210 */ /* 0x080fe20007f9e0ff */
[----:B------:R-:W-:Y:S01]  /*46e0*/  STL.64 [R1+0x178], R222 ;  /* 0x000178de01007387 */ /* 0x000fe20000100a00 */
[-C--:B------:R-:W-:Y:S02]  /*46f0*/  LEA.HI.X.SX32 R195, R177, R137.reuse, 0x1, P3 ;  /* 0x00000089b1c37211 */ /* 0x080fe400018f0eff */
[-C--:B------:R-:W-:Y:S01]  /*4700*/  IADD3 R178, P3, PT, R179, R136.reuse, RZ ;  /* 0x00000088b3b27210 */ /* 0x080fe20007f7e0ff */
[----:B------:R-:W-:Y:S01]  /*4710*/  STL.64 [R1+0x170], R250 ;  /* 0x000170fa01007387 */ /* 0x000fe20000100a00 */
[-C--:B------:R-:W-:Y:S02]  /*4720*/  LEA.HI.X.SX32 R191, R173, R137.reuse, 0x1, P6 ;  /* 0x00000089adbf7211 */ /* 0x080fe400030f0eff */
[----:B------:R-:W-:Y:S01]  /*4730*/  IADD3 R174, P6, PT, R175, R136, RZ ;  /* 0x00000088afae7210 */ /* 0x000fe20007fde0ff */
[----:B------:R-:W-:Y:S01]  /*4740*/  STL.64 [R1+0x168], R244 ;  /* 0x000168f401007387 */ /* 0x000fe20000100a00 */
[----:B------:R-:W-:-:S02]  /*4750*/  LEA.HI.X.SX32 R187, R169, R137, 0x1, P5 ;  /* 0x00000089a9bb7211 */ /* 0x000fc400028f0eff */
[-C--:B------:R-:W-:Y:S01]  /*4760*/  IADD3 R170, P5, PT, R171, R136.reuse, RZ ;  /* 0x00000088abaa7210 */ /* 0x080fe20007fbe0ff */
[----:B------:R0:W-:Y:S01]  /*4770*/  STL.64 [R1+0x160], R56 ;  /* 0x0001603801007387 */ /* 0x0001e20000100a00 */
[-C--:B------:R-:W-:Y:S02]  /*4780*/  LEA.HI.X.SX32 R183, R165, R137.reuse, 0x1, P4 ;  /* 0x00000089a5b77211 */ /* 0x080fe400020f0eff */
[-C--:B------:R-:W-:Y:S01]  /*4790*/  IADD3 R166, P4, PT, R167, R136.reuse, RZ ;  /* 0x00000088a7a67210 */ /* 0x080fe20007f9e0ff */
[----:B------:R3:W-:Y:S01]  /*47a0*/  STL.64 [R1+0x158], R48 ;  /* 0x0001583001007387 */ /* 0x0007e20000100a00 */
[-C--:B------:R-:W-:Y:S02]  /*47b0*/  LEA.HI.X.SX32 R179, R161, R137.reuse, 0x1, P3 ;  /* 0x00000089a1b37211 */ /* 0x080fe400018f0eff */
[----:B------:R-:W-:Y:S01]  /*47c0*/  IADD3 R162, P3, PT, R163, R136, RZ ;  /* 0x00000088a3a27210 */ /* 0x000fe20007f7e0ff */
[----:B------:R-:W-:Y:S01]  /*47d0*/  STL.64 [R1+0x150], R224 ;  /* 0x000150e001007387 */ /* 0x000fe20000100a00 */
[----:B------:R-:W-:-:S02]  /*47e0*/  LEA.HI.X.SX32 R175, R157, R137, 0x1, P6 ;  /* 0x000000899daf7211 */ /* 0x000fc400030f0eff */
[-C--:B------:R-:W-:Y:S01]  /*47f0*/  IADD3 R158, P6, PT, R159, R136.reuse, RZ ;  /* 0x000000889f9e7210 */ /* 0x080fe20007fde0ff */
[----:B------:R-:W-:Y:S01]  /*4800*/  STL.64 [R1+0x148], R206 ;  /* 0x000148ce01007387 */ /* 0x000fe20000100a00 */
[-C--:B------:R-:W-:Y:S01]  /*4810*/  LEA.HI.X.SX32 R171, R153, R137.reuse, 0x1, P5 ;  /* 0x0000008999ab7211 */ /* 0x080fe200028f0eff */
[----:B------:R-:W-:Y:S01]  /*4820*/  IMAD R127, R127, 0x6a, RZ ;  /* 0x0000006a7f7f7824 */ /* 0x000fe200078e02ff */
[-C--:B------:R-:W-:Y:S01]  /*4830*/  IADD3 R154, P5, PT, R155, R136.reuse, RZ ;  /* 0x000000889b9a7210 */ /* 0x080fe20007fbe0ff */
[----:B------:R-:W-:Y:S01]  /*4840*/  STL.64 [R1+0x140], R202 ;  /* 0x000140ca01007387 */ /* 0x000fe20000100a00 */
[-C--:B------:R-:W-:Y:S02]  /*4850*/  LEA.HI.X.SX32 R167, R147, R137.reuse, 0x1, P4 ;  /* 0x0000008993a77211 */ /* 0x080fe400020f0eff */
[-C--:B------:R-:W-:Y:S01]  /*4860*/  IADD3 R210, P4, PT, R151, R136.reuse, RZ ;  /* 0x0000008897d27210 */ /* 0x080fe20007f9e0ff */
[----:B------:R-:W-:Y:S01]  /*4870*/  STL.64 [R1+0x138], R198 ;  /* 0x000138c601007387 */ /* 0x000fe20000100a00 */
[-C--:B------:R-:W-:Y:S01]  /*4880*/  LEA.HI.X.SX32 R163, R143, R137.reuse, 0x1, P3 ;  /* 0x000000898fa37211 */ /* 0x080fe200018f0eff */
[----:B------:R-:W-:Y:S01]  /*4890*/  IMAD R117, R117, 0x33, RZ ;  /* 0x0000003375757824 */ /* 0x000fe200078e02ff */
[-C--:B------:R-:W-:Y:S01]  /*48a0*/  IADD3 R230, P3, PT, R145, R136.reuse, RZ ;  /* 0x0000008891e67210 */ /* 0x080fe20007f7e0ff */
[----:B------:R-:W-:Y:S01]  /*48b0*/  STL.64 [R1+0x130], R194 ;  /* 0x000130c201007387 */ /* 0x000fe20000100a00 */
[----:B-1----:R-:W-:Y:S01]  /*48c0*/  IMAD R123, R123, 0x6c, RZ ;  /* 0x0000006c7b7b7824 */ /* 0x002fe200078e02ff */
[-C--:B------:R-:W-:Y:S01]  /*48d0*/  LEA.HI.X.SX32 R159, R133, R137.reuse, 0x1, P6 ;  /* 0x00000089859f7211 */ /* 0x080fe200030f0eff */
[----:B------:R-:W-:Y:S01]  /*48e0*/  IMAD R119, R119, 0x6e, RZ ;  /* 0x0000006e77777824 */ /* 0x000fe200078e02ff */
[----:B------:R-:W-:Y:S01]  /*48f0*/  STL.64 [R1+0x128], R190 ;  /* 0x000128be01007387 */ /* 0x000fe20000100a00 */
[-C--:B------:R-:W-:Y:S01]  /*4900*/  IADD3 R140, P6, PT, R141, R136.reuse, RZ ;  /* 0x000000888d8c7210 */ /* 0x080fe20007fde0ff */
[----:B----4-:R-:W-:Y:S01]  /*4910*/  IMAD R109, R109, 0x35, RZ ;  /* 0x000000356d6d7824 */ /* 0x010fe200078e02ff */
[-C--:B------:R-:W-:Y:S01]  /*4920*/  LEA.HI.X.SX32 R155, R129, R137.reuse, 0x1, P5 ;  /* 0x00000089819b7211 */ /* 0x080fe200028f0eff */
[----:B------:R-:W-:Y:S01]  /*4930*/  STL.64 [R1+0x120], R186 ;  /* 0x000120ba01007387 */ /* 0x000fe20000100a00 */
[----:B------:R-:W-:Y:S01]  /*4940*/  IMAD R115, R115, 0x70, RZ ;  /* 0x0000007073737824 */ /* 0x000fe200078e02ff */
[----:B------:R-:W-:Y:S01]  /*4950*/  IADD3 R130, P5, PT, R131, R136, RZ ;  /* 0x0000008883827210 */ /* 0x000fe20007fbe0ff */
[----:B------:R-:W-:Y:S01]  /*4960*/  IMAD R111, R111, 0x72, RZ ;  /* 0x000000726f6f7824 */ /* 0x000fe200078e02ff */
        /* <DEDUP_REMOVED lines=8> */
[----:B------:R-:W-:Y:S01]  /*49f0*/  IMAD R107, R107, 0x74, RZ ;  /* 0x000000746b6b7824 */ /* 0x000fe200078e02ff */
[-C--:B------:R-:W-:Y:S01]  /*4a00*/  LEA.HI.X.SX32 R141, R117, R137.reuse, 0x1, P6 ;  /* 0x00000089758d7211 */ /* 0x080fe200030f0eff */
[----:B------:R-:W-:Y:S01]  /*4a10*/  IMAD R103, R103, 0x76, RZ ;  /* 0x0000007667677824 */ /* 0x000fe200078e02ff */
[----:B------:R-:W-:Y:S01]  /*4a20*/  STL.64 [R1+0x100], R170 ;  /* 0x000100aa01007387 */ /* 0x000fe20000100a00 */
[-C--:B------:R-:W-:Y:S01]  /*4a30*/  IADD3 R118, P6, PT, R119, R136.reuse, RZ ;  /* 0x0000008877767210 */ /* 0x080fe20007fde0ff */
[----:B------:R-:W-:Y:S01]  /*4a40*/  IMAD R93, R93, 0x39, RZ ;  /* 0x000000395d5d7824 */ /* 0x000fe200078e02ff */
        /* <DEDUP_REMOVED lines=14> */
[-C--:B------:R-:W-:Y:S02]  /*4b30*/  LEA.HI.X.SX32 R119, R101, R137.reuse, 0x1, P6 ;  /* 0x0000008965777211 */ /* 0x080fe400030f0eff */
        /* <DEDUP_REMOVED lines=10> */
[----:B------:R-:W-:Y:S01]  /*4be0*/  PRMT R71, RZ, 0x7610, R71 ;  /* 0x00007610ff477816 */ /* 0x000fe20000000047 */
[----:B------:R-:W-:Y:S01]  /*4bf0*/  STL.64 [R1+0xc0], R130 ;  /* 0x0000c08201007387 */ /* 0x000fe20000100a00 */
[-C--:B------:R-:W-:Y:S02]  /*4c00*/  IADD3 R94, P4, PT, R95, R136.reuse, RZ ;  /* 0x000000885f5e7210 */ /* 0x080fe40007f9e0ff */
[----:B------:R-:W-:Y:S01]  /*4c10*/  PRMT R65, RZ, 0x7610, R65 ;  /* 0x00007610ff417816 */ /* 0x000fe20000000041 */
[----:B------:R-:W-:Y:S01]  /*4c20*/  STL.64 [R1+0xb8], R126 ;  /* 0x0000b87e01007387 */ /* 0x000fe20000100a00 */
[----:B------:R-:W-:Y:S02]  /*4c30*/  LEA.HI.X.SX32 R107, R89, R137, 0x1, P3 ;  /* 0x00000089596b7211 */ /* 0x000fe400018f0eff */
[----:B------:R-:W-:Y:S01]  /*4c40*/  PRMT R63, RZ, 0x7610, R63 ;  /* 0x00007610ff3f7816 */ /* 0x000fe2000000003f */
[----:B------:R-:W-:Y:S01]  /*4c50*/  STL.64 [R1+0xb0], R122 ;  /* 0x0000b07a01007387 */ /* 0x000fe20000100a00 */
[----:B------:R-:W-:-:S02]  /*4c60*/  IADD3 R90, P3, PT, R91, R136, RZ ;  /* 0x000000885b5a7210 */ /* 0x000fc40007f7e0ff */
[----:B------:R-:W-:Y:S01]  /*4c70*/  PRMT R61, RZ, 0x7610, R61 ;  /* 0x00007610ff3d7816 */ /* 0x000fe2000000003d */
[----:B------:R-:W-:Y:S01]  /*4c80*/  STL.64 [R1+0xa8], R118 ;  /* 0x0000a87601007387 */ /* 0x000fe20000100a00 */
[-C--:B------:R-:W-:Y:S01]  /*4c90*/  LEA.HI.X.SX32 R103, R85, R137.reuse, 0x1, P6 ;  /* 0x0000008955677211 */ /* 0x080fe200030f0eff */
[----:B------:R-:W-:Y:S01]  /*4ca0*/  IMAD R81, R149, 0x3, RZ ;  /* 0x0000000395517824 */ /* 0x000fe200078e02ff */
[-C--:B------:R-:W-:Y:S01]  /*4cb0*/  LEA.HI.X.SX32 R99, R83, R137.reuse, 0x1, P5 ;  /* 0x0000008953637211 */ /* 0x080fe200028f0eff */
[----:B------:R-:W-:Y:S01]  /*4cc0*/  STL.64 [R1+0xa0], R114 ;  /* 0x0000a07201007387 */ /* 0x000fe20000100a00 */
[----:B------:R-:W-:Y:S02]  /*4cd0*/  IADD3 R86, P6, PT, R87, R136, RZ ;  /* 0x0000008857567210 */ /* 0x000fe40007fde0ff */
[----:B------:R-:W-:Y:S01]  /*4ce0*/  PRMT R30, RZ, 0x7610, R30 ;  /* 0x00007610ff1e7816 */ /* 0x000fe2000000001e */
[----:B------:R-:W-:Y:S01]  /*4cf0*/  STL.64 [R1+0x98], R110 ;  /* 0x0000986e01007387 */ /* 0x000fe20000100a00 */
[----:B------:R-:W-:-:S02]  /*4d00*/  LEA.HI.X.SX32 R95, R77, R137, 0x1, P4 ;  /* 0x000000894d5f7211 */ /* 0x000fc400020f0eff */
[----:B------:R-:W-:Y:S01]  /*4d10*/  PRMT R35, RZ, 0x7610, R35 ;  /* 0x00007610ff237816 */ /* 0x000fe20000000023 */
[----:B------:R-:W-:Y:S01]  /*4d20*/  STL.64 [R1+0x90], R106 ;  /* 0x0000906a01007387 */ /* 0x000fe20000100a00 */
[-C--:B------:R-:W-:Y:S02]  /*4d30*/  LEA.HI.X.SX32 R91, R75, R137.reuse, 0x1, P3 ;  /* 0x000000894b5b7211 */ /* 0x080fe400018f0eff */
[----:B------:R-:W-:Y:S01]  /*4d40*/  PRMT R34, RZ, 0x7610, R34 ;  /* 0x00007610ff227816 */ /* 0x000fe20000000022 */
[----:B------:R-:W-:Y:S01]  /*4d50*/  STL.64 [R1+0x88], R102 ;  /* 0x0000886601007387 */ /* 0x000fe20000100a00 */
[----:B------:R-:W-:Y:S02]  /*4d60*/  LEA.HI.X.SX32 R87, R79, R137, 0x1, P6 ;  /* 0x000000894f577211 */ /* 0x000fe400030f0eff */
[----:B------:R-:W-:Y:S01]  /*4d70*/  PRMT R33, RZ, 0x7610, R33 ;  /* 0x00007610ff217816 */ /* 0x000fe20000000021 */
[----:B------:R-:W-:Y:S04]  /*4d80*/  STL.64 [R1+0x80], R98 ;  /* 0x0000806201007387 */ /* 0x000fe80000100a00 */
[----:B------:R-:W4:Y:S04]  /*4d90*/  @P2 LDG.E.U16 R73, desc[UR8][R36.64] ;  /* 0x0000000824492981 */ /* 0x000f28000c1e1500 */
[----:B------:R-:W3:Y:S04]  /*4da0*/  @P2 LDG.E.U16 R69, desc[UR8][R46.64] ;  /* 0x000000082e452981 */ /* 0x000ee8000c1e1500 */
[----:B------:R-:W3:Y:S01]  /*4db0*/  @P2 LDG.E.U16 R67, desc[UR8][R136.64] ;  /* 0x0000000888432981 */ /* 0x000ee2000c1e1500 */
[----:B------:R-:W-:Y:S01]  /*4dc0*/  IMAD R149, R149, 0x6, RZ ;  /* 0x0000000695957824 */ /* 0x000fe200078e02ff */
[----:B------:R-:W-:-:S02]  /*4dd0*/  PRMT R32, RZ, 0x7610, R32 ;  /* 0x00007610ff207816 */ /* 0x000fc40000000020 */
[----:B------:R-:W-:Y:S01]  /*4de0*/  PRMT R31, RZ, 0x7610, R31 ;  /* 0x00007610ff1f7816 */ /* 0x000fe2000000001f */
[----:B------:R-:W-:Y:S01]  /*4df0*/  STL.64 [R1+0x78], R94 ;  /* 0x0000785e01007387 */ /* 0x000fe20000100a00 */
[----:B------:R-:W-:Y:S02]  /*4e00*/  PRMT R22, RZ, 0x7610, R22 ;  /* 0x00007610ff167816 */ /* 0x000fe40000000016 */
[----:B------:R-:W-:Y:S01]  /*4e10*/  PRMT R29, RZ, 0x7610, R29 ;  /* 0x00007610ff1d7816 */ /* 0x000fe2000000001d */
[----:B------:R-:W3:Y:S01]  /*4e20*/  LDL.LU.64 R36, [R1+0x2d8] ;  /* 0x0002d80001247983 */ /* 0x000ee20000300a00 */
[----:B------:R-:W-:Y:S02]  /*4e30*/  PRMT R28, RZ, 0x7610, R28 ;  /* 0x00007610ff1c7816 */ /* 0x000fe4000000001c */
[----:B------:R-:W-:Y:S01]  /*4e40*/  PRMT R27, RZ, 0x7610, R27 ;  /* 0x00007610ff1b7816 */ /* 0x000fe2000000001b */
[----:B------:R-:W-:Y:S01]  /*4e50*/  STL.64 [R1+0x70], R90 ;  /* 0x0000705a01007387 */ /* 0x000fe20000100a00 */
[----:B------:R-:W-:-:S02]  /*4e60*/  PRMT R26, RZ, 0x7610, R26 ;  /* 0x00007610ff1a7816 */ /* 0x000fc4000000001a */
[----:B------:R-:W-:Y:S01]  /*4e70*/  PRMT R25, RZ, 0x7610, R25 ;  /* 0x00007610ff197816 */ /* 0x000fe20000000019 */
[----:B------:R-:W4:Y:S01]  /*4e80*/  @P2 LDG.E.U16 R71, desc[UR8][R58.64] ;  /* 0x000000083a472981 */ /* 0x000f22000c1e1500 */
[----:B------:R-:W-:Y:S02]  /*4e90*/  PRMT R24, RZ, 0x7610, R24 ;  /* 0x00007610ff187816 */ /* 0x000fe40000000018 */
[----:B------:R-:W-:Y:S01]  /*4ea0*/  PRMT R23, RZ, 0x7610, R23 ;  /* 0x00007610ff177816 */ /* 0x000fe20000000017 */
[----:B------:R-:W4:Y:S01]  /*4eb0*/  @P2 LDG.E.U16 R65, desc[UR8][R186.64] ;  /* 0x00000008ba412981 */ /* 0x000f22000c1e1500 */
[----:B------:R-:W-:Y:S02]  /*4ec0*/  PRMT R13, RZ, 0x7610, R13 ;  /* 0x00007610ff0d7816 */ /* 0x000fe4000000000d */
[----:B------:R-:W-:Y:S01]  /*4ed0*/  PRMT R21, RZ, 0x7610, R21 ;  /* 0x00007610ff157816 */ /* 0x000fe20000000015 */
[----:B------:R-:W4:Y:S01]  /*4ee0*/  @P2 LDG.E.U16 R63, desc[UR8][R154.64] ;  /* 0x000000089a3f2981 */ /* 0x000f22000c1e1500 */
[----:B------:R-:W-:-:S02]  /*4ef0*/  PRMT R20, RZ, 0x7610, R20 ;  /* 0x00007610ff147816 */ /* 0x000fc40000000014 */
[----:B------:R-:W-:Y:S01]  /*4f00*/  PRMT R19, RZ, 0x7610, R19 ;  /* 0x00007610ff137816 */ /* 0x000fe20000000013 */
[----:B------:R-:W4:Y:S01]  /*4f10*/  LDL.LU.64 R58, [R1+0x2d0] ;  /* 0x0002d000013a7983 */ /* 0x000f220000300a00 */
[----:B------:R-:W-:Y:S02]  /*4f20*/  PRMT R18, RZ, 0x7610, R18 ;  /* 0x00007610ff127816 */ /* 0x000fe40000000012 */
[----:B------:R-:W-:Y:S01]  /*4f30*/  PRMT R17, RZ, 0x7610, R17 ;  /* 0x00007610ff117816 */ /* 0x000fe20000000011 */
[----:B------:R-:W-:Y:S01]  /*4f40*/  STL.64 [R1+0x68], R86 ;  /* 0x0000685601007387 */ /* 0x000fe20000100a00 */
[----:B------:R-:W-:Y:S02]  /*4f50*/  PRMT R16, RZ, 0x7610, R16 ;  /* 0x00007610ff107816 */ /* 0x000fe40000000010 */
[----:B------:R-:W-:Y:S01]  /*4f60*/  PRMT R15, RZ, 0x7610, R15 ;  /* 0x00007610ff0f7816 */ /* 0x000fe2000000000f */
[----:B------:R-:W4:Y:S01]  /*4f70*/  LDL.LU.64 R46, [R1+0x2c8] ;  /* 0x0002c800012e7983 */ /* 0x000f220000300a00 */
        /* <DEDUP_REMOVED lines=17> */
[----:B------:R-:W4:Y:S04]  /*5090*/  @P2 LDG.E.U16 R32, desc[UR8][R236.64] ;  /* 0x00000008ec202981 */ /* 0x000f28000c1e1500 */
[----:B--2---:R-:W2:Y:S01]  /*50a0*/  @P2 LDG.E.U16 R55, desc[UR8][R56.64] ;  /* 0x0000000838372981 */ /* 0x004ea2000c1e1500 */
[----:B------:R-:W-:Y:S01]  /*50b0*/  IADD3 R148, P5, PT, R149, R136, RZ ;  /* 0x0000008895947210 */ /* 0x000fe20007fbe0ff */
[----:B------:R-:W-:-:S04]  /*50c0*/  @!UP0 UIADD3 UR14, UPT, UPT, -UR12, 0x100000, URZ ;  /* 0x001000000c0e8890 */ /* 0x000fc8000fffe1ff */
[----:B------:R-:W-:Y:S02]  /*50d0*/  @!UP0 USHF.L.U32 UR15, UR14, 0xb, URZ ;  /* 0x0000000b0e0f8899 */ /* 0x000fe400080006ff */
[----:B------:R-:W-:Y:S01]  /*50e0*/  @!UP0 USHF.L.U32 UR14, UR14, 0x1, URZ ;  /* 0x000000010e0e8899 */ /* 0x000fe200080006ff */
[----:B------:R-:W2:Y:S01]  /*50f0*/  @P2 LDG.E.U16 R54, desc[UR8][R182.64] ;  /* 0x00000008b6362981 */ /* 0x000ea2000c1e1500 */
[----:B------:R-:W-:Y:S01]  /*5100*/  LOP3.LUT R133, R150, 0xc0, RZ, 0xc0, !PT ;  /* 0x000000c096857812 */ /* 0x000fe200078ec0ff */
[----:B------:R-:W-:Y:S01]  /*5110*/  VOTEU.ALL UP1, P1 ;  /* 0x0000000000ff7886 */ /* 0x000fe20000820000 */
[----:B------:R-:W-:Y:S01]  /*5120*/  UIADD3 UR74, UPT, UPT, UR5, 0x100, URZ ;  /* 0x00000100054a7890 */ /* 0x000fe2000fffe0ff */
[----:B------:R-:W2:Y:S01]  /*5130*/  @P2 LDG.E.U16 R31, desc[UR8][R216.64] ;  /* 0x00000008d81f2981 */ /* 0x000ea2000c1e1500 */
[----:B------:R-:W1:Y:S03]  /*5140*/  LDC R101, c[0x0][0x3a8] ;  /* 0x0000ea00ff657b82 */ /* 0x000e660000000800 */
[----:B0-----:R-:W2:Y:S04]  /*5150*/  LDL.LU.64 R56, [R1+0x2c0] ;  /* 0x0002c00001387983 */ /* 0x001ea80000300a00 */
[----:B------:R-:W2:Y:S04]  /*5160*/  @P2 LDG.E.U16 R22, desc[UR8][R202.64] ;  /* 0x00000008ca162981 */ /* 0x000ea8000c1e1500 */
        /* <DEDUP_REMOVED lines=15> */
[----:B---3--:R-:W3:Y:S04]  /*5260*/  @P2 LDG.E.U16 R37, desc[UR8][R174.64] ;  /* 0x00000008ae252981 */ /* 0x008ee8000c1e1500 */
[----:B------:R-:W3:Y:S04]  /*5270*/  @P2 LDG.E.U16 R36, desc[UR8][R140.64] ;  /* 0x000000088c242981 */ /* 0x000ee8000c1e1500 */
[----:B----4-:R-:W4:Y:S04]  /*5280*/  @P2 LDG.E.U16 R59, desc[UR8][R38.64] ;  /* 0x00000008263b2981 */ /* 0x010f28000c1e1500 */
[----:B------:R-:W3:Y:S04]  /*5290*/  @P2 LDG.E.U16 R58, desc[UR8][R52.64] ;  /* 0x00000008343a2981 */ /* 0x000ee8000c1e1500 */
[----:B------:R-:W3:Y:S01]  /*52a0*/  @P2 LDG.E.U16 R46, desc[UR8][R48.64] ;  /* 0x00000008302e2981 */ /* 0x000ee2000c1e1500 */
[----:B------:R-:W-:Y:S01]  /*52b0*/  LEA.HI.X.SX32 R149, R81, R137, 0x1, P5 ;  /* 0x0000008951957211 */ /* 0x000fe200028f0eff */
[----:B------:R0:W0:Y:S02]  /*52c0*/  @!UP1 SYNCS.EXCH.64 URZ, [UR4+0x28008], UR14 ;  /* 0x0280080e04ff95b2 */ /* 0x0000240008000100 */
[----:B------:R-:W3:Y:S04]  /*52d0*/  LDL.LU.64 R38, [R1+0x2b8] ;  /* 0x0002b80001267983 */ /* 0x000ee80000300a00 */
[----:B------:R-:W4:Y:S04]  /*52e0*/  LDL.LU.64 R52, [R1+0x2b0] ;  /* 0x0002b00001347983 */ /* 0x000f280000300a00 */
[----:B------:R-:W4:Y:S04]  /*52f0*/  @P2 LDG.E.U16 R14, desc[UR8][R194.64] ;  /* 0x00000008c20e2981 */ /* 0x000f28000c1e1500 */
        /* <DEDUP_REMOVED lines=11> */
[----:B--2---:R-:W2:Y:S04]  /*53b0*/  @P2 LDG.E.U16 R57, desc[UR8][R50.64] ;  /* 0x0000000832392981 */ /* 0x004ea8000c1e1500 */
[----:B------:R-:W2:Y:S04]  /*53c0*/  @P2 LDG.E.U16 R56, desc[UR8][R44.64] ;  /* 0x000000082c382981 */ /* 0x000ea8000c1e1500 */
[----:B------:R-:W2:Y:S04]  /*53d0*/  LDL.LU.64 R50, [R1+0x2a8] ;  /* 0x0002a80001327983 */ /* 0x000ea80000300a00 */
[----:B------:R-:W2:Y:S04]  /*53e0*/  LDL.LU.64 R44, [R1+0x2a0] ;  /* 0x0002a000012c7983 */ /* 0x000ea80000300a00 */
[----:B------:R-:W2:Y:S04]  /*53f0*/  LDL.LU.64 R48, [R1+0x298] ;  /* 0x0002980001307983 */ /* 0x000ea80000300a00 */
[----:B---3--:R-:W3:Y:S04]  /*5400*/  @P2 LDG.E.U16 R38, desc[UR8][R224.64] ;  /* 0x00000008e0262981 */ /* 0x008ee8000c1e1500 */
[----:B----4-:R-:W4:Y:S04]  /*5410*/  @P2 LDG.E.U16 R53, desc[UR8][R210.64] ;  /* 0x00000008d2352981 */ /* 0x010f28000c1e1500 */
[----:B------:R-:W3:Y:S04]  /*5420*/  @P2 LDG.E.U16 R52, desc[UR8][R110.64] ;  /* 0x000000086e342981 */ /* 0x000ee8000c1e1500 */
[----:B------:R-:W3:Y:S04]  /*5430*/  @P2 LDG.E.U16 R39, desc[UR8][R212.64] ;  /* 0x00000008d4272981 */ /* 0x000ee8000c1e1500 */
[----:B--2---:R-:W2:Y:S04]  /*5440*/  @P2 LDG.E.U16 R51, desc[UR8][R42.64] ;  /* 0x000000082a332981 */ /* 0x004ea8000c1e1500 */
[----:B------:R-:W2:Y:S04]  /*5450*/  @P2 LDG.E.U16 R50, desc[UR8][R40.64] ;  /* 0x0000000828322981 */ /* 0x000ea8000c1e1500 */
[----:B------:R-:W2:Y:S04]  /*5460*/  @P2 LDG.E.U16 R49, desc[UR8][R138.64] ;  /* 0x000000088a312981 */ /* 0x000ea8000c1e1500 */
[----:B------:R-:W2:Y:S04]  /*5470*/  LDL.LU.64 R42, [R1+0x290] ;  /* 0x00029000012a7983 */ /* 0x000ea80000300a00 */
[----:B------:R-:W3:Y:S04]  /*5480*/  LDL.LU.64 R40, [R1+0x288] ;  /* 0x0002880001287983 */ /* 0x000ee80000300a00 */
[----:B------:R-:W5:Y:S04]  /*5490*/  LDL.LU.64 R138, [R1+0x280] ;  /* 0x00028000018a7983 */ /* 0x000f680000300a00 */
[----:B------:R0:W4:Y:S04]  /*54a0*/  @P2 LDG.E.U16 R48, desc[UR8][R134.64] ;  /* 0x0000000886302981 */ /* 0x000128000c1e1500 */
[----:B------:R-:W4:Y:S04]  /*54b0*/  @P2 LDG.E.U16 R45, desc[UR8][R178.64] ;  /* 0x00000008b22d2981 */ /* 0x000f28000c1e1500 */
[----:B------:R-:W4:Y:S04]  /*54c0*/  @P2 LDG.E.U16 R44, desc[UR8][R230.64] ;  /* 0x00000008e62c2981 */ /* 0x000f28000c1e1500 */
[----:B------:R-:W0:Y:S04]  /*54d0*/  LDL.LU.64 R134, [R1+0x278] ;  /* 0x0002780001867983 */ /* 0x000e280000300a00 */
[----:B--2---:R-:W2:Y:S04]  /*54e0*/  @P2 LDG.E.U16 R43, desc[UR8][R106.64] ;  /* 0x000000086a2b2981 */ /* 0x004ea8000c1e1500 */
[----:B------:R-:W2:Y:S04]  /*54f0*/  @P2 LDG.E.U16 R42, desc[UR8][R148.64] ;  /* 0x00000008942a2981 */ /* 0x000ea8000c1e1500 */
[----:B---3--:R-:W3:Y:S04]  /*5500*/  @P2 LDG.E.U16 R41, desc[UR8][R220.64] ;  /* 0x00000008dc292981 */ /* 0x008ee8000c1e1500 */
[----:B------:R-:W3:Y:S01]  /*5510*/  @P2 LDG.E.U16 R40, desc[UR8][R208.64] ;  /* 0x00000008d0282981 */ /* 0x000ee2000c1e1500 */
[----:B0-----:R-:W-:-:S05]  /*5520*/  IMAD R134, R133, 0x80, R134 ;  /* 0x0000008085867824 */ /* 0x001fca00078e0286 */
[C---:B------:R-:W-:Y:S01]  /*5530*/  LOP3.LUT R64, R134.reuse, 0x10, RZ, 0x3c, !PT ;  /* 0x0000001086407812 */ /* 0x040fe200078e3cff */
        /* <DEDUP_REMOVED lines=8> */
[----:B------:R-:W-:-:S03]  /*55c0*/  LOP3.LUT R62, R134, 0x20, RZ, 0x3c, !PT ;  /* 0x00000020863e7812 */ /* 0x000fc600078e3cff */
[----:B------:R-:W-:Y:S04]  /*55d0*/  STS.U16 [R64+UR4+0x10080], R59 ;  /* 0x0100803b40007988 */ /* 0x000fe80008000404 */
[----:B------:R-:W-:Y:S04]  /*55e0*/  STS.U16 [R64+UR4+0x10480], R58 ;  /* 0x0104803a40007988 */ /* 0x000fe80008000404 */
[----:B------:R-:W-:Y:S04]  /*55f0*/  STS.U16 [R64+UR4+0x10880], R57 ;  /* 0x0108803940007988 */ /* 0x000fe80008000404 */
[----:B------:R-:W-:Y:S04]  /*5600*/  STS.U16 [R64+UR4+0x10c80], R56 ;  /* 0x010c803840007988 */ /* 0x000fe80008000404 */
[----:B------:R0:W-:Y:S04]  /*5610*/  STS.U16 [R64+UR4+0x11080], R46 ;  /* 0x0110802e40007988 */ /* 0x0001e80008000404 */
[----:B------:R-:W-:Y:S04]  /*5620*/  STS.U16 [R64+UR4+0x11480], R54 ;  /* 0x0114803640007988 */ /* 0x000fe80008000404 */
[----:B----4-:R-:W-:Y:S04]  /*5630*/  STS.U16 [R64+UR4+0x11880], R53 ;  /* 0x0118803540007988 */ /* 0x010fe80008000404 */
[----:B------:R-:W-:Y:S01]  /*5640*/  STS.U16 [R64+UR4+0x11c80], R52 ;  /* 0x011c803440007988 */ /* 0x000fe20008000404 */
[----:B0-----:R-:W-:-:S03]  /*5650*/  LOP3.LUT R46, R134, 0x30, RZ, 0x3c, !PT ;  /* 0x00000030862e7812 */ /* 0x001fc600078e3cff */
[----:B------:R-:W-:Y:S04]  /*5660*/  STS.U16 [R62+UR4+0x10100], R51 ;  /* 0x010100333e007988 */ /* 0x000fe80008000404 */
[----:B------:R-:W-:Y:S04]  /*5670*/  STS.U16 [R62+UR4+0x10500], R50 ;  /* 0x010500323e007988 */ /* 0x000fe80008000404 */
[----:B------:R-:W-:Y:S04]  /*5680*/  STS.U16 [R62+UR4+0x10900], R49 ;  /* 0x010900313e007988 */ /* 0x000fe80008000404 */
[----:B------:R-:W-:Y:S04]  /*5690*/  STS.U16 [R62+UR4+0x10d00], R48 ;  /* 0x010d00303e007988 */ /* 0x000fe80008000404 */
[----:B------:R0:W-:Y:S04]  /*56a0*/  STS.U16 [R62+UR4+0x11100], R38 ;  /* 0x011100263e007988 */ /* 0x0001e80008000404 */
[----:B------:R-:W-:Y:S04]  /*56b0*/  STS.U16 [R62+UR4+0x11500], R45 ;  /* 0x0115002d3e007988 */ /* 0x000fe80008000404 */
[----:B------:R-:W-:Y:S01]  /*56c0*/  STS.U16 [R62+UR4+0x11900], R44 ;  /* 0x0119002c3e007988 */ /* 0x000fe20008000404 */
[----:B0-----:R-:W-:Y:S01]  /*56d0*/  LOP3.LUT R38, R134, 0x40, RZ, 0x3c, !PT ;  /* 0x0000004086267812 */ /* 0x001fe200078e3cff */
[----:B------:R-:W-:-:S05]  /*56e0*/  VIADD R60, R47, UR74 ;  /* 0x0000004a2f3c7c36 */ /* 0x000fca0008000000 */
[----:B------:R-:W-:-:S13]  /*56f0*/  R2UR UR11, R60 ;  /* 0x000000003c0b72ca */ /* 0x000fda00000e0000 */
[----:B------:R-:W-:Y:S02]  /*5700*/  ULEA UR11, UR10, UR11, 0x12 ;  /* 0x0000000b0a0b7291 */ /* 0x000fe4000f8e90ff */
[----:B------:R-:W-:-:S04]  /*5710*/  @!UP0 UIADD3 UR12, UPT, UPT, -UR12, 0x100000, URZ ;  /* 0x001000000c0c8890 */ /* 0x000fc8000fffe1ff */
[----:B------:R-:W-:Y:S02]  /*5720*/  @!UP0 USHF.L.U32 UR13, UR12, 0xb, URZ ;  /* 0x0000000b0c0d8899 */ /* 0x000fe400080006ff */
[----:B------:R-:W-:Y:S01]  /*5730*/  @!UP0 USHF.L.U32 UR12, UR12, 0x1, URZ ;  /* 0x000000010c0c8899 */ /* 0x000fe200080006ff */
[----:B------:R-:W-:Y:S01]  /*5740*/  ISETP.EQ.U32.AND P3, PT, R135, RZ, P2 ;  /* 0x000000ff8700720c */ /* 0x000fe20001762070 */
[----:B------:R-:W-:Y:S01]  /*5750*/  VOTEU.ALL UP1, P1 ;  /* 0x0000000000ff7886 */ /* 0x000fe20000820000 */
[----:B------:R-:W-:Y:S01]  /*5760*/  IADD3 R144, PT, PT, R146, 0x18000, RZ ;  /* 0x0001800092907810 */ /* 0x000fe20007ffe0ff */
[----:B--2---:R-:W-:Y:S04]  /*5770*/  STS.U16 [R62+UR4+0x11d00], R43 ;  /* 0x011d002b3e007988 */ /* 0x004fe80008000404 */
[----:B------:R-:W-:Y:S04]  /*5780*/  STS.U16 [R46+UR4+0x10180], R42 ;  /* 0x0101802a2e007988 */ /* 0x000fe80008000404 */
[----:B---3--:R-:W-:Y:S04]  /*5790*/  STS.U16 [R46+UR4+0x10580], R41 ;  /* 0x010580292e007988 */ /* 0x008fe80008000404 */
[----:B------:R-:W-:Y:S04]  /*57a0*/  STS.U16 [R46+UR4+0x10980], R40 ;  /* 0x010980282e007988 */ /* 0x000fe80008000404 */
[----:B------:R-:W-:Y:S04]  /*57b0*/  STS.U16 [R46+UR4+0x10d80], R39 ;  /* 0x010d80272e007988 */ /* 0x000fe80008000404 */
[----:B------:R0:W-:Y:S04]  /*57c0*/  STS.U16 [R46+UR4+0x11180], R30 ;  /* 0x0111801e2e007988 */ /* 0x0001e80008000404 */
[----:B------:R-:W-:Y:S04]  /*57d0*/  STS.U16 [R46+UR4+0x11580], R37 ;  /* 0x011580252e007988 */ /* 0x000fe80008000404 */
[----:B------:R-:W-:Y:S04]  /*57e0*/  STS.U16 [R46+UR4+0x11980], R36 ;  /* 0x011980242e007988 */ /* 0x000fe80008000404 */
        /* <DEDUP_REMOVED lines=25> */
[----:B------:R2:W-:Y:S01]  /*5980*/  STS.U16 [R22+UR4+0x11b00], R0 ;  /* 0x011b000016007988 */ /* 0x0005e20008000404 */
[----:B0-----:R-:W-:Y:S01]  /*5990*/  LOP3.LUT R13, R134, 0x70, RZ, 0x3c, !PT ;  /* 0x00000070860d7812 */ /* 0x001fe200078e3cff */
[----:B--2---:R-:W-:-:S05]  /*59a0*/  IMAD.U32 R0, RZ, RZ, UR11 ;  /* 0x0000000bff007e24 */ /* 0x004fca000f8e00ff */
[----:B------:R0:W-:Y:S04]  /*59b0*/  STL [R1+0x26c], R0 ;  /* 0x00026c0001007387 */ /* 0x0001e80000100800 */
[----:B------:R0:W-:Y:S04]  /*59c0*/  STS.U16 [R22+UR4+0x11f00], R11 ;  /* 0x011f000b16007988 */ /* 0x0001e80008000404 */
[----:B------:R0:W-:Y:S04]  /*59d0*/  STS.U16 [R13+UR4+0x10380], R10 ;  /* 0x0103800a0d007988 */ /* 0x0001e80008000404 */
[----:B------:R0:W-:Y:S04]  /*59e0*/  STS.U16 [R13+UR4+0x10780], R9 ;  /* 0x010780090d007988 */ /* 0x0001e80008000404 */
[----:B------:R0:W-:Y:S04]  /*59f0*/  STS.U16 [R13+UR4+0x10b80], R8 ;  /* 0x010b80080d007988 */ /* 0x0001e80008000404 */
[----:B------:R0:W-:Y:S04]  /*5a00*/  STS.U16 [R13+UR4+0x10f80], R7 ;  /* 0x010f80070d007988 */ /* 0x0001e80008000404 */
[----:B------:R0:W-:Y:S04]  /*5a10*/  STS.U16 [R13+UR4+0x11380], R6 ;  /* 0x011380060d007988 */ /* 0x0001e80008000404 */
[----:B------:R0:W-:Y:S04]  /*5a20*/  STS.U16 [R13+UR4+0x11780], R5 ;  /* 0x011780050d007988 */ /* 0x0001e80008000404 */
[----:B------:R0:W-:Y:S04]  /*5a30*/  STS.U16 [R13+UR4+0x11b80], R4 ;  /* 0x011b80040d007988 */ /* 0x0001e80008000404 */
[----:B------:R0:W-:Y:S01]  /*5a40*/  STS.U16 [R13+UR4+0x11f80], R2 ;  /* 0x011f80020d007988 */ /* 0x0001e20008000404 */
[----:B------:R2:W-:Y:S06]  /*5a50*/  MEMBAR.ALL.CTA ;  /* 0x0000000000007992 */ /* 0x0005ec0000008000 */
[----:B--2---:R-:W-:Y:S04]  /*5a60*/  FENCE.VIEW.ASYNC.S ;  /* 0x00000000000073c6 */ /* 0x004fe80000000000 */
[----:B------:R-:W2:Y:S02]  /*5a70*/  FENCE.VIEW.ASYNC.S ;  /* 0x00000000000073c6 */ /* 0x000ea40000000000 */
[----:B--2---:R0:W2:Y:S02]  /*5a80*/  @!UP1 SYNCS.EXCH.64 URZ, [UR4+0x18000], UR12 ;  /* 0x0180000c04ff95b2 */ /* 0x0040a40008000100 */
[----:B--2---:R-:W-:Y:S06]  /*5a90*/  BAR.SYNC.DEFER_BLOCKING 0x0 ;  /* 0x0000000000007b1d */ /* 0x004fec0000010000 */
[----:B01----:R-:W-:Y:S05]  /*5aa0*/  @!P3 BRA `(.L_x_6) ;  /* 0x0000000400b0b947 */ /* 0x003fea0003800000 */
[----:B------:R-:W-:Y:S01]  /*5ab0*/  VIADD R0, R146, 0x10000 ;  /* 0x0001000092007836 */ /* 0x000fe20000000000 */
[----:B------:R-:W-:Y:S02]  /*5ac0*/  ELECT P4, URZ, PT ;  /* 0x0000000000ff782f */ /* 0x000fe40003880000 */
[----:B------:R-:W-:Y:S01]  /*5ad0*/  CS2R R4, SRZ ;  /* 0x0000000000047805 */ /* 0x000fe2000001ff00 */
[----:B------:R-:W-:Y:S01]  /*5ae0*/  UMOV UR22, 0x0 ;  /* 0x0000000000167882 */ /* 0x000fe20000000000 */
[----:B------:R-:W-:Y:S01]  /*5af0*/  UMOV UR23, 0x8108010 ;  /* 0x0810801000177882 */ /* 0x000fe20000000000 */
[----:B------:R-:W-:Y:S01]  /*5b00*/  SHF.R.U32.HI R2, RZ, 0x4, R0 ;  /* 0x00000004ff027819 */ /* 0x000fe20000011600 */
[----:B------:R-:W-:Y:S01]  /*5b10*/  IMAD.U32 R0, RZ, RZ, UR4 ;  /* 0x00000004ff007e24 */ /* 0x000fe2000f8e00ff */
[----:B------:R-:W-:Y:S01]  /*5b20*/  UMOV UR44, 0x0 ;  /* 0x00000000002c7882 */ /* 0x000fe20000000000 */
[----:B------:R-:W-:Y:S01]  /*5b30*/  UMOV UR45, 0x8108010 ;  /* 0x08108010002d7882 */ /* 0x000fe20000000000 */
[----:B------:R-:W-:Y:S01]  /*5b40*/  SGXT.U32 R2, R2, 0xe ;  /* 0x0000000e0202781a */ /* 0x000fe20000000000 */
[----:B------:R-:W-:Y:S01]  /*5b50*/  IMAD.MOV.U32 R145, RZ, RZ, RZ ;  /* 0x000000ffff917224 */ /* 0x000fe200078e00ff */
[----:B------:R-:W-:Y:S01]  /*5b60*/  SHF.R.U32.HI R0, RZ, 0x4, R0 ;  /* 0x00000004ff007819 */ /* 0x000fe20000011600 */
[----:B------:R-:W-:Y:S01]  /*5b70*/  UMOV UR64, 0x0 ;  /* 0x0000000000407882 */ /* 0x000fe20000000000 */
[----:B------:R-:W-:Y:S01]  /*5b80*/  R2UR UR12, R2 ;  /* 0x00000000020c72ca */ /* 0x000fe200000e0000 */
[----:B------:R-:W-:Y:S01]  /*5b90*/  UMOV UR65, 0x8108010 ;  /* 0x0810801000417882 */ /* 0x000fe20000000000 */
[----:B------:R-:W-:Y:S01]  /*5ba0*/  SGXT.U32 R0, R0, 0xe ;  /* 0x0000000e0000781a */ /* 0x000fe20000000000 */
[----:B------:R-:W-:Y:S01]  /*5bb0*/  UMOV UR56, 0x0 ;  /* 0x0000000000387882 */ /* 0x000fe20000000000 */
[----:B------:R-:W-:Y:S01]  /*5bc0*/  IADD3 R2, P6, PT, R2, 0x2, RZ ;  /* 0x0000000202027810 */ /* 0x000fe20007fde0ff */
[----:B------:R-:W-:Y:S01]  /*5bd0*/  UMOV UR57, 0x8108010 ;  /* 0x0810801000397882 */ /* 0x000fe20000000000 */
[C---:B------:R-:W-:Y:S01]  /*5be0*/  LOP3.LUT R6, R0.reuse, 0x8000000, RZ, 0xfc, !PT ;  /* 0x0800000000067812 */ /* 0x040fe200078efcff */
[----:B------:R-:W-:Y:S01]  /*5bf0*/  UMOV UR38, 0x0 ;  /* 0x0000000000267882 */ /* 0x000fe20000000000 */
[----:B------:R-:W-:Y:S01]  /*5c00*/  IADD3 R0, P5, PT, R0, 0x8000080, RZ ;  /* 0x0800008000007810 */ /* 0x000fe20007fbe0ff */
[----:B------:R-:W-:Y:S01]  /*5c10*/  UMOV UR39, 0x8108010 ;  /* 0x0810801000277882 */ /* 0x000fe20000000000 */
[----:B------:R-:W-:Y:S01]  /*5c20*/  R2UR UR11, R6 ;  /* 0x00000000060b72ca */ /* 0x000fe200000e0000 */
[----:B------:R-:W-:Y:S01]  /*5c30*/  UMOV UR52, 0x0 ;  /* 0x0000000000347882 */ /* 0x000fe20000000000 */
[----:B------:R-:W-:Y:S01]  /*5c40*/  IADD3.X R4, PT, PT, R4, 0x40004040, RZ, P5, !PT ;  /* 0x4000404004047810 */ /* 0x000fe20002ffe4ff */
[----:B------:R-:W-:Y:S01]  /*5c50*/  IMAD.U32 R6, RZ, RZ, UR12 ;  /* 0x0000000cff067e24 */ /* 0x000fe2000f8e00ff */
[----:B------:R-:W-:Y:S01]  /*5c60*/  IADD3.X R5, PT, PT, R5, 0x40004040, RZ, P6, !PT ;  /* 0x4000404005057810 */ /* 0x000fe200037fe4ff */
[----:B------:R-:W-:Y:S01]  /*5c70*/  UMOV UR53, 0x8108010 ;  /* 0x0810801000357882 */ /* 0x000fe20000000000 */
[----:B------:R-:W-:Y:S01]  /*5c80*/  R2UR UR13, R4 ;  /* 0x00000000040d72ca */ /* 0x000fe200000e0000 */
[----:B------:R-:W-:Y:S01]  /*5c90*/  UMOV UR46, 0x0 ;  /* 0x00000000002e7882 */ /* 0x000fe20000000000 */
[----:B------:R-:W-:Y:S01]  /*5ca0*/  R2UR UR15, R5 ;  /* 0x00000000050f72ca */ /* 0x000fe200000e0000 */
[----:B------:R-:W-:Y:S01]  /*5cb0*/  @P4 IMAD.MOV.U32 R5, RZ, RZ, 0x40004040 ;  /* 0x40004040ff054424 */ /* 0x000fe200078e00ff */
[----:B------:R-:W-:Y:S01]  /*5cc0*/  @P4 MOV R7, 0x40004040 ;  /* 0x4000404000074802 */ /* 0x000fe20000000f00 */
[----:B------:R-:W-:Y:S01]  /*5cd0*/  UMOV UR47, 0x8108010 ;  /* 0x08108010002f7882 */ /* 0x000fe20000000000 */
[----:B------:R-:W-:Y:S01]  /*5ce0*/  R2UR UR12, R0 ;  /* 0x00000000000c72ca */ /* 0x000fe200000e0000 */
[----:B------:R-:W-:Y:S01]  /*5cf0*/  IMAD.U32 R4, RZ, RZ, UR11 ;  /* 0x0000000bff047e24 */ /* 0x000fe2000f8e00ff */
[----:B------:R-:W-:Y:S01]  /*5d00*/  R2UR UR14, R2 ;  /* 0x00000000020e72ca */ /* 0x000fe200000e0000 */
[----:B------:R-:W-:Y:S01]  /*5d10*/  UMOV UR40, 0x0 ;  /* 0x0000000000287882 */ /* 0x000fe20000000000 */
[----:B------:R-:W-:Y:S01]  /*5d20*/  @P4 R2UR UR18, R6 ;  /* 0x00000000061242ca */ /* 0x000fe200000e0000 */
[----:B------:R-:W-:Y:S01]  /*5d30*/  UMOV UR41, 0x8108010 ;  /* 0x0810801000297882 */ /* 0x000fe20000000000 */
[----:B------:R-:W-:Y:S01]  /*5d40*/  @P4 R2UR UR19, R7 ;  /* 0x00000000071342ca */ /* 0x000fe200000e0000 */
[----:B------:R-:W-:Y:S01]  /*5d50*/  UMOV UR34, 0x0 ;  /* 0x0000000000227882 */ /* 0x000fe20000000000 */
[----:B------:R-:W-:Y:S01]  /*5d60*/  @P4 R2UR UR62, R4 ;  /* 0x00000000043e42ca */ /* 0x000fe200000e0000 */
[----:B------:R-:W-:Y:S01]  /*5d70*/  UMOV UR35, 0x8108010 ;  /* 0x0810801000237882 */ /* 0x000fe20000000000 */
[----:B------:R-:W-:Y:S01]  /*5d80*/  @P4 R2UR UR63, R5 ;  /* 0x00000000053f42ca */ /* 0x000fe200000e0000 */
[----:B------:R-:W-:Y:S01]  /*5d90*/  UMOV UR28, 0x0 ;  /* 0x00000000001c7882 */ /* 0x000fe20000000000 */
[----:B------:R-:W-:Y:S01]  /*5da0*/  @P4 MOV R0, R144 ;  /* 0x0000009000004202 */ /* 0x000fe20000000f00 */
[----:B------:R-:W-:-:S02]  /*5db0*/  UIADD3.64 UR66, UPT, UPT, UR12, 0x80, URZ ;  /* 0x000000800c427897 */ /* 0x000fc4000fffe0ff */
[----:B------:R-:W-:Y:S01]  /*5dc0*/  UIADD3.64 UR68, UPT, UPT, UR14, 0x2, URZ ;  /* 0x000000020e447897 */ /* 0x000fe2000fffe0ff */
[----:B------:R-:W-:Y:S01]  /*5dd0*/  @P4 R2UR UR11, R0 ;  /* 0x00000000000b42ca */ /* 0x000fe200000e0000 */
[----:B------:R-:W-:Y:S02]  /*5de0*/  UIADD3.64 UR60, UPT, UPT, UR12, 0x100, URZ ;  /* 0x000001000c3c7897 */ /* 0x000fe4000fffe0ff */
[----:B------:R-:W-:Y:S02]  /*5df0*/  UIADD3.64 UR50, UPT, UPT, UR12, 0x180, URZ ;  /* 0x000001800c327897 */ /* 0x000fe4000fffe0ff */
[----:B------:R-:W-:Y:S02]  /*5e00*/  UIADD3.64 UR32, UPT, UPT, UR12, 0x200, URZ ;  /* 0x000002000c207897 */ /* 0x000fe4000fffe0ff */
[----:B------:R0:W-:Y:S01]  /*5e10*/  UTCHMMA gdesc[UR62], gdesc[UR18], tmem[UR74], tmem[UR22], idesc[UR23], !UPT ;  /* 0x00ff16123e0075ea */ /* 0x0001e2000f80004a */
[----:B------:R1:W-:Y:S01]  /*5e20*/  UTCHMMA gdesc[UR12], gdesc[UR14], tmem[UR74], tmem[UR44], idesc[UR45], UPT ;  /* 0x00ff2c0e0c0075ea */ /* 0x0003e2000b80004a */
[----:B------:R-:W-:Y:S01]  /*5e30*/  UIADD3.64 UR72, UPT, UPT, UR14, 0x200, URZ ;  /* 0x000002000e487897 */ /* 0x000fe2000fffe0ff */
[----:B------:R2:W-:Y:S01]  /*5e40*/  UTCHMMA gdesc[UR66], gdesc[UR68], tmem[UR74], tmem[UR64], idesc[UR65], UPT ;  /* 0x00ff4044420075ea */ /* 0x0005e2000b80004a */
[----:B------:R-:W-:-:S02]  /*5e50*/  UIADD3.64 UR58, UPT, UPT, UR12, 0x280, URZ ;  /* 0x000002800c3a7897 */ /* 0x000fc4000fffe0ff */
[----:B------:R-:W-:Y:S02]  /*5e60*/  UIADD3.64 UR70, UPT, UPT, UR14, 0x202, URZ ;  /* 0x000002020e467897 */ /* 0x000fe4000fffe0ff */
[----:B------:R-:W-:Y:S02]  /*5e70*/  UIADD3.64 UR54, UPT, UPT, UR12, 0x300, URZ ;  /* 0x000003000c367897 */ /* 0x000fe4000fffe0ff */
[----:B0-----:R-:W-:Y:S02]  /*5e80*/  UIADD3.64 UR62, UPT, UPT, UR14, 0x4, URZ ;  /* 0x000000040e3e7897 */ /* 0x001fe4000fffe0ff */
[----:B-1----:R-:W-:Y:S02]  /*5e90*/  UIADD3.64 UR44, UPT, UPT, UR14, 0x1fe, URZ ;  /* 0x000001fe0e2c7897 */ /* 0x002fe4000fffe0ff */
[----:B------:R-:W-:Y:S02]  /*5ea0*/  UIADD3.64 UR76, UPT, UPT, UR14, 0x204, URZ ;  /* 0x000002040e4c7897 */ /* 0x000fe4000fffe0ff */
[----:B------:R-:W-:-:S02]  /*5eb0*/  UIADD3.64 UR48, UPT, UPT, UR12, 0x380, URZ ;  /* 0x000003800c307897 */ /* 0x000fc4000fffe0ff */
[----:B------:R-:W-:Y:S01]  /*5ec0*/  UIADD3.64 UR42, UPT, UPT, UR12, 0x400, URZ ;  /* 0x000004000c2a7897 */ /* 0x000fe2000fffe0ff */
[----:B------:R0:W-:Y:S01]  /*5ed0*/  UTCHMMA gdesc[UR60], gdesc[UR62], tmem[UR74], tmem[UR56], idesc[UR57], UPT ;  /* 0x00ff383e3c0075ea */ /* 0x0001e2000b80004a */
[----:B------:R-:W-:Y:S01]  /*5ee0*/  UIADD3.64 UR36, UPT, UPT, UR12, 0x480, URZ ;  /* 0x000004800c247897 */ /* 0x000fe2000fffe0ff */
[----:B------:R1:W-:Y:S01]  /*5ef0*/  UTCHMMA gdesc[UR50], gdesc[UR44], tmem[UR74], tmem[UR38], idesc[UR39], UPT ;  /* 0x00ff262c320075ea */ /* 0x0003e2000b80004a */
[----:B------:R-:W-:Y:S01]  /*5f00*/  UIADD3.64 UR30, UPT, UPT, UR12, 0x500, URZ ;  /* 0x000005000c1e7897 */ /* 0x000fe2000fffe0ff */
[----:B--2---:R-:W-:Y:S01]  /*5f10*/  UMOV UR68, 0x0 ;  /* 0x0000000000447882 */ /* 0x004fe20000000000 */
[----:B------:R-:W-:Y:S01]  /*5f20*/  UMOV UR69, 0x8108010 ;  /* 0x0810801000457882 */ /* 0x000fe20000000000 */
[----:B------:R-:W-:Y:S01]  /*5f30*/  UIADD3.64 UR26, UPT, UPT, UR12, 0x580, URZ ;  /* 0x000005800c1a7897 */ /* 0x000fe2000fffe0ff */
[----:B------:R2:W-:Y:S01]  /*5f40*/  UTCHMMA gdesc[UR32], gdesc[UR72], tmem[UR74], tmem[UR68], idesc[UR69], UPT ;  /* 0x00ff4448200075ea */ /* 0x0005e2000b80004a */
[----:B------:R-:W-:Y:S02]  /*5f50*/  UIADD3.64 UR64, UPT, UPT, UR14, 0x5fe, URZ ;  /* 0x000005fe0e407897 */ /* 0x000fe4000fffe0ff */
[----:B0-----:R-:W-:-:S02]  /*5f60*/  UIADD3.64 UR62, UPT, UPT, UR14, 0x3fe, URZ ;  /* 0x000003fe0e3e7897 */ /* 0x001fc4000fffe0ff */
[----:B------:R-:W-:Y:S02]  /*5f70*/  UIADD3.64 UR60, UPT, UPT, UR14, 0x400, URZ ;  /* 0x000004000e3c7897 */ /* 0x000fe4000fffe0ff */
[----:B------:R-:W-:Y:S02]  /*5f80*/  UIADD3.64 UR56, UPT, UPT, UR14, 0x402, URZ ;  /* 0x000004020e387897 */ /* 0x000fe4000fffe0ff */
[----:B-1----:R-:W-:Y:S02]  /*5f90*/  UIADD3.64 UR38, UPT, UPT, UR14, 0x404, URZ ;  /* 0x000004040e267897 */ /* 0x002fe4000fffe0ff */
[----:B------:R-:W-:Y:S02]  /*5fa0*/  UIADD3.64 UR22, UPT, UPT, UR12, 0x600, URZ ;  /* 0x000006000c167897 */ /* 0x000fe4000fffe0ff */
[----:B------:R-:W-:Y:S01]  /*5fb0*/  UIADD3.64 UR66, UPT, UPT, UR14, 0x600, URZ ;  /* 0x000006000e427897 */ /* 0x000fe2000fffe0ff */
[----:B------:R-:W-:Y:S01]  /*5fc0*/  UMOV UR50, 0x0 ;  /* 0x0000000000327882 */ /* 0x000fe20000000000 */
[----:B------:R-:W-:Y:S01]  /*5fd0*/  UMOV UR51, 0x8108010 ;  /* 0x0810801000337882 */ /* 0x000fe20000000000 */
[----:B------:R-:W-:Y:S01]  /*5fe0*/  UIADD3.64 UR18, UPT, UPT, UR12, 0x680, URZ ;  /* 0x000006800c127897 */ /* 0x000fe2000fffe0ff */
[----:B------:R0:W-:Y:S01]  /*5ff0*/  UTCHMMA gdesc[UR58], gdesc[UR70], tmem[UR74], tmem[UR50], idesc[UR51], UPT ;  /* 0x00ff32463a0075ea */ /* 0x0001e2000b80004a */
[----:B--2---:R-:W-:Y:S01]  /*6000*/  UIADD3.64 UR68, UPT, UPT, UR14, 0x602, URZ ;  /* 0x000006020e447897 */ /* 0x004fe2000fffe0ff */
[----:B------:R-:W-:Y:S01]  /*6010*/  UMOV UR44, 0x0 ;  /* 0x00000000002c7882 */ /* 0x000fe20000000000 */
[----:B------:R-:W-:Y:S01]  /*6020*/  UMOV UR45, 0x8108010 ;  /* 0x08108010002d7882 */ /* 0x000fe20000000000 */
[----:B------:R-:W-:Y:S01]  /*6030*/  UIADD3.64 UR12, UPT, UPT, UR12, 0x700, URZ ;  /* 0x000007000c0c7897 */ /* 0x000fe2000fffe0ff */
[----:B------:R0:W-:Y:S01]  /*6040*/  UTCHMMA gdesc[UR54], gdesc[UR76], tmem[UR74], tmem[UR44], idesc[UR45], UPT ;  /* 0x00ff2c4c360075ea */ /* 0x0001e2000b80004a */
[----:B------:R-:W-:Y:S01]  /*6050*/  UIADD3.64 UR14, UPT, UPT, UR14, 0x604, URZ ;  /* 0x000006040e0e7897 */ /* 0x000fe2000fffe0ff */
[----:B------:R0:W-:Y:S01]  /*6060*/  UTCHMMA gdesc[UR48], gdesc[UR62], tmem[UR74], tmem[UR52], idesc[UR53], UPT ;  /* 0x00ff343e300075ea */ /* 0x0001e2000b80004a */
[----:B------:R0:W-:Y:S01]  /*6070*/  UTCHMMA gdesc[UR42], gdesc[UR60], tmem[UR74], tmem[UR46], idesc[UR47], UPT ;  /* 0x00ff2e3c2a0075ea */ /* 0x0001e2000b80004a */
[----:B------:R-:W-:Y:S01]  /*6080*/  UMOV UR29, 0x8108010 ;  /* 0x08108010001d7882 */ /* 0x000fe20000000000 */
[----:B------:R0:W-:Y:S01]  /*6090*/  UTCHMMA gdesc[UR36], gdesc[UR56], tmem[UR74], tmem[UR40], idesc[UR41], UPT ;  /* 0x00ff2838240075ea */ /* 0x0001e2000b80004a */
[----:B------:R-:W-:Y:S01]  /*60a0*/  UMOV UR24, 0x0 ;  /* 0x0000000000187882 */ /* 0x000fe20000000000 */
        /* <DEDUP_REMOVED lines=8> */
[----:B------:R0:W-:Y:S01]  /*6130*/  UTCHMMA gdesc[UR18], gdesc[UR68], tmem[UR74], tmem[UR20], idesc[UR21], UPT ;  /* 0x00ff1444120075ea */ /* 0x0001e2000b80004a */
[----:B------:R0:W-:Y:S01]  /*6140*/  UTCHMMA gdesc[UR12], gdesc[UR14], tmem[UR74], tmem[UR16], idesc[UR17], UPT ;  /* 0x00ff100e0c0075ea */ /* 0x0001e2000b80004a */
[----:B------:R0:W-:Y:S01]  /*6150*/  UTCBAR [UR11], URZ ;  /* 0x000000ff0b0073e9 */ /* 0x0001e200080000ff */
[----:B------:R-:W-:Y:S01]  /*6160*/  NOP ;  /* 0x0000000000007918 */ /* 0x000fe20000000000 */
.L_x_6:
[----:B------:R-:W-:Y:S05]  /*6170*/  @!P2 BRA `(.L_x_7) ;  /* 0x000000000008a947 */ /* 0x000fea0003800000 */
[----:B------:R-:W1:Y:S02]  /*6180*/  SYNCS.PHASECHK.TRANS64.TRYWAIT P4, [UR4+0x18000], RZ ;  /* 0x018000ffff0075a7 */ /* 0x000e640008081104 */
[----:B-1----:R-:W-:Y:S05]  /*6190*/  @!P4 BRA `(.L_x_8) ;  /* 0x000000c40064c947 */ /* 0x002fea0003800000 */
.L_x_7:
[----:B------:R-:W2:Y:S01]  /*61a0*/  LDL R0, [R1+0x26c] ;  /* 0x00026c0001007983 */ /* 0x000ea20000100800 */
[----:B------:R-:W1:Y:S08]  /*61b0*/  LDC R38, c[0x0][0x3d0] ;  /* 0x0000f400ff267b82 */ /* 0x000e700000000800 */
[----:B------:R-:W-:Y:S08]  /*61c0*/  BAR.SYNC.DEFER_BLOCKING 0x0 ;  /* 0x0000000000007b1d */ /* 0x000ff00000010000 */
[----:B------:R-:W3:Y:S01]  /*61d0*/  LDC R140, c[0x0][0x3d4] ;  /* 0x0000f500ff8c7b82 */ /* 0x000ee20000000800 */
[----:B------:R-:W1:Y:S01]  /*61e0*/  S2R R40, SR_CTAID.Y ;  /* 0x0000000000287919 */ /* 0x000e620000002600 */
[----:B------:R-:W4:Y:S06]  /*61f0*/  S2R R114, SR_TID.X ;  /* 0x0000000000727919 */ /* 0x000f2c0000002100 */
[----:B------:R-:W0:Y:S08]  /*6200*/  LDC.64 R150, c[0x0][0x390] ;  /* 0x0000e400ff967b82 */ /* 0x000e300000000a00 */
[----:B------:R-:W0:Y:S08]  /*6210*/  LDC R43, c[0x0][0x3d8] ;  /* 0x0000f600ff2b7b82 */ /* 0x000e300000000800 */
[----:B------:R-:W1:Y:S08]  /*6220*/  LDC R45, c[0x0][0x3d8] ;  /* 0x0000f600ff2d7b82 */ /* 0x000e700000000800 */
[----:B------:R-:W2:Y:S01]  /*6230*/  LDC R49, c[0x0][0x3d8] ;  /* 0x0000f600ff317b82 */ /* 0x000ea20000000800 */
[----:B----4-:R-:W-:-:S07]  /*6240*/  SHF.R.U32.HI R96, RZ, 0x6, R114 ;  /* 0x00000006ff607819 */ /* 0x010fce0000011672 */
[----:B------:R-:W4:Y:S01]  /*6250*/  LDC R91, c[0x0][0x3d8] ;  /* 0x0000f600ff5b7b82 */ /* 0x000f220000000800 */
[----:B------:R-:W-:Y:S02]  /*6260*/  SHF.R.U32.HI R52, RZ, 0x2, R114 ;  /* 0x00000002ff347819 */ /* 0x000fe40000011672 */
[----:B------:R-:W-:Y:S02]  /*6270*/  SGXT.U32 R96, R96, 0x2 ;  /* 0x000000026060781a */ /* 0x000fe40000000000 */
[----:B------:R-:W-:-:S03]  /*6280*/  LOP3.LUT R52, R52, 0x38, RZ, 0xc0, !PT ;  /* 0x0000003834347812 */ /* 0x000fc600078ec0ff */
[----:B------:R-:W2:Y:S01]  /*6290*/  LDC R84, c[0x0][0x3d8] ;  /* 0x0000f600ff547b82 */ /* 0x000ea20000000800 */
[----:B0-----:R-:W-:Y:S01]  /*62a0*/  IMAD R96, R96, R43, RZ ;  /* 0x0000002b60607224 */ /* 0x001fe200078e02ff */
[--C-:B------:R-:W-:Y:S02]  /*62b0*/  LOP3.LUT R100, R52, 0x1f, R114.reuse, 0xf8, !PT ;  /* 0x0000001f34647812 */ /* 0x100fe400078ef872 */
[----:B------:R-:W-:Y:S01]  /*62c0*/  SHF.R.U32.HI R52, RZ, 0x1, R114 ;  /* 0x00000001ff347819 */ /* 0x000fe20000011672 */
[----:B-1----:R-:W-:Y:S01]  /*62d0*/  IMAD R90, R45, 0x4, R96 ;  /* 0x000000042d5a7824 */ /* 0x002fe200078e0260 */
[----:B------:R-:W-:Y:S02]  /*62e0*/  SHF.L.U32 R100, R100, 0x4, RZ ;  /* 0x0000000464647819 */ /* 0x000fe400000006ff */
[----:B------:R-:W0:Y:S02]  /*62f0*/  LDC R45, c[0x0][0x3d8] ;  /* 0x0000f600ff2d7b82 */ /* 0x000e240000000800 */
[----:B------:R-:W-:-:S04]  /*6300*/  LOP3.LUT R99, R100, 0x1b0, RZ, 0xc0, !PT ;  /* 0x000001b064637812 */ /* 0x000fc800078ec0ff */
[--C-:B------:R-:W-:Y:S02]  /*6310*/  LOP3.LUT R99, R99, 0x40, R52.reuse, 0xf8, !PT ;  /* 0x0000004063637812 */ /* 0x100fe400078ef834 */
[----:B------:R-:W1:Y:S01]  /*6320*/  LDC R80, c[0x0][0x3d8] ;  /* 0x0000f600ff507b82 */ /* 0x000e620000000800 */
[----:B------:R-:W-:Y:S02]  /*6330*/  PRMT R52, RZ, 0x7610, R52 ;  /* 0x00007610ff347816 */ /* 0x000fe40000000034 */
[----:B------:R-:W-:-:S05]  /*6340*/  VIADD R103, R99, UR4 ;  /* 0x0000000463677c36 */ /* 0x000fca0008000000 */
[----:B------:R-:W0:Y:S08]  /*6350*/  LDC R43, c[0x0][0x3d8] ;  /* 0x0000f600ff2b7b82 */ /* 0x000e300000000800 */
        /* <DEDUP_REMOVED lines=26> */
[----:B------:R-:W0:Y:S01]  /*6500*/  LDC R70, c[0x0][0x3d8] ;  /* 0x0000f600ff467b82 */ /* 0x000e220000000800 */
[----:B--2---:R-:W-:-:S07]  /*6510*/  R2UR UR11, R0 ;  /* 0x00000000000b72ca */ /* 0x004fce00000e0000 */
[----:B------:R-:W2:Y:S06]  /*6520*/  LDC R71, c[0x0][0x3d8] ;  /* 0x0000f600ff477b82 */ /* 0x000eac0000000800 */
[----:B------:R-:W-:Y:S01]  /*6530*/  LDTM.16dp32bit_t0_t15.x32 R4, tmem[UR11] ;  /* 0x0000000b000479ee */ /* 0x000fe20008a80000 */
[----:B------:R-:W1:Y:S01]  /*6540*/  LDTM.16dp32bit_t16_t31.x32 R4, tmem[UR11+0x20] ;  /* 0x0000200b000479ee */ /* 0x000e620008aa0000 */
[----:B------:R-:W0:Y:S08]  /*6550*/  LDC R75, c[0x0][0x3d8] ;  /* 0x0000f600ff4b7b82 */ /* 0x000e300000000800 */
[----:B------:R-:W0:Y:S08]  /*6560*/  LDC R76, c[0x0][0x3d8] ;  /* 0x0000f600ff4c7b82 */ /* 0x000e300000000800 */
[----:B------:R-:W0:Y:S01]  /*6570*/  LDC R81, c[0x0][0x3d8] ;  /* 0x0000f600ff517b82 */ /* 0x000e220000000800 */
[-C--:B-1----:R-:W-:Y:S01]  /*6580*/  FMUL R0, R4, R101.reuse ;  /* 0x0000006504007220 */ /* 0x082fe20000400000 */
[-C--:B------:R-:W-:Y:S01]  /*6590*/  FMUL R37, R5, R101.reuse ;  /* 0x0000006505257220 */ /* 0x080fe20000400000 */
[-C--:B------:R-:W-:Y:S01]  /*65a0*/  FMUL R2, R6, R101.reuse ;  /* 0x0000006506027220 */ /* 0x080fe20000400000 */
[-C--:B------:R-:W-:Y:S01]  /*65b0*/  FMUL R36, R7, R101.reuse ;  /* 0x0000006507247220 */ /* 0x080fe20000400000 */
[-C--:B------:R-:W-:Y:S01]  /*65c0*/  FMUL R39, R8, R101.reuse ;  /* 0x0000006508277220 */ /* 0x080fe20000400000 */
[----:B------:R-:W-:-:S02]  /*65d0*/  FMUL R132, R35, R101 ;  /* 0x0000006523847220 */ /* 0x000fc40000400000 */
[----:B------:R-:W1:Y:S01]  /*65e0*/  LDC R82, c[0x0][0x3d8] ;  /* 0x0000f600ff527b82 */ /* 0x000e620000000800 */
[----:B------:R-:W-:Y:S01]  /*65f0*/  FMNMX3 R2, R0, R37, R2, !PT ;  /* 0x0000002500027276 */ /* 0x000fe20007800002 */
[-C--:B------:R-:W-:Y:S01]  /*6600*/  FMUL R0, R9, R101.reuse ;  /* 0x0000006509007220 */ /* 0x080fe20000400000 */
[-C--:B------:R-:W-:Y:S02]  /*6610*/  FMUL R37, R10, R101.reuse ;  /* 0x000000650a257220 */ /* 0x080fe40000400000 */
[----:B------:R-:W-:Y:S01]  /*6620*/  FMNMX3 R36, R2, R36, R39, !PT ;  /* 0x0000002402247276 */ /* 0x000fe20007800027 */
[-C--:B------:R-:W-:Y:S01]  /*6630*/  FMUL R2, R11, R101.reuse ;  /* 0x000000650b027220 */ /* 0x080fe20000400000 */
[-C--:B------:R-:W-:Y:S01]  /*6640*/  FMUL R39, R12, R101.reuse ;  /* 0x000000650c277220 */ /* 0x080fe20000400000 */
[----:B------:R-:W0:Y:S01]  /*6650*/  LDC R83, c[0x0][0x3d8] ;  /* 0x0000f600ff537b82 */ /* 0x000e220000000800 */
[----:B------:R-:W-:Y:S01]  /*6660*/  FMNMX3 R36, R36, R0, R37, !PT ;  /* 0x0000000024247276 */ /* 0x000fe20007800025 */
[-C--:B------:R-:W-:Y:S01]  /*6670*/  FMUL R0, R13, R101.reuse ;  /* 0x000000650d007220 */ /* 0x080fe20000400000 */
[----:B------:R-:W-:-:S02]  /*6680*/  FMUL R37, R14, R101 ;  /* 0x000000650e257220 */ /* 0x000fc40000400000 */
[----:B------:R-:W-:Y:S01]  /*6690*/  FMNMX3 R36, R36, R2, R39, !PT ;  /* 0x0000000224247276 */ /* 0x000fe20007800027 */
[-C--:B------:R-:W-:Y:S01]  /*66a0*/  FMUL R2, R15, R101.reuse ;  /* 0x000000650f027220 */ /* 0x080fe20000400000 */
[-C--:B------:R-:W-:Y:S01]  /*66b0*/  FMUL R39, R16, R101.reuse ;  /* 0x0000006510277220 */ /* 0x080fe20000400000 */
[----:B------:R-:W0:Y:S01]  /*66c0*/  LDC R87, c[0x0][0x3d8] ;  /* 0x0000f600ff577b82 */ /* 0x000e220000000800 */
        /* <DEDUP_REMOVED lines=22> */
[----:B------:R-:W-:-:S03]  /*6830*/  FMUL R37, R29, R101 ;  /* 0x000000651d257220 */ /* 0x000fc60000400000 */
[----:B------:R-:W-:Y:S01]  /*6840*/  FMNMX3 R41, R0, R2, R39, !PT ;  /* 0x0000000200297276 */ /* 0x000fe20007800027 */
[----:B------:R-:W-:Y:S02]  /*6850*/  IMAD R0, R40, R38, RZ ;  /* 0x0000002628007224 */ /* 0x000fe400078e02ff */
[-C--:B------:R-:W-:Y:S01]  /*6860*/  FMUL R38, R30, R101.reuse ;  /* 0x000000651e267220 */ /* 0x080fe20000400000 */
[----:B---3--:R-:W-:Y:S02]  /*6870*/  IMAD R2, R3, R140, RZ ;  /* 0x0000008c03027224 */ /* 0x008fe400078e02ff */
[-C--:B------:R-:W-:Y:S01]  /*6880*/  FMUL R39, R31, R101.reuse ;  /* 0x000000651f277220 */ /* 0x080fe20000400000 */
[----:B------:R-:W-:Y:S01]  /*6890*/  FMUL R40, R32, R101 ;  /* 0x0000006520287220 */ /* 0x000fe20000400000 */
[----:B------:R-:W-:Y:S01]  /*68a0*/  SHF.L.U32 R3, R0, 0x1, RZ ;  /* 0x0000000100037819 */ /* 0x000fe200000006ff */
[----:B------:R-:W-:Y:S01]  /*68b0*/  IMAD.SHL.U32 R36, R2, 0x2, RZ ;  /* 0x0000000202247824 */ /* 0x000fe200078e00ff */
[----:B------:R-:W-:Y:S01]  /*68c0*/  FMNMX3 R37, R41, R37, R38, !PT ;  /* 0x0000002529257276 */ /* 0x000fe20007800026 */
[----:B------:R-:W-:Y:S01]  /*68d0*/  IMAD.HI R0, R0, 0x2, RZ ;  /* 0x0000000200007827 */ /* 0x000fe200078e02ff */
[----:B------:R-:W3:Y:S02]  /*68e0*/  LDC R38, c[0x0][0x3d8] ;  /* 0x0000f600ff267b82 */ /* 0x000ee40000000800 */
[----:B------:R-:W-:Y:S01]  /*68f0*/  IADD3 R150, P4, P5, R36, R150, R3 ;  /* 0x0000009624967210 */ /* 0x000fe20007d9e003 */
[----:B------:R-:W-:Y:S01]  /*6900*/  FMUL R3, R33, R101 ;  /* 0x0000006521037220 */ /* 0x000fe20000400000 */
[----:B------:R-:W-:Y:S01]  /*6910*/  FMNMX3 R37, R37, R39, R40, !PT ;  /* 0x0000002725257276 */ /* 0x000fe20007800028 */
[----:B------:R-:W-:Y:S01]  /*6920*/  FMUL R36, R34, R101 ;  /* 0x0000006522247220 */ /* 0x000fe20000400000 */
[----:B------:R-:W-:-:S02]  /*6930*/  IMAD.HI R2, R2, 0x2, RZ ;  /* 0x0000000202027827 */ /* 0x000fc400078e02ff */
[----:B------:R-:W0:Y:S02]  /*6940*/  LDC R39, c[0x0][0x3d8] ;  /* 0x0000f600ff277b82 */ /* 0x000e240000000800 */
[----:B------:R-:W-:Y:S02]  /*6950*/  FMNMX3 R3, R37, R3, R36, !PT ;  /* 0x0000000325037276 */ /* 0x000fe40007800024 */
[----:B------:R-:W-:Y:S01]  /*6960*/  IADD3.X R0, PT, PT, R2, R151, R0, P4, P5 ;  /* 0x0000009702007210 */ /* 0x000fe200027ea400 */
[----:B------:R-:W-:Y:S01]  /*6970*/  IMAD R2, R49, 0x4, R90 ;  /* 0x0000000431027824 */ /* 0x000fe200078e025a */
[----:B------:R-:W-:Y:S02]  /*6980*/  FMNMX R132, R132, R3, !PT ;  /* 0x0000000384847209 */ /* 0x000fe40007800000 */
[----:B------:R-:W1:Y:S01]  /*6990*/  LDC R37, c[0x0][0x3d8] ;  /* 0x0000f600ff257b82 */ /* 0x000e620000000800 */
[----:B------:R-:W-:Y:S02]  /*69a0*/  LEA R130, P5, R96, R150, 0x1 ;  /* 0x0000009660827211 */ /* 0x000fe400078a08ff */
[----:B----4-:R-:W-:-:S02]  /*69b0*/  LEA R91, R91, R2, 0x2 ;  /* 0x000000025b5b7211 */ /* 0x010fc400078e10ff */
[----:B------:R-:W-:Y:S02]  /*69c0*/  LEA.HI.X.SX32 R131, R96, R0, 0x1, P5 ;  /* 0x0000000060837211 */ /* 0x000fe400028f0eff */
[-C--:B------:R-:W-:Y:S01]  /*69d0*/  LEA R128, P5, R2, R150.reuse, 0x1 ;  /* 0x0000009602807211 */ /* 0x080fe200078a08ff */
[----:B---3--:R-:W-:Y:S01]  /*69e0*/  IMAD R85, R38, 0x4, R91 ;  /* 0x0000000426557824 */ /* 0x008fe200078e025b */
[----:B------:R-:W3:Y:S01]  /*69f0*/  LDC R36, c[0x0][0x3d8] ;  /* 0x0000f600ff247b82 */ /* 0x000ee20000000800 */
[C---:B------:R-:W-:Y:S01]  /*6a00*/  LEA R112, P6, R91.reuse, R150, 0x1 ;  /* 0x000000965b707211 */ /* 0x040fe200078c08ff */
[----:B------:R-:W-:Y:S01]  /*6a10*/  STL.64 [R1+0x60], R130 ;  /* 0x0000608201007387 */ /* 0x000fe20000100a00 */
[----:B------:R-:W-:Y:S01]  /*6a20*/  IMAD R84, R84, 0x4, R85 ;  /* 0x0000000454547824 */ /* 0x000fe200078e0255 */
[-C--:B------:R-:W-:Y:S02]  /*6a30*/  LEA.HI.X.SX32 R129, R2, R0.reuse, 0x1, P5 ;  /* 0x0000000002817211 */ /* 0x080fe400028f0eff */
[----:B------:R-:W-:Y:S01]  /*6a40*/  LEA.HI.X.SX32 R113, R91, R0, 0x1, P6 ;  /* 0x000000005b717211 */ /* 0x000fe200030f0eff */
[----:B0-----:R-:W-:Y:S01]  /*6a50*/  IMAD R50, R39, 0x4, R84 ;  /* 0x0000000427327824 */ /* 0x001fe200078e0254 */
[----:B------:R-:W0:Y:S01]  /*6a60*/  LDC R3, c[0x0][0x3d8] ;  /* 0x0000f600ff037b82 */ /* 0x000e220000000800 */
[----:B------:R-:W-:-:S02]  /*6a70*/  LEA R110, P5, R84, R150, 0x1 ;  /* 0x00000096546e7211 */ /* 0x000fc400078a08ff */
[-C--:B------:R-:W-:Y:S02]  /*6a80*/  LEA R116, P4, R90, R150.reuse, 0x1 ;  /* 0x000000965a747211 */ /* 0x080fe400078808ff */
[C---:B------:R-:W-:Y:S02]  /*6a90*/  LEA R124, P6, R50.reuse, R150, 0x1 ;  /* 0x00000096327c7211 */ /* 0x040fe400078c08ff */
[----:B-1----:R-:W-:Y:S01]  /*6aa0*/  LEA R78, R37, R50, 0x2 ;  /* 0x00000032254e7211 */ /* 0x002fe200078e10ff */
[----:B------:R-:W1:Y:S01]  /*6ab0*/  LDC R39, c[0x0][0x3d8] ;  /* 0x0000f600ff277b82 */ /* 0x000e620000000800 */
[-C--:B------:R-:W-:Y:S02]  /*6ac0*/  LEA.HI.X.SX32 R125, R50, R0.reuse, 0x1, P6 ;  /* 0x00000000327d7211 */ /* 0x080fe400030f0eff */
[-C--:B------:R-:W-:Y:S01]  /*6ad0*/  LEA.HI.X.SX32 R111, R84, R0.reuse, 0x1, P5 ;  /* 0x00000000546f7211 */ /* 0x080fe200028f0eff */
[----:B------:R-:W-:Y:S01]  /*6ae0*/  IMAD R45, R45, 0x4, R78 ;  /* 0x000000042d2d7824 */ /* 0x000fe200078e024e */
[----:B------:R-:W-:-:S02]  /*6af0*/  LEA.HI.X.SX32 R117, R90, R0, 0x1, P4 ;  /* 0x000000005a757211 */ /* 0x000fc400020f0eff */
[-C--:B------:R-:W-:Y:S01]  /*6b00*/  LEA R126, P4, R85, R150.reuse, 0x1 ;  /* 0x00000096557e7211 */ /* 0x080fe200078808ff */
[----:B------:R-:W-:Y:S01]  /*6b10*/  IMAD R80, R80, 0x4, R45 ;  /* 0x0000000450507824 */ /* 0x000fe200078e022d */
[----:B------:R-:W4:Y:S01]  /*6b20*/  LDC R41, c[0x0][0x3d8] ;  /* 0x0000f600ff297b82 */ /* 0x000f220000000800 */
[----:B------:R-:W-:Y:S01]  /*6b30*/  LEA R122, P5, R45, R150, 0x1 ;  /* 0x000000962d7a7211 */ /* 0x000fe200078a08ff */
[----:B------:R-:W-:Y:S01]  /*6b40*/  STL.64 [R1+0x58], R116 ;  /* 0x0000587401007387 */ /* 0x000fe20000100a00 */
[----:B------:R-:W-:Y:S01]  /*6b50*/  IMAD R72, R43, 0x4, R80 ;  /* 0x000000042b487824 */ /* 0x000fe200078e0250 */
[-C--:B------:R-:W-:Y:S02]  /*6b60*/  LEA.HI.X.SX32 R127, R85, R0.reuse, 0x1, P4 ;  /* 0x00000000557f7211 */ /* 0x080fe400020f0eff */
[----:B------:R-:W-:Y:S01]  /*6b70*/  LEA.HI.X.SX32 R123, R45, R0, 0x1, P5 ;  /* 0x000000002d7b7211 */ /* 0x000fe200028f0eff */
[----:B------:R-:W-:Y:S01]  /*6b80*/  STL.64 [R1+0x50], R128 ;  /* 0x0000508001007387 */ /* 0x000fe20000100a00 */
[----:B------:R-:W-:Y:S01]  /*6b90*/  LEA R73, R73, R72, 0x2 ;  /* 0x0000004849497211 */ /* 0x000fe200078e10ff */
[----:B------:R-:W0:Y:S01]  /*6ba0*/  LDC R49, c[0x0][0x3d8] ;  /* 0x0000f600ff317b82 */ /* 0x000e220000000800 */
[-C--:B------:R-:W-:Y:S01]  /*6bb0*/  LEA R108, P4, R78, R150.reuse, 0x1 ;  /* 0x000000964e6c7211 */ /* 0x080fe200078808ff */
[----:B------:R-:W-:Y:S01]  /*6bc0*/  STL.64 [R1+0x48], R112 ;  /* 0x0000487001007387 */ /* 0x000fe20000100a00 */
[----:B------:R-:W-:Y:S01]  /*6bd0*/  LEA R104, P5, R73, R150, 0x1 ;  /* 0x0000009649687211 */ /* 0x000fe200078a08ff */
[----:B------:R-:W-:Y:S01]  /*6be0*/  IMAD R74, R74, 0x4, R73 ;  /* 0x000000044a4a7824 */ /* 0x000fe200078e0249 */
[----:B------:R-:W-:Y:S01]  /*6bf0*/  LEA.HI.X.SX32 R109, R78, R0, 0x1, P4 ;  /* 0x000000004e6d7211 */ /* 0x000fe200020f0eff */
[----:B------:R-:W-:Y:S01]  /*6c00*/  STL.64 [R1+0x40], R126 ;  /* 0x0000407e01007387 */ /* 0x000fe20000100a00 */
[C---:B------:R-:W-:Y:S01]  /*6c10*/  LEA R120, P4, R72.reuse, R150, 0x1 ;  /* 0x0000009648787211 */ /* 0x040fe200078808ff */
[----:B------:R-:W-:Y:S01]  /*6c20*/  IMAD R66, R59, 0x4, R74 ;  /* 0x000000043b427824 */ /* 0x000fe200078e024a */
[----:B------:R-:W0:Y:S01]  /*6c30*/  LDC R40, c[0x0][0x3d8] ;  /* 0x0000f600ff287b82 */ /* 0x000e220000000800 */
[-C--:B------:R-:W-:Y:S01]  /*6c40*/  LEA.HI.X.SX32 R105, R73, R0.reuse, 0x1, P5 ;  /* 0x0000000049697211 */ /* 0x080fe200028f0eff */
[----:B------:R-:W-:Y:S01]  /*6c50*/  STL.64 [R1+0x38], R110 ;  /* 0x0000386e01007387 */ /* 0x000fe20000100a00 */
[----:B------:R-:W-:Y:S01]  /*6c60*/  IMAD R67, R67, 0x4, R66 ;  /* 0x0000000443437824 */ /* 0x000fe200078e0242 */
[----:B------:R-:W-:-:S02]  /*6c70*/  LEA.HI.X.SX32 R121, R72, R0, 0x1, P4 ;  /* 0x0000000048797211 */ /* 0x000fc400020f0eff */
[-C--:B------:R-:W-:Y:S01]  /*6c80*/  LEA R250, P4, R66, R150.reuse, 0x1 ;  /* 0x0000009642fa7211 */ /* 0x080fe200078808ff */
[----:B------:R-:W-:Y:S01]  /*6c90*/  STL.64 [R1+0x30], R124 ;  /* 0x0000307c01007387 */ /* 0x000fe20000100a00 */
[----:B------:R-:W-:Y:S01]  /*6ca0*/  LEA R68, R68, R67, 0x2 ;  /* 0x0000004344447211 */ /* 0x000fe200078e10ff */
[----:B------:R-:W0:Y:S01]  /*6cb0*/  LDC R43, c[0x0][0x3d8] ;  /* 0x0000f600ff2b7b82 */ /* 0x000e220000000800 */
[----:B------:R-:W-:Y:S01]  /*6cc0*/  LEA R248, P5, R67, R150, 0x1 ;  /* 0x0000009643f87211 */ /* 0x000fe200078a08ff */
[----:B------:R-:W-:Y:S01]  /*6cd0*/  STL.64 [R1+0x28], R108 ;  /* 0x0000286c01007387 */ /* 0x000fe20000100a00 */
[-C--:B------:R-:W-:Y:S01]  /*6ce0*/  LEA.HI.X.SX32 R251, R66, R0.reuse, 0x1, P4 ;  /* 0x0000000042fb7211 */ /* 0x080fe200020f0eff */
[----:B------:R-:W-:Y:S01]  /*6cf0*/  IMAD R60, R77, 0x4, R68 ;  /* 0x000000044d3c7824 */ /* 0x000fe200078e0244 */
[----:B------:R-:W-:Y:S01]  /*6d00*/  LEA.HI.X.SX32 R249, R67, R0, 0x1, P5 ;  /* 0x0000000043f97211 */ /* 0x000fe200028f0eff */
[----:B------:R-:W-:Y:S01]  /*6d10*/  STL.64 [R1+0x20], R122 ;  /* 0x0000207a01007387 */ /* 0x000fe20000100a00 */
[-C--:B------:R-:W-:Y:S01]  /*6d20*/  LEA R106, P6, R80, R150.reuse, 0x1 ;  /* 0x00000096506a7211 */ /* 0x080fe200078c08ff */
[----:B------:R-:W-:Y:S01]  /*6d30*/  IMAD R61, R61, 0x4, R60 ;  /* 0x000000043d3d7824 */ /* 0x000fe200078e023c */
[----:B------:R-:W2:Y:S01]  /*6d40*/  LDC R38, c[0x0][0x3d8] ;  /* 0x0000f600ff267b82 */ /* 0x000ea20000000800 */
[----:B------:R-:W-:-:S02]  /*6d50*/  LEA R244, P4, R60, R150, 0x1 ;  /* 0x000000963cf47211 */ /* 0x000fc400078808ff */
[----:B------:R-:W-:Y:S01]  /*6d60*/  IMAD R62, R62, 0x4, R61 ;  /* 0x000000043e3e7824 */ /* 0x000fe200078e023d */
[----:B------:R-:W-:Y:S02]  /*6d70*/  LEA R242, P5, R61, R150, 0x1 ;  /* 0x000000963df27211 */ /* 0x000fe400078a08ff */
[----:B------:R-:W-:Y:S02]  /*6d80*/  LEA.HI.X.SX32 R245, R60, R0, 0x1, P4 ;  /* 0x000000003cf57211 */ /* 0x000fe400020f0eff */
[----:B------:R-:W-:Y:S01]  /*6d90*/  LEA R54, R95, R62, 0x2 ;  /* 0x0000003e5f367211 */ /* 0x000fe200078e10ff */
[----:B------:R-:W2:Y:S01]  /*6da0*/  LDC R37, c[0x0][0x3d8] ;  /* 0x0000f600ff257b82 */ /* 0x000ea20000000800 */
[----:B------:R-:W-:Y:S02]  /*6db0*/  LEA.HI.X.SX32 R243, R61, R0, 0x1, P5 ;  /* 0x000000003df37211 */ /* 0x000fe400028f0eff */
[----:B------:R-:W-:Y:S01]  /*6dc0*/  LEA R238, P4, R54, R150, 0x1 ;  /* 0x0000009636ee7211 */ /* 0x000fe200078808ff */
[----:B------:R-:W-:Y:S01]  /*6dd0*/  IMAD R55, R55, 0x4, R54 ;  /* 0x0000000437377824 */ /* 0x000fe200078e0236 */
[----:B------:R-:W-:-:S02]  /*6de0*/  LEA.HI.X.SX32 R107, R80, R0, 0x1, P6 ;  /* 0x00000000506b7211 */ /* 0x000fc400030f0eff */
[----:B------:R-:W-:Y:S01]  /*6df0*/  LEA.HI.X.SX32 R239, R54, R0, 0x1, P4 ;  /* 0x0000000036ef7211 */ /* 0x000fe200020f0eff */
[----:B------:R-:W-:Y:S01]  /*6e00*/  IMAD R56, R56, 0x4, R55 ;  /* 0x0000000438387824 */ /* 0x000fe200078e0237 */
[----:B------:R-:W2:Y:S01]  /*6e10*/  LDC R59, c[0x0][0x3d8] ;  /* 0x0000f600ff3b7b82 */ /* 0x000ea20000000800 */
[CC--:B------:R-:W-:Y:S01]  /*6e20*/  LEA R236, P5, R55.reuse, R150.reuse, 0x1 ;  /* 0x0000009637ec7211 */ /* 0x0c0fe200078a08ff */
[----:B------:R-:W-:Y:S01]  /*6e30*/  STL.64 [R1+0x18], R106 ;  /* 0x0000186a01007387 */ /* 0x000fe20000100a00 */
[----:B---3--:R-:W-:Y:S01]  /*6e40*/  IMAD R36, R36, 0x4, R56 ;  /* 0x0000000424247824 */ /* 0x008fe200078e0238 */
[----:B------:R-:W-:Y:S02]  /*6e50*/  LEA R118, P6, R74, R150, 0x1 ;  /* 0x000000964a767211 */ /* 0x000fe400078c08ff */
[----:B------:R-:W-:Y:S01]  /*6e60*/  LEA.HI.X.SX32 R237, R55, R0, 0x1, P5 ;  /* 0x0000000037ed7211 */ /* 0x000fe200028f0eff */
[----:B-1----:R-:W-:Y:S01]  /*6e70*/  IMAD R39, R39, 0x4, R36 ;  /* 0x0000000427277824 */ /* 0x002fe200078e0224 */
[----:B------:R-:W-:Y:S01]  /*6e80*/  LEA R232, P4, R36, R150, 0x1 ;  /* 0x0000009624e87211 */ /* 0x000fe200078808ff */
[----:B------:R-:W1:Y:S01]  /*6e90*/  LDC R77, c[0x0][0x3d8] ;  /* 0x0000f600ff4d7b82 */ /* 0x000e620000000800 */
[----:B------:R-:W-:Y:S01]  /*6ea0*/  LEA.HI.X.SX32 R119, R74, R0, 0x1, P6 ;  /* 0x000000004a777211 */ /* 0x000fe200030f0eff */
[----:B------:R-:W-:Y:S01]  /*6eb0*/  STL.64 [R1+0x10], R120 ;  /* 0x0000107801007387 */ /* 0x000fe20000100a00 */
[----:B------:R-:W-:-:S02]  /*6ec0*/  LEA R51, R51, R39, 0x2 ;  /* 0x0000002733337211 */ /* 0x000fc400078e10ff */
[C---:B------:R-:W-:Y:S01]  /*6ed0*/  LEA R230, P5, R39.reuse, R150, 0x1 ;  /* 0x0000009627e67211 */ /* 0x040fe200078a08ff */
[----:B------:R-:W-:Y:S01]  /*6ee0*/  STL.64 [R1+0x8], R104 ;  /* 0x0000086801007387 */ /* 0x000fe20000100a00 */
[----:B------:R-:W-:Y:S01]  /*6ef0*/  LEA.HI.X.SX32 R233, R36, R0, 0x1, P4 ;  /* 0x0000000024e97211 */ /* 0x000fe200020f0eff */
[----:B------:R-:W-:Y:S01]  /*6f00*/  IMAD R2, R92, 0x4, R51 ;  /* 0x000000045c027824 */ /* 0x000fe200078e0233 */
[C---:B------:R-:W-:Y:S01]  /*6f10*/  LEA R246, P6, R68.reuse, R150, 0x1 ;  /* 0x0000009644f67211 */ /* 0x040fe200078c08ff */
[----:B------:R-:W3:Y:S01]  /*6f20*/  LDC R94, c[0x0][0x3d8] ;  /* 0x0000f600ff5e7b82 */ /* 0x000ee20000000800 */
[-C--:B------:R-:W-:Y:S01]  /*6f30*/  LEA.HI.X.SX32 R231, R39, R0.reuse, 0x1, P5 ;  /* 0x0000000027e77211 */ /* 0x080fe200028f0eff */
[----:B0-----:R-:W-:Y:S01]  /*6f40*/  IMAD R3, R3, 0x4, R2 ;  /* 0x0000000403037824 */ /* 0x001fe200078e0202 */
[----:B------:R-:W-:Y:S01]  /*6f50*/  LEA.HI.X.SX32 R247, R68, R0, 0x1, P6 ;  /* 0x0000000044f77211 */ /* 0x000fe200030f0eff */
[----:B------:R-:W-:Y:S01]  /*6f60*/  STL.64 [R1], R118 ;  /* 0x0000007601007387 */ /* 0x000fe20000100a00 */
[----:B------:R-:W-:-:S02]  /*6f70*/  LEA R240, P6, R62, R150, 0x1 ;  /* 0x000000963ef07211 */ /* 0x000fc400078c08ff */
[----:B------:R-:W-:Y:S01]  /*6f80*/  LEA R50, R86, R3, 0x2 ;  /* 0x0000000356327211 */ /* 0x000fe200078e10ff */
[----:B------:R-:W0:Y:S01]  /*6f90*/  LDC R95, c[0x0][0x3d8] ;  /* 0x0000f600ff5f7b82 */ /* 0x000e220000000800 */
[-C--:B------:R-:W-:Y:S01]  /*6fa0*/  LEA R224, P5, R3, R150.reuse, 0x1 ;  /* 0x0000009603e07211 */ /* 0x080fe200078a08ff */
[----:B------:R-:W-:Y:S01]  /*6fb0*/  STL [R1+0x270], R103 ;  /* 0x0002706701007387 */ /* 0x000fe20000100800 */
[----:B------:R-:W-:Y:S01]  /*6fc0*/  LEA R226, P4, R2, R150, 0x1 ;  /* 0x0000009602e27211 */ /* 0x000fe200078808ff */
[----:B----4-:R-:W-:Y:S01]  /*6fd0*/  IMAD R41, R41, 0x4, R50 ;  /* 0x0000000429297824 */ /* 0x010fe200078e0232 */
[-C--:B------:R-:W-:Y:S02]  /*6fe0*/  LEA.HI.X.SX32 R225, R3, R0.reuse, 0x1, P5 ;  /* 0x0000000003e17211 */ /* 0x080fe400028f0eff */
[----:B------:R-:W-:Y:S01]  /*6ff0*/  LEA.HI.X.SX32 R241, R62, R0, 0x1, P6 ;  /* 0x000000003ef17211 */ /* 0x000fe200030f0eff */
[----:B------:R-:W-:Y:S01]  /*7000*/  IMAD R45, R79, 0x4, R41 ;  /* 0x000000044f2d7824 */ /* 0x000fe200078e0229 */
[----:B------:R-:W-:Y:S01]  /*7010*/  LEA R234, P6, R56, R150, 0x1 ;  /* 0x0000009638ea7211 */ /* 0x000fe200078c08ff */
[----:B------:R-:W4:Y:S01]  /*7020*/  LDC R97, c[0x0][0x3d8] ;  /* 0x0000f600ff617b82 */ /* 0x000f220000000800 */
[----:B------:R-:W-:-:S02]  /*7030*/  LEA.HI.X.SX32 R227, R2, R0, 0x1, P4 ;  /* 0x0000000002e37211 */ /* 0x000fc400020f0eff */
[----:B------:R-:W-:Y:S02]  /*7040*/  LEA R49, R49, R45, 0x2 ;  /* 0x0000002d31317211 */ /* 0x000fe400078e10ff */
[----:B------:R-:W-:Y:S02]  /*7050*/  LEA R218, P5, R45, R150, 0x1 ;  /* 0x000000962dda7211 */ /* 0x000fe400078a08ff */
[----:B------:R-:W-:Y:S01]  /*7060*/  LEA.HI.X.SX32 R235, R56, R0, 0x1, P6 ;  /* 0x0000000038eb7211 */ /* 0x000fe200030f0eff */
[----:B------:R-:W-:Y:S01]  /*7070*/  IMAD R40, R40, 0x4, R49 ;  /* 0x0000000428287824 */ /* 0x000fe200078e0231 */
[-C--:B------:R-:W-:Y:S01]  /*7080*/  LEA R228, P6, R51, R150.reuse, 0x1 ;  /* 0x0000009633e47211 */ /* 0x080fe200078c08ff */
[----:B------:R-:W0:Y:S01]  /*7090*/  LDC R98, c[0x0][0x3d8] ;  /* 0x0000f600ff627b82 */ /* 0x000e220000000800 */
[----:B------:R-:W-:Y:S01]  /*70a0*/  LEA R220, P4, R41, R150, 0x1 ;  /* 0x0000009629dc7211 */ /* 0x000fe200078808ff */
[----:B------:R-:W-:Y:S01]  /*70b0*/  IMAD R46, R46, 0x4, R40 ;  /* 0x000000042e2e7824 */ /* 0x000fe200078e0228 */
[----:B------:R-:W-:-:S02]  /*70c0*/  LEA.HI.X.SX32 R219, R45, R0, 0x1, P5 ;  /* 0x000000002ddb7211 */ /* 0x000fc400028f0eff */
[----:B------:R-:W-:Y:S02]  /*70d0*/  LEA.HI.X.SX32 R229, R51, R0, 0x1, P6 ;  /* 0x0000000033e57211 */ /* 0x000fe400030f0eff */
[----:B------:R-:W-:Y:S01]  /*70e0*/  LEA R48, R48, R46, 0x2 ;  /* 0x0000002e30307211 */ /* 0x000fe200078e10ff */
[----:B------:R-:W0:Y:S01]  /*70f0*/  LDC R102, c[0x0][0x3d8] ;  /* 0x0000f600ff667b82 */ /* 0x000e220000000800 */
[----:B------:R-:W-:Y:S02]  /*7100*/  LEA R222, P6, R50, R150, 0x1 ;  /* 0x0000009632de7211 */ /* 0x000fe400078c08ff */
[----:B------:R-:W-:Y:S01]  /*7110*/  LEA.HI.X.SX32 R221, R41, R0, 0x1, P4 ;  /* 0x0000000029dd7211 */ /* 0x000fe200020f0eff */
[----:B------:R-:W-:Y:S01]  /*7120*/  IMAD R44, R44, 0x4, R48 ;  /* 0x000000042c2c7824 */ /* 0x000fe200078e0230 */
[----:B------:R-:W-:Y:S02]  /*7130*/  LEA R214, P4, R40, R150, 0x1 ;  /* 0x0000009628d67211 */ /* 0x000fe400078808ff */
[----:B------:R-:W-:Y:S01]  /*7140*/  LEA.HI.X.SX32 R223, R50, R0, 0x1, P6 ;  /* 0x0000000032df7211 */ /* 0x000fe200030f0eff */
[----:B------:R-:W-:Y:S01]  /*7150*/  IMAD R43, R43, 0x4, R44 ;  /* 0x000000042b2b7824 */ /* 0x000fe200078e022c */
[-C--:B------:R-:W-:Y:S01]  /*7160*/  LEA R216, P6, R49, R150.reuse, 0x1 ;  /* 0x0000009631d87211 */ /* 0x080fe200078c08ff */
[----:B------:R-:W0:Y:S01]  /*7170*/  @!P1 SYNCS.CCTL.IV [UR4+0x18000] ;  /* 0x01800000ff0099b1 */ /* 0x000e220008000004 */
[----:B------:R-:W-:Y:S01]  /*7180*/  LEA R212, P5, R46, R150, 0x1 ;  /* 0x000000962ed47211 */ /* 0x000fe200078a08ff */
[----:B------:R-:W-:Y:S01]  /*7190*/  NOP ;  /* 0x0000000000007918 */ /* 0x000fe20000000000 */
[----:B------:R-:W-:-:S02]  /*71a0*/  LEA R42, R42, R43, 0x2 ;  /* 0x0000002b2a2a7211 */ /* 0x000fc400078e10ff */
[-C--:B------:R-:W-:Y:S02]  /*71b0*/  LEA.HI.X.SX32 R215, R40, R0.reuse, 0x1, P4 ;  /* 0x0000000028d77211 */ /* 0x080fe400020f0eff */
[-C--:B------:R-:W-:Y:S01]  /*71c0*/  LEA.HI.X.SX32 R217, R49, R0.reuse, 0x1, P6 ;  /* 0x0000000031d97211 */ /* 0x080fe200030f0eff */
[----:B--2---:R-:W-:Y:S01]  /*71d0*/  IMAD R38, R38, 0x4, R42 ;  /* 0x0000000426267824 */ /* 0x004fe200078e022a */
[----:B------:R-:W-:Y:S02]  /*71e0*/  LEA.HI.X.SX32 R213, R46, R0, 0x1, P5 ;  /* 0x000000002ed57211 */ /* 0x000fe400028f0eff */
[CC--:B------:R-:W-:Y:S01]  /*71f0*/  LEA R210, P6, R48.reuse, R150.reuse, 0x1 ;  /* 0x0000009630d27211 */ /* 0x0c0fe200078c08ff */
[----:B------:R-:W-:Y:S01]  /*7200*/  IMAD R37, R37, 0x4, R38 ;  /* 0x0000000425257824 */ /* 0x000fe200078e0226 */
[----:B------:R-:W-:Y:S02]  /*7210*/  LEA R206, P5, R43, R150, 0x1 ;  /* 0x000000962bce7211 */ /* 0x000fe400078a08ff */
[----:B------:R-:W-:-:S02]  /*7220*/  LEA.HI.X.SX32 R211, R48, R0, 0x1, P6 ;  /* 0x0000000030d37211 */ /* 0x000fc400030f0eff */
[----:B------:R-:W-:Y:S02]  /*7230*/  LEA R36, R53, R37, 0x2 ;  /* 0x0000002535247211 */ /* 0x000fe400078e10ff */
[----:B------:R-:W-:Y:S02]  /*7240*/  LEA R208, P4, R44, R150, 0x1 ;  /* 0x000000962cd07211 */ /* 0x000fe400078808ff */
[----:B------:R-:W-:Y:S01]  /*7250*/  LEA.HI.X.SX32 R207, R43, R0, 0x1, P5 ;  /* 0x000000002bcf7211 */ /* 0x000fe200028f0eff */
[----:B------:R-:W-:Y:S01]  /*7260*/  IMAD R39, R57, 0x4, R36 ;  /* 0x0000000439277824 */ /* 0x000fe200078e0224 */
[----:B------:R-:W-:Y:S02]  /*7270*/  LEA R204, P6, R42, R150, 0x1 ;  /* 0x000000962acc7211 */ /* 0x000fe400078c08ff */
[-C--:B------:R-:W-:Y:S01]  /*7280*/  LEA.HI.X.SX32 R209, R44, R0.reuse, 0x1, P4 ;  /* 0x000000002cd17211 */ /* 0x080fe200020f0eff */
[----:B------:R-:W-:Y:S01]  /*7290*/  IMAD R3, R58, 0x4, R39 ;  /* 0x000000043a037824 */ /* 0x000fe200078e0227 */
[----:B------:R-:W-:-:S02]  /*72a0*/  LEA.HI.X.SX32 R205, R42, R0, 0x1, P6 ;  /* 0x000000002acd7211 */ /* 0x000fc400030f0eff */
[CC--:B------:R-:W-:Y:S02]  /*72b0*/  LEA R202, P4, R38.reuse, R150.reuse, 0x1 ;  /* 0x0000009626ca7211 */ /* 0x0c0fe400078808ff */
[----:B------:R-:W-:Y:S02]  /*72c0*/  LEA R2, R59, R3, 0x2 ;  /* 0x000000033b027211 */ /* 0x000fe400078e10ff */
[----:B------:R-:W-:Y:S02]  /*72d0*/  LEA R200, P5, R37, R150, 0x1 ;  /* 0x0000009625c87211 */ /* 0x000fe400078a08ff */
[----:B------:R-:W-:Y:S01]  /*72e0*/  LEA.HI.X.SX32 R203, R38, R0, 0x1, P4 ;  /* 0x0000000026cb7211 */ /* 0x000fe200020f0eff */
[----:B------:R-:W-:Y:S01]  /*72f0*/  IMAD R45, R63, 0x4, R2 ;  /* 0x000000043f2d7824 */ /* 0x000fe200078e0202 */
[----:B------:R-:W-:Y:S02]  /*7300*/  LEA R198, P6, R36, R150, 0x1 ;  /* 0x0000009624c67211 */ /* 0x000fe400078c08ff */
[----:B------:R-:W-:Y:S01]  /*7310*/  LEA.HI.X.SX32 R201, R37, R0, 0x1, P5 ;  /* 0x0000000025c97211 */ /* 0x000fe200028f0eff */
[----:B------:R-:W-:Y:S01]  /*7320*/  IMAD R41, R64, 0x4, R45 ;  /* 0x0000000440297824 */ /* 0x000fe200078e022d */
[----:B------:R-:W-:-:S02]  /*7330*/  LEA R196, P4, R39, R150, 0x1 ;  /* 0x0000009627c47211 */ /* 0x000fc400078808ff */
[-C--:B------:R-:W-:Y:S02]  /*7340*/  LEA.HI.X.SX32 R199, R36, R0.reuse, 0x1, P6 ;  /* 0x0000000024c77211 */ /* 0x080fe400030f0eff */
[----:B------:R-:W-:Y:S02]  /*7350*/  LEA R40, R65, R41, 0x2 ;  /* 0x0000002941287211 */ /* 0x000fe400078e10ff */
[----:B------:R-:W-:Y:S02]  /*7360*/  LEA.HI.X.SX32 R197, R39, R0, 0x1, P4 ;  /* 0x0000000027c57211 */ /* 0x000fe400020f0eff */
[CC--:B------:R-:W-:Y:S01]  /*7370*/  LEA R192, P6, R2.reuse, R150.reuse, 0x1 ;  /* 0x0000009602c07211 */ /* 0x0c0fe200078c08ff */
[----:B------:R-:W-:Y:S01]  /*7380*/  IMAD R46, R69, 0x4, R40 ;  /* 0x00000004452e7824 */ /* 0x000fe200078e0228 */
[C---:B------:R-:W-:Y:S02]  /*7390*/  LEA R190, P4, R45.reuse, R150, 0x1 ;  /* 0x000000962dbe7211 */ /* 0x040fe400078808ff */
[-C--:B------:R-:W-:Y:S01]  /*73a0*/  LEA.HI.X.SX32 R193, R2, R0.reuse, 0x1, P6 ;  /* 0x0000000002c17211 */ /* 0x080fe200030f0eff */
[----:B------:R-:W-:Y:S01]  /*73b0*/  IMAD R43, R70, 0x4, R46 ;  /* 0x00000004462b7824 */ /* 0x000fe200078e022e */
[----:B------:R-:W-:-:S02]  /*73c0*/  LEA.HI.X.SX32 R191, R45, R0, 0x1, P4 ;  /* 0x000000002dbf7211 */ /* 0x000fc400020f0eff */
[C---:B------:R-:W-:Y:S02]  /*73d0*/  LEA R184, P4, R46.reuse, R150, 0x1 ;  /* 0x000000962eb87211 */ /* 0x040fe400078808ff */
[----:B------:R-:W-:Y:S02]  /*73e0*/  LEA R42, R71, R43, 0x2 ;  /* 0x0000002b472a7211 */ /* 0x000fe400078e10ff */
[----:B------:R-:W-:Y:S02]  /*73f0*/  LEA.HI.X.SX32 R185, R46, R0, 0x1, P4 ;  /* 0x000000002eb97211 */ /* 0x000fe400020f0eff */
[-C--:B------:R-:W-:Y:S01]  /*7400*/  LEA R194, P5, R3, R150.reuse, 0x1 ;  /* 0x0000009603c27211 */ /* 0x080fe200078a08ff */
[----:B------:R-:W-:Y:S01]  /*7410*/  IMAD R37, R75, 0x4, R42 ;  /* 0x000000044b257824 */ /* 0x000fe200078e022a */
[----:B------:R-:W-:Y:S02]  /*7420*/  LEA R186, P6, R40, R150, 0x1 ;  /* 0x0000009628ba7211 */ /* 0x000fe400078c08ff */
[----:B------:R-:W-:Y:S01]  /*7430*/  LEA.HI.X.SX32 R195, R3, R0, 0x1, P5 ;  /* 0x0000000003c37211 */ /* 0x000fe200028f0eff */
[----:B------:R-:W-:Y:S01]  /*7440*/  IMAD R36, R76, 0x4, R37 ;  /* 0x000000044c247824 */ /* 0x000fe200078e0225 */
[----:B------:R-:W-:-:S02]  /*7450*/  LEA R178, P4, R37, R150, 0x1 ;  /* 0x0000009625b27211 */ /* 0x000fc400078808ff */
[----:B------:R-:W-:Y:S02]  /*7460*/  LEA R188, P5, R41, R150, 0x1 ;  /* 0x0000009629bc7211 */ /* 0x000fe400078a08ff */
[----:B-1----:R-:W-:Y:S02]  /*7470*/  LEA R2, R77, R36, 0x2 ;  /* 0x000000244d027211 */ /* 0x002fe400078e10ff */
[-C--:B------:R-:W-:Y:S02]  /*7480*/  LEA.HI.X.SX32 R179, R37, R0.reuse, 0x1, P4 ;  /* 0x0000000025b37211 */ /* 0x080fe400020f0eff */
[-C--:B------:R-:W-:Y:S01]  /*7490*/  LEA.HI.X.SX32 R187, R40, R0.reuse, 0x1, P6 ;  /* 0x0000000028bb7211 */ /* 0x080fe200030f0eff */
[----:B------:R-:W-:Y:S01]  /*74a0*/  IMAD R39, R81, 0x4, R2 ;  /* 0x0000000451277824 */ /* 0x000fe200078e0202 */
[----:B------:R-:W-:Y:S02]  /*74b0*/  LEA.HI.X.SX32 R189, R41, R0, 0x1, P5 ;  /* 0x0000000029bd7211 */ /* 0x000fe400028f0eff */
[-C--:B------:R-:W-:Y:S01]  /*74c0*/  LEA R180, P6, R42, R150.reuse, 0x1 ;  /* 0x000000962ab47211 */ /* 0x080fe200078c08ff */
[----:B------:R-:W-:Y:S01]  /*74d0*/  IMAD R38, R82, 0x4, R39 ;  /* 0x0000000452267824 */ /* 0x000fe200078e0227 */
[----:B------:R-:W-:-:S02]  /*74e0*/  LEA R172, P4, R39, R150, 0x1 ;  /* 0x0000009627ac7211 */ /* 0x000fc400078808ff */
[-C--:B------:R-:W-:Y:S02]  /*74f0*/  LEA.HI.X.SX32 R181, R42, R0.reuse, 0x1, P6 ;  /* 0x000000002ab57211 */ /* 0x080fe400030f0eff */
[----:B------:R-:W-:Y:S02]  /*7500*/  LEA.HI.X.SX32 R173, R39, R0, 0x1, P4 ;  /* 0x0000000027ad7211 */ /* 0x000fe400020f0eff */
[----:B------:R-:W1:Y:S01]  /*7510*/  SHFL.BFLY PT, R39, R132, 0x10, 0x1f ;  /* 0x0e001f0084277f89 */ /* 0x000e6200000e0000 */
[----:B------:R-:W-:Y:S02]  /*7520*/  LEA R3, R83, R38, 0x2 ;  /* 0x0000002653037211 */ /* 0x000fe400078e10ff */
[CC--:B------:R-:W-:Y:S02]  /*7530*/  LEA R174, P6, R2.reuse, R150.reuse, 0x1 ;  /* 0x0000009602ae7211 */ /* 0x0c0fe400078c08ff */
[----:B------:R-:W-:Y:S01]  /*7540*/  LEA R182, P5, R43, R150, 0x1 ;  /* 0x000000962bb67211 */ /* 0x000fe200078a08ff */
[----:B------:R-:W-:Y:S01]  /*7550*/  IMAD R41, R87, 0x4, R3 ;  /* 0x0000000457297824 */ /* 0x000fe200078e0203 */
[----:B------:R-:W-:-:S02]  /*7560*/  LEA.HI.X.SX32 R175, R2, R0, 0x1, P6 ;  /* 0x0000000002af7211 */ /* 0x000fc400030f0eff */
[----:B------:R-:W-:Y:S01]  /*7570*/  LEA.HI.X.SX32 R183, R43, R0, 0x1, P5 ;  /* 0x000000002bb77211 */ /* 0x000fe200028f0eff */
[----:B------:R-:W-:Y:S01]  /*7580*/  IMAD R40, R88, 0x4, R41 ;  /* 0x0000000458287824 */ /* 0x000fe200078e0229 */
[CC--:B------:R-:W-:Y:S02]  /*7590*/  LEA R176, P5, R36.reuse, R150.reuse, 0x1 ;  /* 0x0000009624b07211 */ /* 0x0c0fe400078a08ff */
[----:B------:R-:W-:Y:S02]  /*75a0*/  LEA R168, P6, R3, R150, 0x1 ;  /* 0x0000009603a87211 */ /* 0x000fe400078c08ff */
[----:B------:R-:W-:Y:S02]  /*75b0*/  LEA R2, R89, R40, 0x2 ;  /* 0x0000002859027211 */ /* 0x000fe400078e10ff */
[----:B------:R-:W-:Y:S02]  /*75c0*/  LEA.HI.X.SX32 R177, R36, R0, 0x1, P5 ;  /* 0x0000000024b17211 */ /* 0x000fe400028f0eff */
[----:B------:R-:W-:Y:S01]  /*75d0*/  LEA R170, P5, R38, R150, 0x1 ;  /* 0x0000009626aa7211 */ /* 0x000fe200078a08ff */
[----:B------:R-:W-:Y:S01]  /*75e0*/  IMAD R37, R93, 0x4, R2 ;  /* 0x000000045d257824 */ /* 0x000fe200078e0202 */
[----:B------:R-:W-:-:S02]  /*75f0*/  LEA.HI.X.SX32 R169, R3, R0, 0x1, P6 ;  /* 0x0000000003a97211 */ /* 0x000fc400030f0eff */
[----:B------:R-:W-:Y:S01]  /*7600*/  LEA.HI.X.SX32 R171, R38, R0, 0x1, P5 ;  /* 0x0000000026ab7211 */ /* 0x000fe200028f0eff */
[----:B---3--:R-:W-:Y:S01]  /*7610*/  IMAD R36, R94, 0x4, R37 ;  /* 0x000000045e247824 */ /* 0x008fe200078e0225 */
[----:B-1----:R-:W-:Y:S02]  /*7620*/  FMNMX3 R132, R132, -INF , R39, !PT ;  /* 0xff80000084847876 */ /* 0x002fe40007800027 */
[----:B------:R-:W-:Y:S02]  /*7630*/  LEA R164, P5, R40, R150, 0x1 ;  /* 0x0000009628a47211 */ /* 0x000fe400078a08ff */
[----:B0-----:R-:W-:Y:S01]  /*7640*/  LEA R3, R95, R36, 0x2 ;  /* 0x000000245f037211 */ /* 0x001fe200078e10ff */
[----:B------:R-:W-:Y:S01]  /*7650*/  FADD R99, -R132, -INF ;  /* 0xff80000084637421 */ /* 0x000fe20000000100 */
[----:B------:R-:W-:Y:S02]  /*7660*/  LEA R162, P6, R2, R150, 0x1 ;  /* 0x0000009602a27211 */ /* 0x000fe400078c08ff */
[-C--:B------:R-:W-:Y:S01]  /*7670*/  LEA.HI.X.SX32 R165, R40, R0.reuse, 0x1, P5 ;  /* 0x0000000028a57211 */ /* 0x080fe200028f0eff */
[----:B------:R-:W-:Y:S01]  /*7680*/  FMUL R99, R99, 1.4426950216293334961 ;  /* 0x3fb8aa3b63637820 */ /* 0x000fe20000400000 */
[----:B----4-:R-:W-:Y:S01]  /*7690*/  IMAD R38, R97, 0x4, R3 ;  /* 0x0000000461267824 */ /* 0x010fe200078e0203 */
[----:B------:R-:W-:-:S02]  /*76a0*/  LEA.HI.X.SX32 R163, R2, R0, 0x1, P6 ;  /* 0x0000000002a37211 */ /* 0x000fc400030f0eff */
[-C--:B------:R-:W-:Y:S01]  /*76b0*/  LEA R158, P5, R36, R150.reuse, 0x1 ;  /* 0x00000096249e7211 */ /* 0x080fe200078a08ff */
[----:B------:R-:W-:Y:S01]  /*76c0*/  IMAD R2, R98, 0x4, R38 ;  /* 0x0000000462027824 */ /* 0x000fe200078e0226 */
[----:B------:R-:W0:Y:S01]  /*76d0*/  MUFU.EX2 R99, R99 ;  /* 0x0000006300637308 */ /* 0x000e220000000800 */
[----:B------:R-:W-:Y:S02]  /*76e0*/  LEA R156, P6, R3, R150, 0x1 ;  /* 0x00000096039c7211 */ /* 0x000fe400078c08ff */
[----:B------:R-:W-:Y:S02]  /*76f0*/  LEA.HI.X.SX32 R159, R36, R0, 0x1, P5 ;  /* 0x00000000249f7211 */ /* 0x000fe400028f0eff */
[----:B------:R-:W-:Y:S02]  /*7700*/  LEA R152, P5, R2, R150, 0x1 ;  /* 0x0000009602987211 */ /* 0x000fe400078a08ff */
[----:B------:R-:W-:Y:S02]  /*7710*/  LEA R36, R102, R2, 0x2 ;  /* 0x0000000266247211 */ /* 0x000fe400078e10ff */
[----:B------:R-:W-:-:S02]  /*7720*/  LEA.HI.X.SX32 R153, R2, R0, 0x1, P5 ;  /* 0x0000000002997211 */ /* 0x000fc400028f0eff */
[----:B------:R-:W-:Y:S02]  /*7730*/  PRMT R2, RZ, 0x7610, R2 ;  /* 0x00007610ff027816 */ /* 0x000fe40000000002 */
[----:B------:R-:W-:Y:S02]  /*7740*/  LEA.HI.X.SX32 R157, R3, R0, 0x1, P6 ;  /* 0x00000000039d7211 */ /* 0x000fe400030f0eff */
[----:B------:R-:W-:Y:S01]  /*7750*/  PRMT R3, RZ, 0x7610, R3 ;  /* 0x00007610ff037816 */ /* 0x000fe20000000003 */
[----:B0-----:R0:W-:Y:S01]  /*7760*/  STSM.16.M88 [R103+0x10000], R99 ;  /* 0x0100006367007844 */ /* 0x0011e20000000000 */
[C---:B------:R-:W-:Y:S02]  /*7770*/  LEA R166, P4, R41.reuse, R150, 0x1 ;  /* 0x0000009629a67211 */ /* 0x040fe400078808ff */
[----:B------:R-:W-:Y:S01]  /*7780*/  PRMT R40, RZ, 0x7610, R40 ;  /* 0x00007610ff287816 */ /* 0x000fe20000000028 */
[----:B------:R-:W-:Y:S01]  /*7790*/  BAR.SYNC.DEFER_BLOCKING 0x0 ;  /* 0x0000000000007b1d */ /* 0x000fe20000010000 */
[----:B------:R-:W-:-:S02]  /*77a0*/  LEA.HI.X.SX32 R167, R41, R0, 0x1, P4 ;  /* 0x0000000029a77211 */ /* 0x000fc400020f0eff */
[C---:B------:R-:W-:Y:S02]  /*77b0*/  LEA R160, P4, R37.reuse, R150, 0x1 ;  /* 0x0000009625a07211 */ /* 0x040fe400078808ff */
[----:B------:R-:W-:Y:S02]  /*77c0*/  PRMT R39, RZ, 0x7610, R39 ;  /* 0x00007610ff277816 */ /* 0x000fe40000000027 */
[----:B------:R-:W-:Y:S02]  /*77d0*/  LEA.HI.X.SX32 R161, R37, R0, 0x1, P4 ;  /* 0x0000000025a17211 */ /* 0x000fe400020f0eff */
[-C--:B------:R-:W-:Y:S02]  /*77e0*/  LEA R154, P4, R38, R150.reuse, 0x1 ;  /* 0x00000096269a7211 */ /* 0x080fe400078808ff */
[----:B------:R-:W-:Y:S02]  /*77f0*/  LEA R150, P6, R36, R150, 0x1 ;  /* 0x0000009624967211 */ /* 0x000fe400078c08ff */
[----:B------:R-:W-:-:S02]  /*7800*/  LEA.HI.X.SX32 R155, R38, R0, 0x1, P4 ;  /* 0x00000000269b7211 */ /* 0x000fc400020f0eff */
[----:B------:R-:W-:Y:S02]  /*7810*/  LEA.HI.X.SX32 R151, R36, R0, 0x1, P6 ;  /* 0x0000000024977211 */ /* 0x000fe400030f0eff */
[----:B------:R-:W-:Y:S02]  /*7820*/  PRMT R38, RZ, 0x7610, R38 ;  /* 0x00007610ff267816 */ /* 0x000fe40000000026 */
[----:B------:R-:W-:Y:S02]  /*7830*/  PRMT R37, RZ, 0x7610, R37 ;  /* 0x00007610ff257816 */ /* 0x000fe40000000025 */
[----:B------:R-:W-:Y:S02]  /*7840*/  PRMT R36, RZ, 0x7610, R36 ;  /* 0x00007610ff247816 */ /* 0x000fe40000000024 */
[----:B------:R-:W-:Y:S01]  /*7850*/  PRMT R62, RZ, 0x7610, R62 ;  /* 0x00007610ff3e7816 */ /* 0x000fe2000000003e */
[----:B------:R-:W2:Y:S01]  /*7860*/  @P2 LDG.E.U16 R2, desc[UR8][R118.64] ;  /* 0x0000000876022981 */ /* 0x000ea2000c1e1500 */
[----:B------:R-:W-:-:S02]  /*7870*/  PRMT R61, RZ, 0x7610, R61 ;  /* 0x00007610ff3d7816 */ /* 0x000fc4000000003d */
[----:B------:R-:W-:Y:S01]  /*7880*/  PRMT R60, RZ, 0x7610, R60 ;  /* 0x00007610ff3c7816 */ /* 0x000fe2000000003c */
[----:B------:R-:W3:Y:S01]  /*7890*/  @P2 LDG.E.U16 R3, desc[UR8][R120.64] ;  /* 0x0000000878032981 */ /* 0x000ee2000c1e1500 */
[----:B------:R-:W-:Y:S02]  /*78a0*/  PRMT R59, RZ, 0x7610, R59 ;  /* 0x00007610ff3b7816 */ /* 0x000fe4000000003b */
[----:B------:R-:W-:Y:S01]  /*78b0*/  PRMT R58, RZ, 0x7610, R58 ;  /* 0x00007610ff3a7816 */ /* 0x000fe2000000003a */
[----:B------:R-:W4:Y:S01]  /*78c0*/  @P2 LDG.E.U16 R40, desc[UR8][R130.64] ;  /* 0x0000000882282981 */ /* 0x000f22000c1e1500 */
[----:B------:R-:W-:Y:S02]  /*78d0*/  PRMT R57, RZ, 0x7610, R57 ;  /* 0x00007610ff397816 */ /* 0x000fe40000000039 */
[----:B------:R-:W-:Y:S01]  /*78e0*/  PRMT R56, RZ, 0x7610, R56 ;  /* 0x00007610ff387816 */ /* 0x000fe20000000038 */
[----:B------:R-:W2:Y:S01]  /*78f0*/  @P2 LDG.E.U16 R39, desc[UR8][R128.64] ;  /* 0x0000000880272981 */ /* 0x000ea2000c1e1500 */
[----:B------:R-:W-:-:S02]  /*7900*/  PRMT R55, RZ, 0x7610, R55 ;  /* 0x00007610ff377816 */ /* 0x000fc40000000037 */
[----:B------:R-:W-:Y:S01]  /*7910*/  PRMT R54, RZ, 0x7610, R54 ;  /* 0x00007610ff367816 */ /* 0x000fe20000000036 */
[----:B------:R-:W2:Y:S01]  /*7920*/  @P2 LDG.E.U16 R38, desc[UR8][R126.64] ;  /* 0x000000087e262981 */ /* 0x000ea2000c1e1500 */
[----:B------:R-:W-:Y:S02]  /*7930*/  PRMT R53, RZ, 0x7610, R53 ;  /* 0x00007610ff357816 */ /* 0x000fe40000000035 */
[----:B------:R-:W-:Y:S01]  /*7940*/  PRMT R51, RZ, 0x7610, R51 ;  /* 0x00007610ff337816 */ /* 0x000fe20000000033 */
[----:B------:R-:W2:Y:S01]  /*7950*/  @P2 LDG.E.U16 R37, desc[UR8][R124.64] ;  /* 0x000000087c252981 */ /* 0x000ea2000c1e1500 */
        /* <DEDUP_REMOVED lines=66> */
[----:B------:R-:W-:-:S03]  /*7d80*/  PRMT R63, RZ, 0x7610, R63 ;  /* 0x00007610ff3f7816 */ /* 0x000fc6000000003f */
[----:B------:R-:W2:Y:S04]  /*7d90*/  @P2 LDG.E.U16 R70, desc[UR8][R164.64] ;  /* 0x00000008a4462981 */ /* 0x000ea8000c1e1500 */
[----:B------:R-:W2:Y:S04]  /*7da0*/  @P2 LDG.E.U16 R68, desc[UR8][R160.64] ;  /* 0x00000008a0442981 */ /* 0x000ea8000c1e1500 */
[----:B------:R-:W2:Y:S04]  /*7db0*/  @P2 LDG.E.U16 R66, desc[UR8][R156.64] ;  /* 0x000000089c422981 */ /* 0x000ea8000c1e1500 */
[----:B------:R-:W2:Y:S04]  /*7dc0*/  @P2 LDG.E.U16 R64, desc[UR8][R152.64] ;  /* 0x0000000898402981 */ /* 0x000ea8000c1e1500 */
[----:B------:R-:W2:Y:S04]  /*7dd0*/  @P2 LDG.E.U16 R98, desc[UR8][R116.64] ;  /* 0x0000000874622981 */ /* 0x000ea8000c1e1500 */
[----:B------:R1:W2:Y:S04]  /*7de0*/  @P2 LDG.E.U16 R97, desc[UR8][R112.64] ;  /* 0x0000000870612981 */ /* 0x0002a8000c1e1500 */
[----:B------:R0:W2:Y:S04]  /*7df0*/  @P2 LDG.E.U16 R96, desc[UR8][R110.64] ;  /* 0x000000086e602981 */ /* 0x0000a8000c1e1500 */
[----:B------:R0:W2:Y:S04]  /*7e00*/  @P2 LDG.E.U16 R95, desc[UR8][R108.64] ;  /* 0x000000086c5f2981 */ /* 0x0000a8000c1e1500 */
[----:B------:R0:W2:Y:S04]  /*7e10*/  @P2 LDG.E.U16 R94, desc[UR8][R106.64] ;  /* 0x000000086a5e2981 */ /* 0x0000a8000c1e1500 */
[----:B------:R0:W2:Y:S04]  /*7e20*/  @P2 LDG.E.U16 R93, desc[UR8][R104.64] ;  /* 0x00000008685d2981 */ /* 0x0000a8000c1e1500 */
        /* <DEDUP_REMOVED lines=24> */
[----:B------:R-:W3:Y:S04]  /*7fb0*/  @P2 LDG.E.U16 R65, desc[UR8][R154.64] ;  /* 0x000000089a412981 */ /* 0x000ee8000c1e1500 */
[----:B------:R-:W4:Y:S01]  /*7fc0*/  @P2 LDG.E.U16 R63, desc[UR8][R150.64] ;  /* 0x00000008963f2981 */ /* 0x000f22000c1e1500 */
[-CC-:B------:R-:W-:Y:S01]  /*7fd0*/  FFMA R4, R4, R101.reuse, -R132.reuse ;  /* 0x0000006504047223 */ /* 0x180fe20000000884 */
[-CC-:B------:R-:W-:Y:S01]  /*7fe0*/  FFMA R5, R5, R101.reuse, -R132.reuse ;  /* 0x0000006505057223 */ /* 0x180fe20000000884 */
[----:B------:R-:W-:-:S02]  /*7ff0*/  FFMA R6, R6, R101, -R132 ;  /* 0x0000006506067223 */ /* 0x000fc40000000884 */
[----:B------:R-:W-:Y:S01]  /*8000*/  FMUL R4, R4, 1.4426950216293334961 ;  /* 0x3fb8aa3b04047820 */ /* 0x000fe20000400000 */
[----:B------:R-:W-:Y:S01]  /*8010*/  FMUL R5, R5, 1.4426950216293334961 ;  /* 0x3fb8aa3b05057820 */ /* 0x000fe20000400000 */
[----:B------:R-:W-:Y:S01]  /*8020*/  FMUL R6, R6, 1.4426950216293334961 ;  /* 0x3fb8aa3b06067820 */ /* 0x000fe20000400000 */
[-CC-:B------:R-:W-:Y:S01]  /*8030*/  FFMA R7, R7, R101.reuse, -R132.reuse ;  /* 0x0000006507077223 */ /* 0x180fe20000000884 */
[----:B-1----:R-:W-:Y:S01]  /*8040*/  MUFU.EX2 R113, R4 ;  /* 0x0000000400717308 */ /* 0x002fe20000000800 */
[----:B------:R-:W-:Y:S02]  /*8050*/  FFMA R8, R8, R101, -R132 ;  /* 0x0000006508087223 */ /* 0x000fe40000000884 */
[----:B------:R-:W-:-:S05]  /*8060*/  FMUL R7, R7, 1.4426950216293334961 ;  /* 0x3fb8aa3b07077820 */ /* 0x000fca0000400000 */
[----:B------:R-:W1:Y:S01]  /*8070*/  MUFU.EX2 R112, R5 ;  /* 0x0000000500707308 */ /* 0x000e620000000800 */
[----:B------:R-:W-:Y:S01]  /*8080*/  FFMA R9, R9, R101, -R132 ;  /* 0x0000006509097223 */ /* 0x000fe20000000884 */
[----:B------:R-:W-:-:S06]  /*8090*/  FMUL R8, R8, 1.4426950216293334961 ;  /* 0x3fb8aa3b08087820 */ /* 0x000fcc0000400000 */
[----:B0-----:R0:W1:Y:S01]  /*80a0*/  MUFU.EX2 R111, R6 ;  /* 0x00000006006f7308 */ /* 0x0010620000000800 */
[-CC-:B------:R-:W-:Y:S01]  /*80b0*/  FFMA R10, R10, R101.reuse, -R132.reuse ;  /* 0x000000650a0a7223 */ /* 0x180fe20000000884 */
[----:B------:R-:W-:-:S06]  /*80c0*/  FFMA R11, R11, R101, -R132 ;  /* 0x000000650b0b7223 */ /* 0x000fcc0000000884 */
[----:B------:R1:W1:Y:S01]  /*80d0*/  MUFU.EX2 R5, R7 ;  /* 0x0000000700057308 */ /* 0x0002620000000800 */
[----:B0-----:R-:W-:Y:S01]  /*80e0*/  FMUL R6, R9, 1.4426950216293334961 ;  /* 0x3fb8aa3b09067820 */ /* 0x001fe20000400000 */
[----:B------:R-:W-:Y:S01]  /*80f0*/  FMUL R10, R10, 1.4426950216293334961 ;  /* 0x3fb8aa3b0a0a7820 */ /* 0x000fe20000400000 */
[----:B-1----:R-:W-:-:S05]  /*8100*/  FADD R0, R113, R112 ;  /* 0x0000007071007221 */ /* 0x002fca0000000000 */
[----:B------:R0:W1:Y:S01]  /*8110*/  MUFU.EX2 R110, R8 ;  /* 0x00000008006e7308 */ /* 0x0000620000000800 */
[----:B------:R-:W-:Y:S01]  /*8120*/  FMUL R7, R11, 1.4426950216293334961 ;  /* 0x3fb8aa3b0b077820 */ /* 0x000fe20000400000 */
[----:B------:R-:W-:Y:S01]  /*8130*/  FFMA R12, R12, R101, -R132 ;  /* 0x000000650c0c7223 */ /* 0x000fe20000000884 */
[----:B------:R-:W-:-:S05]  /*8140*/  FADD R0, R111, R0 ;  /* 0x000000006f007221 */ /* 0x000fca0000000000 */
[----:B------:R-:W1:Y:S01]  /*8150*/  MUFU.EX2 R6, R6 ;  /* 0x0000000600067308 */ /* 0x000e620000000800 */
[----:B------:R-:W-:Y:S01]  /*8160*/  FFMA R13, R13, R101, -R132 ;  /* 0x000000650d0d7223 */ /* 0x000fe20000000884 */
[----:B------:R-:W-:Y:S01]  /*8170*/  FMUL R12, R12, 1.4426950216293334961 ;  /* 0x3fb8aa3b0c0c7820 */ /* 0x000fe20000400000 */
[----:B------:R-:W-:-:S05]  /*8180*/  FADD R0, R5, R0 ;  /* 0x0000000005007221 */ /* 0x000fca0000000000 */
[----:B------:R-:W1:Y:S01]  /*8190*/  MUFU.EX2 R109, R10 ;  /* 0x0000000a006d7308 */ /* 0x000e620000000800 */
[----:B0-----:R-:W-:Y:S01]  /*81a0*/  FMUL R8, R13, 1.4426950216293334961 ;  /* 0x3fb8aa3b0d087820 */ /* 0x001fe20000400000 */
[----:B------:R-:W-:Y:S01]  /*81b0*/  FFMA R14, R14, R101, -R132 ;  /* 0x000000650e0e7223 */ /* 0x000fe20000000884 */
[----:B-1----:R-:W-:-:S05]  /*81c0*/  FADD R0, R110, R0 ;  /* 0x000000006e007221 */ /* 0x002fca0000000000 */
[----:B------:R-:W0:Y:S01]  /*81d0*/  MUFU.EX2 R7, R7 ;  /* 0x0000000700077308 */ /* 0x000e220000000800 */
[----:B------:R-:W-:Y:S01]  /*81e0*/  FFMA R15, R15, R101, -R132 ;  /* 0x000000650f0f7223 */ /* 0x000fe20000000884 */
[----:B------:R-:W-:Y:S01]  /*81f0*/  FMUL R14, R14, 1.4426950216293334961 ;  /* 0x3fb8aa3b0e0e7820 */ /* 0x000fe20000400000 */
[----:B------:R-:W-:-:S05]  /*8200*/  FADD R0, R6, R0 ;  /* 0x0000000006007221 */ /* 0x000fca0000000000 */
[----:B------:R-:W1:Y:S01]  /*8210*/  MUFU.EX2 R108, R12 ;  /* 0x0000000c006c7308 */ /* 0x000e620000000800 */
[----:B------:R-:W-:Y:S01]  /*8220*/  FMUL R9, R15, 1.4426950216293334961 ;  /* 0x3fb8aa3b0f097820 */ /* 0x000fe20000400000 */
[----:B------:R-:W-:Y:S01]  /*8230*/  FFMA R16, R16, R101, -R132 ;  /* 0x0000006510107223 */ /* 0x000fe20000000884 */
[----:B------:R-:W-:-:S05]  /*8240*/  FADD R0, R109, R0 ;  /* 0x000000006d007221 */ /* 0x000fca0000000000 */
[----:B------:R-:W1:Y:S01]  /*8250*/  MUFU.EX2 R8, R8 ;  /* 0x0000000800087308 */ /* 0x000e620000000800 */
[----:B------:R-:W-:Y:S01]  /*8260*/  FFMA R17, R17, R101, -R132 ;  /* 0x0000006511117223 */ /* 0x000fe20000000884 */
[----:B------:R-:W-:Y:S01]  /*8270*/  FMUL R16, R16, 1.4426950216293334961 ;  /* 0x3fb8aa3b10107820 */ /* 0x000fe20000400000 */
[----:B0-----:R-:W-:-:S05]  /*8280*/  FADD R0, R7, R0 ;  /* 0x0000000007007221 */ /* 0x001fca0000000000 */
[----:B------:R-:W0:Y:S01]  /*8290*/  MUFU.EX2 R107, R14 ;  /* 0x0000000e006b7308 */ /* 0x000e220000000800 */
[----:B------:R-:W-:Y:S01]  /*82a0*/  FMUL R10, R17, 1.4426950216293334961 ;  /* 0x3fb8aa3b110a7820 */ /* 0x000fe20000400000 */
[----:B------:R-:W-:Y:S01]  /*82b0*/  FFMA R18, R18, R101, -R132 ;  /* 0x0000006512127223 */ /* 0x000fe20000000884 */
[----:B-1----:R-:W-:-:S05]  /*82c0*/  FADD R0, R108, R0 ;  /* 0x000000006c007221 */ /* 0x002fca0000000000 */
[----:B------:R-:W1:Y:S01]  /*82d0*/  MUFU.EX2 R9, R9 ;  /* 0x0000000900097308 */ /* 0x000e620000000800 */
[----:B------:R-:W-:Y:S01]  /*82e0*/  FFMA R19, R19, R101, -R132 ;  /* 0x0000006513137223 */ /* 0x000fe20000000884 */
[----:B------:R-:W-:Y:S01]  /*82f0*/  FMUL R18, R18, 1.4426950216293334961 ;  /* 0x3fb8aa3b12127820 */ /* 0x000fe20000400000 */
[----:B------:R-:W-:-:S05]  /*8300*/  FADD R0, R8, R0 ;  /* 0x0000000008007221 */ /* 0x000fca0000000000 */
[----:B------:R-:W1:Y:S01]  /*8310*/  MUFU.EX2 R106, R16 ;  /* 0x00000010006a7308 */ /* 0x000e620000000800 */
[----:B------:R-:W-:Y:S01]  /*8320*/  FMUL R11, R19, 1.4426950216293334961 ;  /* 0x3fb8aa3b130b7820 */ /* 0x000fe20000400000 */
[----:B------:R-:W-:Y:S01]  /*8330*/  FFMA R20, R20, R101, -R132 ;  /* 0x0000006514147223 */ /* 0x000fe20000000884 */
[----:B0-----:R-:W-:-:S05]  /*8340*/  FADD R0, R107, R0 ;  /* 0x000000006b007221 */ /* 0x001fca0000000000 */
[----:B------:R-:W0:Y:S01]  /*8350*/  MUFU.EX2 R10, R10 ;  /* 0x0000000a000a7308 */ /* 0x000e220000000800 */
[----:B------:R-:W-:Y:S01]  /*8360*/  FFMA R21, R21, R101, -R132 ;  /* 0x0000006515157223 */ /* 0x000fe20000000884 */
[----:B------:R-:W-:Y:S01]  /*8370*/  FMUL R20, R20, 1.4426950216293334961 ;  /* 0x3fb8aa3b14147820 */ /* 0x000fe20000400000 */
[----:B-1----:R-:W-:-:S05]  /*8380*/  FADD R0, R9, R0 ;  /* 0x0000000009007221 */ /* 0x002fca0000000000 */
        /* <DEDUP_REMOVED lines=22> */
[----:B-1----:R-:W-:-:S06]  /*84f0*/  FADD R0, R12, R0 ;  /* 0x000000000c007221 */ /* 0x002fcc0000000000 */
[----:B------:R1:W0:Y:S01]  /*8500*/  MUFU.EX2 R102, R24 ;  /* 0x0000001800667308 */ /* 0x0002220000000800 */
[----:B------:R-:W-:Y:S01]  /*8510*/  FMUL R15, R27, 1.4426950216293334961 ;  /* 0x3fb8aa3b1b0f7820 */ /* 0x000fe20000400000 */
[----:B------:R-:W-:Y:S01]  /*8520*/  FFMA R28, R28, R101, -R132 ;  /* 0x000000651c1c7223 */ /* 0x000fe20000000884 */
[----:B-1----:R-:W-:-:S05]  /*8530*/  FMUL R24, R26, 1.4426950216293334961 ;  /* 0x3fb8aa3b1a187820 */ /* 0x002fca0000400000 */
[----:B------:R-:W1:Y:S01]  /*8540*/  MUFU.EX2 R14, R14 ;  /* 0x0000000e000e7308 */ /* 0x000e620000000800 */
[----:B------:R-:W-:Y:S01]  /*8550*/  FADD R0, R103, R0 ;  /* 0x0000000067007221 */ /* 0x000fe20000000000 */
[----:B------:R-:W-:Y:S01]  /*8560*/  FMUL R23, R28, 1.4426950216293334961 ;  /* 0x3fb8aa3b1c177820 */ /* 0x000fe20000400000 */
[----:B------:R-:W-:-:S05]  /*8570*/  FFMA R29, R29, R101, -R132 ;  /* 0x000000651d1d7223 */ /* 0x000fca0000000884 */
[----:B------:R-:W1:Y:S01]  /*8580*/  MUFU.EX2 R24, R24 ;  /* 0x0000001800187308 */ /* 0x000e620000000800 */
[----:B0-----:R-:W-:Y:S01]  /*8590*/  FADD R0, R13, R0 ;  /* 0x000000000d007221 */ /* 0x001fe20000000000 */
[----:B------:R-:W-:Y:S01]  /*85a0*/  FMUL R16, R29, 1.4426950216293334961 ;  /* 0x3fb8aa3b1d107820 */ /* 0x000fe20000400000 */
[----:B------:R-:W-:-:S05]  /*85b0*/  FFMA R30, R30, R101, -R132 ;  /* 0x000000651e1e7223 */ /* 0x000fca0000000884 */
[----:B------:R-:W0:Y:S01]  /*85c0*/  MUFU.EX2 R15, R15 ;  /* 0x0000000f000f7308 */ /* 0x000e220000000800 */
[----:B------:R-:W-:Y:S01]  /*85d0*/  FADD R0, R102, R0 ;  /* 0x0000000066007221 */ /* 0x000fe20000000000 */
[----:B------:R-:W-:Y:S01]  /*85e0*/  FMUL R22, R30, 1.4426950216293334961 ;  /* 0x3fb8aa3b1e167820 */ /* 0x000fe20000400000 */
[----:B------:R-:W-:-:S05]  /*85f0*/  FFMA R31, R31, R101, -R132 ;  /* 0x000000651f1f7223 */ /* 0x000fca0000000884 */
[----:B------:R-:W0:Y:S01]  /*8600*/  MUFU.EX2 R23, R23 ;  /* 0x0000001700177308 */ /* 0x000e220000000800 */
[----:B-1----:R-:W-:Y:S01]  /*8610*/  FADD R0, R14, R0 ;  /* 0x000000000e007221 */ /* 0x002fe20000000000 */
[----:B------:R-:W-:-:S06]  /*8620*/  FMUL R17, R31, 1.4426950216293334961 ;  /* 0x3fb8aa3b1f117820 */ /* 0x000fcc0000400000 */
[----:B------:R-:W1:Y:S01]  /*8630*/  MUFU.EX2 R16, R16 ;  /* 0x0000001000107308 */ /* 0x000e620000000800 */
[----:B------:R-:W-:-:S07]  /*8640*/  FADD R0, R24, R0 ;  /* 0x0000000018007221 */ /* 0x000fce0000000000 */
[----:B------:R-:W1:Y:S01]  /*8650*/  MUFU.EX2 R22, R22 ;  /* 0x0000001600167308 */ /* 0x000e620000000800 */
[----:B0-----:R-:W-:Y:S01]  /*8660*/  FADD R0, R15, R0 ;  /* 0x000000000f007221 */ /* 0x001fe20000000000 */
[----:B------:R-:W-:-:S06]  /*8670*/  FFMA R32, R32, R101, -R132 ;  /* 0x0000006520207223 */ /* 0x000fcc0000000884 */
[----:B------:R-:W0:Y:S01]  /*8680*/  MUFU.EX2 R17, R17 ;  /* 0x0000001100117308 */ /* 0x000e220000000800 */
[----:B------:R-:W-:Y:S01]  /*8690*/  FADD R0, R23, R0 ;  /* 0x0000000017007221 */ /* 0x000fe20000000000 */
[----:B------:R-:W-:Y:S01]  /*86a0*/  FMUL R21, R32, 1.4426950216293334961 ;  /* 0x3fb8aa3b20157820 */ /* 0x000fe20000400000 */
[-C--:B------:R-:W-:Y:S02]  /*86b0*/  FFMA R33, R33, R101.reuse, -R132 ;  /* 0x0000006521217223 */ /* 0x080fe40000000884 */
[----:B-1----:R-:W-:Y:S01]  /*86c0*/  FADD R0, R16, R0 ;  /* 0x0000000010007221 */ /* 0x002fe20000000000 */
[-C--:B------:R-:W-:Y:S01]  /*86d0*/  FFMA R34, R34, R101.reuse, -R132 ;  /* 0x0000006522227223 */ /* 0x080fe20000000884 */
[----:B------:R-:W-:Y:S01]  /*86e0*/  FMUL R18, R33, 1.4426950216293334961 ;  /* 0x3fb8aa3b21127820 */ /* 0x000fe20000400000 */
[----:B------:R-:W-:Y:S01]  /*86f0*/  LOP3.LUT R26, R100, 0x1f0, RZ, 0xc0, !PT ;  /* 0x000001f0641a7812 */ /* 0x000fe200078ec0ff */
[----:B------:R-:W-:Y:S01]  /*8700*/  FADD R0, R22, R0 ;  /* 0x0000000016007221 */ /* 0x000fe20000000000 */
[----:B------:R-:W1:Y:S01]  /*8710*/  MUFU.EX2 R21, R21 ;  /* 0x0000001500157308 */ /* 0x000e620000000800 */
[----:B------:R-:W-:Y:S01]  /*8720*/  FFMA R35, R35, R101, -R132 ;  /* 0x0000006523237223 */ /* 0x000fe20000000884 */
[----:B------:R-:W-:Y:S01]  /*8730*/  FMUL R20, R34, 1.4426950216293334961 ;  /* 0x3fb8aa3b22147820 */ /* 0x000fe20000400000 */
[----:B0-----:R-:W-:-:S05]  /*8740*/  FADD R4, R17, R0 ;  /* 0x0000000011047221 */ /* 0x001fca0000000000 */
[----:B------:R-:W0:Y:S01]  /*8750*/  MUFU.EX2 R18, R18 ;  /* 0x0000001200127308 */ /* 0x000e220000000800 */
[----:B------:R-:W-:Y:S01]  /*8760*/  LDSM.16.M88 R0, [R26+UR4+0x10000] ;  /* 0x010000041a00783b */ /* 0x000fe20008000000 */
[----:B------:R-:W-:Y:S01]  /*8770*/  FMUL R19, R35, 1.4426950216293334961 ;  /* 0x3fb8aa3b23137820 */ /* 0x000fe20000400000 */
[----:B------:R-:W-:-:S05]  /*8780*/  UIADD3 UR75, UPT, UPT, UR5, 0x140, URZ ;  /* 0x00000140054b7890 */ /* 0x000fca000fffe0ff */
[----:B------:R-:W0:Y:S01]  /*8790*/  MUFU.EX2 R20, R20 ;  /* 0x0000001400147308 */ /* 0x000e220000000800 */
[----:B------:R-:W-:Y:S02]  /*87a0*/  LOP3.LUT R114, R114, 0xff, RZ, 0xc0, !PT ;  /* 0x000000ff72727812 */ /* 0x000fe400078ec0ff */
[----:B------:R-:W-:-:S05]  /*87b0*/  IADD3 R47, PT, PT, R47, UR75, RZ ;  /* 0x0000004b2f2f7c10 */ /* 0x000fca000fffe0ff */
[----:B------:R-:W2:Y:S01]  /*87c0*/  MUFU.EX2 R19, R19 ;  /* 0x0000001300137308 */ /* 0x000ea20000000800 */
[----:B-1----:R-:W-:Y:S01]  /*87d0*/  FADD R4, R21, R4 ;  /* 0x0000000415047221 */ /* 0x002fe20000000000 */
[----:B------:R-:W-:Y:S01]  /*87e0*/  IMAD.SHL.U32 R25, R114, 0x2, RZ ;  /* 0x0000000272197824 */ /* 0x000fe200078e00ff */
[----:B------:R-:W-:Y:S02]  /*87f0*/  R2UR UR11, R47 ;  /* 0x000000002f0b72ca */ /* 0x000fe400000e0000 */
[----:B------:R-:W-:Y:S01]  /*8800*/  SHF.R.U32.HI R133, RZ, 0x2, R133 ;  /* 0x00000002ff857819 */ /* 0x000fe20000011685 */
[----:B0-----:R-:W-:-:S03]  /*8810*/  FADD R4, R18, R4 ;  /* 0x0000000412047221 */ /* 0x001fc60000000000 */
[----:B------:R-:W-:Y:S01]  /*8820*/  LOP3.LUT R133, R25, R133, RZ, 0x3c, !PT ;  /* 0x0000008519857212 */ /* 0x000fe200078e3cff */
[----:B------:R-:W-:Y:S01]  /*8830*/  BAR.SYNC.DEFER_BLOCKING 0x0 ;  /* 0x0000000000007b1d */ /* 0x000fe20000010000 */
[----:B------:R-:W-:-:S05]  /*8840*/  FADD R4, R20, R4 ;  /* 0x0000000414047221 */ /* 0x000fca0000000000 */
[----:B------:R-:W-:Y:S01]  /*8850*/  ULEA UR10, UR10, UR11, 0x12 ;  /* 0x0000000b0a0a7291 */ /* 0x000fe2000f8e90ff */
[----:B------:R-:W-:Y:S05]  /*8860*/  STL [R1+0x268], R26 ;  /* 0x0002681a01007387 */ /* 0x000fea0000100800 */
[----:B------:R-:W-:Y:S01]  /*8870*/  IMAD.U32 R25, RZ, RZ, UR10 ;  /* 0x0000000aff197e24 */ /* 0x000fe2000f8e00ff */
[----:B--2---:R0:W-:Y:S04]  /*8880*/  STS.U16 [R133+UR4+0x11800], R2 ;  /* 0x0118000285007988 */ /* 0x0041e80008000404 */
[----:B---3--:R-:W-:Y:S01]  /*8890*/  STS.U16 [R133+UR4+0x11400], R3 ;  /* 0x0114000385007988 */ /* 0x008fe20008000404 */
[----:B0-----:R-:W-:-:S05]  /*88a0*/  FADD R2, R19, R4 ;  /* 0x0000000413027221 */ /* 0x001fca0000000000 */
[----:B------:R-:W0:Y:S04]  /*88b0*/  SHFL.BFLY PT, R3, R2, 0x10, 0x1f ;  /* 0x0e001f0002037f89 */ /* 0x000e2800000e0000 */
[----:B------:R1:W-:Y:S01]  /*88c0*/  STL [R1+0x264], R25 ;  /* 0x0002641901007387 */ /* 0x0003e20000100800 */
[----:B------:R-:W-:-:S03]  /*88d0*/  LOP3.LUT R143, R133, 0x40, RZ, 0x3c, !PT ;  /* 0x00000040858f7812 */ /* 0x000fc600078e3cff */
[----:B----4-:R1:W-:Y:S04]  /*88e0*/  STS.U16 [R133+UR4+0x10000], R40 ;  /* 0x0100002885007988 */ /* 0x0103e80008000404 */
[----:B------:R1:W-:Y:S04]  /*88f0*/  STS.U16 [R133+UR4+0x10400], R39 ;  /* 0x0104002785007988 */ /* 0x0003e80008000404 */
[----:B------:R1:W-:Y:S04]  /*8900*/  STS.U16 [R133+UR4+0x10800], R38 ;  /* 0x0108002685007988 */ /* 0x0003e80008000404 */
[----:B------:R1:W-:Y:S04]  /*8910*/  STS.U16 [R133+UR4+0x10c00], R37 ;  /* 0x010c002585007988 */ /* 0x0003e80008000404 */
[----:B------:R1:W-:Y:S01]  /*8920*/  STS.U16 [R133+UR4+0x11000], R36 ;  /* 0x0110002485007988 */ /* 0x0003e20008000404 */
[----:B0-----:R-:W-:-:S03]  /*8930*/  FADD R2, R2, R3 ;  /* 0x0000000302027221 */ /* 0x001fc60000000000 */
        /* <DEDUP_REMOVED lines=25> */
[----:B------:R-:W-:-:S03]  /*8ad0*/  FADD R141, R99, R2 ;  /* 0x00000002638d7221 */ /* 0x000fc60000000000 */
[----:B------:R1:W-:Y:S01]  /*8ae0*/  STS.U16 [R143+UR4+0x10200], R98 ;  /* 0x010200628f007988 */ /* 0x0003e20008000404 */
[----:B------:R-:W-:-:S03]  /*8af0*/  F2FP.F16.F32.PACK_AB R4, R112, R113 ;  /* 0x000000717004723e */ /* 0x000fc600000000ff */
        /* <DEDUP_REMOVED lines=46> */
[----:B------:R-:W-:Y:S05]  /*8de0*/  @!P2 BRA `(.L_x_9) ;  /* 0x00000000000ca947 */ /* 0x000fea0003800000 */
[----:B------:R-:W-:-:S13]  /*8df0*/  R2UR UR10, R25 ;  /* 0x00000000190a72ca */ /* 0x000fda00000e0000 */
[----:B------:R0:W-:Y:S01]  /*8e00*/  STTM.16dp32bit_t0_t15.x16 tmem[UR10], R4 ;  /* 0x00000004000079ed */ /* 0x0001e20008a0000a */
[----:B------:R0:W-:Y:S02]  /*8e10*/  STTM.16dp32bit_t16_t31.x16 tmem[UR10+0x10], R4 ;  /* 0x00001004000079ed */ /* 0x0001e40008a2000a */
.L_x_9:
[----:B------:R-:W2:Y:S02]  /*8e20*/  FENCE.VIEW.ASYNC.T ;  /* 0x00000000000073c6 */ /* 0x000ea40000000200 */
[----:B--2---:R-:W-:Y:S06]  /*8e30*/  BAR.SYNC.DEFER_BLOCKING 0x0 ;  /* 0x0000000000007b1d */ /* 0x004fec0000010000 */
[----:B01----:R-:W0:Y:S01]  /*8e40*/  LDTM.x128 R4, tmem[UR7] ;  /* 0x00000007000479ee */ /* 0x003e2200083c0000 */
[----:B------:R-:W-:Y:S01]  /*8e50*/  NOP ;  /* 0x0000000000007918 */ /* 0x000fe20000000000 */
[----:B------:R-:W-:Y:S05]  /*8e60*/  @!P2 BRA `(.L_x_10) ;  /* 0x000000080004a947 */ /* 0x000fea0003800000 */
[C---:B0-----:R-:W-:Y:S01]  /*8e70*/  FMUL R4, R0.reuse, R4 ;  /* 0x0000000400047220 */ /* 0x041fe20000400000 */
[C---:B------:R-:W-:Y:S01]  /*8e80*/  FMUL R5, R0.reuse, R5 ;  /* 0x0000000500057220 */ /* 0x040fe20000400000 */
        /* <DEDUP_REMOVED lines=125> */
[----:B------:R-:W-:-:S04]  /*9660*/  FMUL R131, R0, R131 ;  /* 0x0000008300837220 */ /* 0x000fc80000400000 */
[----:B------:R1:W-:Y:S03]  /*9670*/  STTM.x128 tmem[UR7], R4 ;  /* 0x00000004000079ed */ /* 0x0003e600083c0007 */
.L_x_10:
[----:B01----:R0:W5:Y:S02]  /*9680*/  LDL R6, [R1+0x274] ;  /* 0x0002740001067983 */ /* 0x0031640000100800 */
[----:B-----5:R-:W-:Y:S01]  /*9690*/  VIADD R4, R139, 0xffffffc0 ;  /* 0xffffffc08b047836 */ /* 0x020fe20000000000 */
[----:B------:R-:W1:Y:S02]  /*96a0*/  FENCE.VIEW.ASYNC.T ;  /* 0x00000000000073c6 */ /* 0x000e640000000200 */
[----:B-1----:R-:W-:Y:S06]  /*96b0*/  BAR.SYNC.DEFER_BLOCKING 0x0 ;  /* 0x0000000000007b1d */ /* 0x002fec0000010000 */
[----:B------:R1:W-:Y:S06]  /*96c0*/  MEMBAR.ALL.CTA ;  /* 0x0000000000007992 */ /* 0x0003ec0000008000 */
[----:B-1----:R-:W1:Y:S02]  /*96d0*/  FENCE.VIEW.ASYNC.S ;  /* 0x00000000000073c6 */ /* 0x002e640000000000 */
[----:B-1----:R-:W-:Y:S06]  /*96e0*/  BAR.SYNC.DEFER_BLOCKING 0x0 ;  /* 0x0000000000007b1d */ /* 0x002fec0000010000 */
[----:B0-----:R-:W-:Y:S05]  /*96f0*/  @!P3 BRA `(.L_x_11) ;  /* 0x0000000000a8b947 */ /* 0x001fea0003800000 */
[----:B------:R-:W-:Y:S02]  /*9700*/  IADD3 R0, PT, PT, R6, 0x10000, RZ ;  /* 0x0001000006007810 */ /* 0x000fe40007ffe0ff */
[----:B------:R-:W-:Y:S02]  /*9710*/  ELECT P3, URZ, PT ;  /* 0x0000000000ff782f */ /* 0x000fe40003860000 */
[----:B------:R-:W-:Y:S01]  /*9720*/  MOV R139, RZ ;  /* 0x000000ff008b7202 */ /* 0x000fe20000000f00 */
[----:B------:R-:W-:Y:S01]  /*9730*/  UIADD3 UR11, UPT, UPT, UR5, 0x150, URZ ;  /* 0x00000150050b7890 */ /* 0x000fe2000fffe0ff */
[----:B------:R-:W-:Y:S01]  /*9740*/  SHF.R.U32.HI R0, RZ, 0x4, R0 ;  /* 0x00000004ff007819 */ /* 0x000fe20000011600 */
[----:B------:R-:W-:Y:S01]  /*9750*/  UIADD3 UR12, UPT, UPT, UR5, 0x158, URZ ;  /* 0x00000158050c7890 */ /* 0x000fe2000fffe0ff */
[----:B------:R-:W-:Y:S02]  /*9760*/  UMOV UR14, 0x0 ;  /* 0x00000000000e7882 */ /* 0x000fe40000000000 */
[----:B------:R-:W-:Y:S01]  /*9770*/  SGXT.U32 R0, R0, 0xe ;  /* 0x0000000e0000781a */ /* 0x000fe20000000000 */
[----:B------:R-:W-:Y:S01]  /*9780*/  UMOV UR15, 0x8400010 ;  /* 0x08400010000f7882 */ /* 0x000fe20000000000 */
[----:B------:R-:W-:Y:S01]  /*9790*/  UMOV UR20, 0x0 ;  /* 0x0000000000147882 */ /* 0x000fe20000000000 */
[----:B------:R-:W-:Y:S01]  /*97a0*/  UMOV UR21, 0x8400010 ;  /* 0x0840001000157882 */ /* 0x000fe20000000000 */
[C---:B------:R-:W-:Y:S01]  /*97b0*/  R2UR UR10, R0.reuse ;  /* 0x00000000000a72ca */ /* 0x040fe200000e0000 */
[----:B------:R-:W-:Y:S01]  /*97c0*/  UMOV UR24, 0x0 ;  /* 0x0000000000187882 */ /* 0x000fe20000000000 */
[----:B------:R-:W-:Y:S01]  /*97d0*/  IADD3 R0, P4, PT, R0, 0x2, RZ ;  /* 0x0000000200007810 */ /* 0x000fe20007f9e0ff */
[----:B------:R-:W-:Y:S01]  /*97e0*/  @P3 IMAD.MOV.U32 R3, RZ, RZ, 0x40004040 ;  /* 0x40004040ff033424 */ /* 0x000fe200078e00ff */
[----:B------:R-:W-:Y:S01]  /*97f0*/  UMOV UR25, 0x8400010 ;  /* 0x0840001000197882 */ /* 0x000fe20000000000 */
[----:B------:R-:W-:Y:S01]  /*9800*/  UMOV UR28, 0x0 ;  /* 0x00000000001c7882 */ /* 0x000fe20000000000 */
[C---:B------:R-:W-:Y:S01]  /*9810*/  IADD3 R2, P5, PT, R0.reuse, 0x2, RZ ;  /* 0x0000000200027810 */ /* 0x040fe20007fbe0ff */
[----:B------:R-:W-:Y:S01]  /*9820*/  UMOV UR29, 0x8400010 ;  /* 0x08400010001d7882 */ /* 0x000fe20000000000 */
[----:B------:R-:W-:-:S02]  /*9830*/  R2UR UR18, R0 ;  /* 0x00000000001272ca */ /* 0x000fc400000e0000 */
[----:B------:R-:W-:Y:S02]  /*9840*/  IADD3 R0, P6, PT, R0, 0x4, RZ ;  /* 0x0000000400007810 */ /* 0x000fe40007fde0ff */
[----:B------:R-:W-:Y:S01]  /*9850*/  R2UR UR22, R2 ;  /* 0x00000000021672ca */ /* 0x000fe200000e0000 */
[----:B------:R-:W-:Y:S01]  /*9860*/  IMAD.U32 R2, RZ, RZ, UR10 ;  /* 0x0000000aff027e24 */ /* 0x000fe2000f8e00ff */
[----:B------:R-:W-:Y:S01]  /*9870*/  R2UR UR26, R0 ;  /* 0x00000000001a72ca */ /* 0x000fe200000e0000 */
[----:B------:R-:W-:Y:S01]  /*9880*/  HFMA2 R0, -RZ, RZ, 0, 0 ;  /* 0x00000000ff007431 */ /* 0x000fe200000001ff */
[----:B------:R-:W-:Y:S01]  /*9890*/  @P3 R2UR UR17, R3 ;  /* 0x00000000031132ca */ /* 0x000fe200000e0000 */
[----:B------:R-:W-:Y:S01]  /*98a0*/  UIADD3 UR10, UPT, UPT, UR5, 0x148, URZ ;  /* 0x00000148050a7890 */ /* 0x000fe2000fffe0ff */
[----:B------:R-:W-:Y:S02]  /*98b0*/  @P3 R2UR UR16, R2 ;  /* 0x00000000021032ca */ /* 0x000fe400000e0000 */
[----:B------:R-:W-:-:S04]  /*98c0*/  IADD3.X R0, PT, PT, R0, 0x40004040, RZ, P4, !PT ;  /* 0x4000404000007810 */ /* 0x000fc800027fe4ff */
[----:B------:R-:W-:Y:S01]  /*98d0*/  R2UR UR19, R0 ;  /* 0x00000000001372ca */ /* 0x000fe200000e0000 */
[----:B------:R-:W-:-:S06]  /*98e0*/  IMAD.X R2, RZ, RZ, R0, P5 ;  /* 0x000000ffff027224 */ /* 0x000fcc00028e0600 */
[----:B------:R0:W-:Y:S01]  /*98f0*/  UTCHMMA tmem[UR75], gdesc[UR16], tmem[UR5], tmem[UR14], idesc[UR15], UPT ;  /* 0x00ff0e104b0079ea */ /* 0x0001e2000b800005 */
[----:B------:R-:W-:Y:S01]  /*9900*/  IMAD.X R0, RZ, RZ, R0, P6 ;  /* 0x000000ffff007224 */ /* 0x000fe200030e0600 */
[----:B------:R-:W-:-:S04]  /*9910*/  R2UR UR23, R2 ;  /* 0x00000000021772ca */ /* 0x000fc800000e0000 */
[----:B------:R-:W-:Y:S02]  /*9920*/  R2UR UR27, R0 ;  /* 0x00000000001b72ca */ /* 0x000fe400000e0000 */
[----:B------:R-:W-:Y:S01]  /*9930*/  @P3 MOV R0, R138 ;  /* 0x0000008a00003202 */ /* 0x000fe20000000f00 */
[----:B------:R0:W-:Y:S03]  /*9940*/  UTCHMMA tmem[UR10], gdesc[UR18], tmem[UR5], tmem[UR20], idesc[UR21], UPT ;  /* 0x00ff14120a0079ea */ /* 0x0001e6000b800005 */
[----:B------:R-:W-:-:S03]  /*9950*/  @P3 R2UR UR13, R0 ;  /* 0x00000000000d32ca */ /* 0x000fc600000e0000 */
[----:B------:R0:W-:Y:S04]  /*9960*/  UTCHMMA tmem[UR11], gdesc[UR22], tmem[UR5], tmem[UR24], idesc[UR25], UPT ;  /* 0x00ff18160b0079ea */ /* 0x0001e8000b800005 */
[----:B------:R0:W-:Y:S06]  /*9970*/  UTCHMMA tmem[UR12], gdesc[UR26], tmem[UR5], tmem[UR28], idesc[UR29], UPT ;  /* 0x00ff1c1a0c0079ea */ /* 0x0001ec000b800005 */
[----:B------:R0:W-:Y:S01]  /*9980*/  UTCBAR [UR13], URZ ;  /* 0x000000ff0d0073e9 */ /* 0x0001e200080000ff */
[----:B------:R-:W-:Y:S01]  /*9990*/  NOP ;  /* 0x0000000000007918 */ /* 0x000fe20000000000 */
.L_x_11:
[----:B------:R-:W-:Y:S01]  /*99a0*/  ISETP.GE.AND P3, PT, R4, 0x1, PT ;  /* 0x000000010400780c */ /* 0x000fe20003f66270 */
[----:B------:R-:W-:Y:S01]  /*99b0*/  IMAD.U32 R2, RZ, RZ, UR4 ;  /* 0x00000004ff027e24 */ /* 0x000fe2000f8e00ff */
[----:B------:R-:W-:Y:S01]  /*99c0*/  FSEL R132, R132, -INF , P2 ;  /* 0xff80000084847808 */ /* 0x000fe20001000000 */
[----:B------:R-:W-:Y:S01]  /*99d0*/  IMAD.MOV.U32 R0, RZ, RZ, RZ ;  /* 0x000000ffff007224 */ /* 0x000fe200078e00ff */
[----:B------:R-:W-:-:S09]  /*99e0*/  FSEL R141, R141, 1, P2 ;  /* 0x3f8000008d8d7808 */ /* 0x000fd20001000000 */
[----:B------:R-:W-:Y:S05]  /*99f0*/  @!P3 BRA `(.L_x_12) ;  /* 0x000000400074b947 */ /* 0x000fea0003800000 */
[----:B------:R-:W-:Y:S01]  /*9a00*/  SHF.R.U32.HI R144, RZ, 0x4, R144 ;  /* 0x00000004ff907819 */ /* 0x000fe20000011690 */
[----:B------:R-:W-:Y:S01]  /*9a10*/  VIADD R6, R6, 0x20000 ;  /* 0x0002000006067836 */ /* 0x000fe20000000000 */
[----:B------:R-:W-:Y:S01]  /*9a20*/  SHF.R.U32.HI R2, RZ, 0x4, R2 ;  /* 0x00000004ff027819 */ /* 0x000fe20000011602 */
[----:B------:R-:W-:Y:S01]  /*9a30*/  IMAD.MOV.U32 R37, RZ, RZ, R132 ;  /* 0x000000ffff257224 */ /* 0x000fe200078e0084 */
[----:B------:R-:W-:Y:S02]  /*9a40*/  SGXT.U32 R0, R144, 0xe ;  /* 0x0000000e9000781a */ /* 0x000fe40000000000 */
[----:B------:R-:W-:Y:S02]  /*9a50*/  SGXT.U32 R3, R2, 0xe ;  /* 0x0000000e0203781a */ /* 0x000fe40000000000 */
[----:B------:R-:W-:Y:S01]  /*9a60*/  R2UR UR6, R138 ;  /* 0x000000008a0672ca */ /* 0x000fe200000e0000 */
[----:B------:R1:W-:Y:S01]  /*9a70*/  STL [R1+0x260], R0 ;  /* 0x0002600001007387 */ /* 0x0003e20000100800 */
[----:B------:R-:W-:Y:S01]  /*9a80*/  ISETP.NE.U32.AND P2, PT, R135, RZ, PT ;  /* 0x000000ff8700720c */ /* 0x000fe20003f45070 */
[----:B------:R-:W-:Y:S01]  /*9a90*/  IMAD.MOV.U32 R138, RZ, RZ, RZ ;  /* 0x000000ffff8a7224 */ /* 0x000fe200078e00ff */
[----:B------:R-:W-:-:S02]  /*9aa0*/  MOV R139, 0x1 ;  /* 0x00000001008b7802 */ /* 0x000fc40000000f00 */
[----:B-1----:R-:W-:-:S04]  /*9ab0*/  IADD3 R0, P3, PT, R0, 0x2, RZ ;  /* 0x0000000200007810 */ /* 0x002fc80007f7e0ff */
[----:B0-----:R-:W-:Y:S01]  /*9ac0*/  R2UR UR10, R0 ;  /* 0x00000000000a72ca */ /* 0x001fe200000e0000 */
[----:B------:R-:W-:-:S05]  /*9ad0*/  HFMA2 R0, -RZ, RZ, 0, 0 ;  /* 0x00000000ff007431 */ /* 0x000fca00000001ff */
[----:B------:R-:W-:-:S04]  /*9ae0*/  IADD3.X R0, PT, PT, R0, 0x40004040, RZ, P3, !PT ;  /* 0x4000404000007810 */ /* 0x000fc80001ffe4ff */
[----:B------:R-:W-:Y:S02]  /*9af0*/  R2UR UR11, R0 ;  /* 0x00000000000b72ca */ /* 0x000fe400000e0000 */
[----:B------:R-:W-:-:S04]  /*9b00*/  IADD3 R0, P3, PT, R3, 0x8000080, RZ ;  /* 0x0800008003007810 */ /* 0x000fc80007f7e0ff */
[C---:B------:R-:W-:Y:S02]  /*9b10*/  IADD3 R2, P4, PT, R0.reuse, 0x80, RZ ;  /* 0x0000008000027810 */ /* 0x040fe40007f9e0ff */
[----:B------:R-:W-:Y:S02]  /*9b20*/  R2UR UR38, R0 ;  /* 0x00000000002672ca */ /* 0x000fe400000e0000 */
[----:B------:R-:W-:Y:S02]  /*9b30*/  R2UR UR12, R2 ;  /* 0x00000000020c72ca */ /* 0x000fe400000e0000 */
[----:B------:R-:W-:Y:S01]  /*9b40*/  IADD3 R2, P6, PT, R0, 0x100, RZ ;  /* 0x0000010000027810 */ /* 0x000fe20007fde0ff */
[----:B------:R-:W-:Y:S02]  /*9b50*/  UIADD3.64 UR76, UPT, UPT, UR10, 0x2, URZ ;  /* 0x000000020a4c7897 */ /* 0x000fe4000fffe0ff */
[----:B------:R-:W-:Y:S01]  /*9b60*/  UIADD3.64 UR44, UPT, UPT, UR10, 0x4, URZ ;  /* 0x000000040a2c7897 */ /* 0x000fe2000fffe0ff */
[----:B------:R-:W-:Y:S01]  /*9b70*/  R2UR UR14, R2 ;  /* 0x00000000020e72ca */ /* 0x000fe200000e0000 */
[----:B------:R-:W-:Y:S01]  /*9b80*/  UIADD3.64 UR46, UPT, UPT, UR10, 0x1fe, URZ ;  /* 0x000001fe0a2e7897 */ /* 0x000fe2000fffe0ff */
[----:B------:R-:W-:Y:S01]  /*9b90*/  IADD3 R2, P5, PT, R0, 0x180, RZ ;  /* 0x0000018000027810 */ /* 0x000fe20007fbe0ff */
[----:B------:R-:W-:-:S02]  /*9ba0*/  UIADD3.64 UR48, UPT, UPT, UR10, 0x200, URZ ;  /* 0x000002000a307897 */ /* 0x000fc4000fffe0ff */
[----:B------:R-:W-:Y:S01]  /*9bb0*/  UIADD3.64 UR50, UPT, UPT, UR10, 0x202, URZ ;  /* 0x000002020a327897 */ /* 0x000fe2000fffe0ff */
[----:B------:R-:W-:Y:S01]  /*9bc0*/  R2UR UR16, R2 ;  /* 0x00000000021072ca */ /* 0x000fe200000e0000 */
[----:B------:R-:W-:Y:S01]  /*9bd0*/  IMAD.MOV.U32 R2, RZ, RZ, RZ ;  /* 0x000000ffff027224 */ /* 0x000fe200078e00ff */
[----:B------:R-:W-:Y:S02]  /*9be0*/  UIADD3.64 UR52, UPT, UPT, UR10, 0x204, URZ ;  /* 0x000002040a347897 */ /* 0x000fe4000fffe0ff */
[----:B------:R-:W-:Y:S02]  /*9bf0*/  UIADD3.64 UR54, UPT, UPT, UR10, 0x3fe, URZ ;  /* 0x000003fe0a367897 */ /* 0x000fe4000fffe0ff */
[----:B------:R-:W-:Y:S01]  /*9c00*/  IADD3.X R2, PT, PT, R2, 0x40004040, RZ, P3, !PT ;  /* 0x4000404002027810 */ /* 0x000fe20001ffe4ff */
[----:B------:R-:W-:Y:S01]  /*9c10*/  UIADD3.64 UR56, UPT, UPT, UR10, 0x400, URZ ;  /* 0x000004000a387897 */ /* 0x000fe2000fffe0ff */
[----:B------:R-:W-:Y:S01]  /*9c20*/  IADD3 R4, P3, PT, R0, 0x200, RZ ;  /* 0x0000020000047810 */ /* 0x000fe20007f7e0ff */
[----:B------:R-:W-:Y:S01]  /*9c30*/  UIADD3.64 UR58, UPT, UPT, UR10, 0x402, URZ ;  /* 0x000004020a3a7897 */ /* 0x000fe2000fffe0ff */
[----:B------:R-:W-:Y:S01]  /*9c40*/  R2UR UR39, R2 ;  /* 0x00000000022772ca */ /* 0x000fe200000e0000 */
[--C-:B------:R-:W-:Y:S01]  /*9c50*/  IMAD.X R5, RZ, RZ, R2.reuse, P4 ;  /* 0x000000ffff057224 */ /* 0x100fe200020e0602 */
[----:B------:R-:W-:Y:S01]  /*9c60*/  R2UR UR18, R4 ;  /* 0x00000000041272ca */ /* 0x000fe200000e0000 */
[----:B------:R-:W-:Y:S01]  /*9c70*/  UIADD3.64 UR60, UPT, UPT, UR10, 0x404, URZ ;  /* 0x000004040a3c7897 */ /* 0x000fe2000fffe0ff */
[----:B------:R-:W-:Y:S01]  /*9c80*/  IADD3 R4, P4, PT, R0, 0x280, RZ ;  /* 0x0000028000047810 */ /* 0x000fe20007f9e0ff */
[----:B------:R-:W-:Y:S01]  /*9c90*/  UIADD3.64 UR62, UPT, UPT, UR10, 0x5fe, URZ ;  /* 0x000005fe0a3e7897 */ /* 0x000fe2000fffe0ff */
[----:B------:R-:W-:Y:S01]  /*9ca0*/  R2UR UR13, R5 ;  /* 0x00000000050d72ca */ /* 0x000fe200000e0000 */
[----:B------:R-:W-:Y:S01]  /*9cb0*/  UIADD3.64 UR64, UPT, UPT, UR10, 0x600, URZ ;  /* 0x000006000a407897 */ /* 0x000fe2000fffe0ff */
[----:B------:R-:W-:Y:S01]  /*9cc0*/  IADD3.X R5, PT, PT, R2, RZ, RZ, P6, !PT ;  /* 0x000000ff02057210 */ /* 0x000fe200037fe4ff */
[----:B------:R-:W-:Y:S01]  /*9cd0*/  UIADD3.64 UR66, UPT, UPT, UR10, 0x602, URZ ;  /* 0x000006020a427897 */ /* 0x000fe2000fffe0ff */
[----:B------:R-:W-:Y:S01]  /*9ce0*/  R2UR UR20, R4 ;  /* 0x00000000041472ca */ /* 0x000fe200000e0000 */
[----:B------:R-:W-:Y:S01]  /*9cf0*/  UIADD3.64 UR68, UPT, UPT, UR10, 0x604, URZ ;  /* 0x000006040a447897 */ /* 0x000fe2000fffe0ff */
[----:B------:R-:W-:Y:S01]  /*9d00*/  R2UR UR15, R5 ;  /* 0x00000000050f72ca */ /* 0x000fe200000e0000 */
[----:B------:R-:W-:Y:S01]  /*9d10*/  IMAD.X R5, RZ, RZ, R2, P5 ;  /* 0x000000ffff057224 */ /* 0x000fe200028e0602 */
[----:B------:R-:W-:-:S04]  /*9d20*/  IADD3 R4, P6, PT, R0, 0x300, RZ ;  /* 0x0000030000047810 */ /* 0x000fc80007fde0ff */
[----:B------:R-:W-:Y:S02]  /*9d30*/  R2UR UR22, R4 ;  /* 0x00000000041672ca */ /* 0x000fe400000e0000 */
[----:B------:R-:W-:Y:S01]  /*9d40*/  R2UR UR17, R5 ;  /* 0x00000000051172ca */ /* 0x000fe200000e0000 */
[----:B------:R-:W-:Y:S01]  /*9d50*/  IMAD.X R5, RZ, RZ, R2, P3 ;  /* 0x000000ffff057224 */ /* 0x000fe200018e0602 */
[----:B------:R-:W-:-:S04]  /*9d60*/  IADD3 R4, P5, PT, R0, 0x380, RZ ;  /* 0x0000038000047810 */ /* 0x000fc80007fbe0ff */
[----:B------:R-:W-:Y:S02]  /*9d70*/  R2UR UR24, R4 ;  /* 0x00000000041872ca */ /* 0x000fe400000e0000 */
[----:B------:R-:W-:Y:S02]  /*9d80*/  IADD3 R4, P3, PT, R0, 0x400, RZ ;  /* 0x0000040000047810 */ /* 0x000fe40007f7e0ff */
[----:B------:R-:W-:Y:S02]  /*9d90*/  R2UR UR19, R5 ;  /* 0x00000000051372ca */ /* 0x000fe400000e0000 */
[----:B------:R-:W-:Y:S02]  /*9da0*/  IADD3.X R5, PT, PT, R2, RZ, RZ, P4, !PT ;  /* 0x000000ff02057210 */ /* 0x000fe400027fe4ff */
[----:B------:R-:W-:Y:S02]  /*9db0*/  R2UR UR26, R4 ;  /* 0x00000000041a72ca */ /* 0x000fe400000e0000 */
[----:B------:R-:W-:-:S02]  /*9dc0*/  IADD3 R4, P4, PT, R0, 0x480, RZ ;  /* 0x0000048000047810 */ /* 0x000fc40007f9e0ff */
[----:B------:R-:W-:Y:S01]  /*9dd0*/  R2UR UR21, R5 ;  /* 0x00000000051572ca */ /* 0x000fe200000e0000 */
[--C-:B------:R-:W-:Y:S01]  /*9de0*/  IMAD.X R5, RZ, RZ, R2.reuse, P6 ;  /* 0x000000ffff057224 */ /* 0x100fe200030e0602 */
[----:B------:R-:W-:Y:S02]  /*9df0*/  R2UR UR28, R4 ;  /* 0x00000000041c72ca */ /* 0x000fe400000e0000 */
[----:B------:R-:W-:Y:S02]  /*9e00*/  IADD3 R4, P6, PT, R0, 0x500, RZ ;  /* 0x0000050000047810 */ /* 0x000fe40007fde0ff */
[----:B------:R-:W-:Y:S01]  /*9e10*/  R2UR UR23, R5 ;  /* 0x00000000051772ca */ /* 0x000fe200000e0000 */
[----:B------:R-:W-:Y:S01]  /*9e20*/  IMAD.X R5, RZ, RZ, R2, P5 ;  /* 0x000000ffff057224 */ /* 0x000fe200028e0602 */
[----:B------:R-:W-:Y:S02]  /*9e30*/  R2UR UR30, R4 ;  /* 0x00000000041e72ca */ /* 0x000fe400000e0000 */
[----:B------:R-:W-:-:S02]  /*9e40*/  IADD3 R4, P5, PT, R0, 0x580, RZ ;  /* 0x0000058000047810 */ /* 0x000fc40007fbe0ff */
[----:B------:R-:W-:Y:S02]  /*9e50*/  R2UR UR25, R5 ;  /* 0x00000000051972ca */ /* 0x000fe400000e0000 */
[----:B------:R-:W-:Y:S02]  /*9e60*/  IADD3.X R5, PT, PT, R2, RZ, RZ, P3, !PT ;  /* 0x000000ff02057210 */ /* 0x000fe40001ffe4ff */
[----:B------:R-:W-:Y:S02]  /*9e70*/  R2UR UR32, R4 ;  /* 0x00000000042072ca */ /* 0x000fe400000e0000 */
[----:B------:R-:W-:Y:S02]  /*9e80*/  IADD3 R4, P3, PT, R0, 0x600, RZ ;  /* 0x0000060000047810 */ /* 0x000fe40007f7e0ff */
[----:B------:R-:W-:Y:S01]  /*9e90*/  R2UR UR27, R5 ;  /* 0x00000000051b72ca */ /* 0x000fe200000e0000 */
[----:B------:R-:W-:Y:S01]  /*9ea0*/  IMAD.X R5, RZ, RZ, R2, P4 ;  /* 0x000000ffff057224 */ /* 0x000fe200020e0602 */
[----:B------:R-:W-:-:S02]  /*9eb0*/  R2UR UR34, R4 ;  /* 0x00000000042272ca */ /* 0x000fc400000e0000 */
[----:B------:R-:W-:Y:S02]  /*9ec0*/  IADD3 R4, P4, PT, R0, 0x680, RZ ;  /* 0x0000068000047810 */ /* 0x000fe40007f9e0ff */
[----:B------:R-:W-:Y:S02]  /*9ed0*/  R2UR UR29, R5 ;  /* 0x00000000051d72ca */ /* 0x000fe400000e0000 */
[----:B------:R-:W-:Y:S02]  /*9ee0*/  R2UR UR36, R4 ;  /* 0x00000000042472ca */ /* 0x000fe400000e0000 */
[----:B------:R-:W-:Y:S02]  /*9ef0*/  IADD3.X R5, PT, PT, R2, RZ, RZ, P6, !PT ;  /* 0x000000ff02057210 */ /* 0x000fe400037fe4ff */
[----:B------:R-:W-:Y:S02]  /*9f00*/  IADD3 R4, P6, PT, R0, 0x700, RZ ;  /* 0x0000070000047810 */ /* 0x000fe40007fde0ff */
[----:B------:R-:W-:Y:S01]  /*9f10*/  SHF.R.U32.HI R0, RZ, 0x4, R6 ;  /* 0x00000004ff007819 */ /* 0x000fe20000011606 */
[----:B------:R-:W-:Y:S01]  /*9f20*/  IMAD.SHL.U32 R6, R142, 0x40, RZ ;  /* 0x000000408e067824 */ /* 0x000fe200078e00ff */
[----:B------:R-:W-:Y:S01]  /*9f30*/  R2UR UR40, R4 ;  /* 0x00000000042872ca */ /* 0x000fe200000e0000 */
[----:B------:R-:W-:Y:S01]  /*9f40*/  IMAD.MOV.U32 R142, RZ, RZ, RZ ;  /* 0x000000ffff8e7224 */ /* 0x000fe200078e00ff */
[----:B------:R-:W-:Y:S01]  /*9f50*/  SGXT.U32 R7, R0, 0xe ;  /* 0x0000000e0007781a */ /* 0x000fe20000000000 */
[----:B------:R-:W-:Y:S01]  /*9f60*/  IMAD.X R0, RZ, RZ, R2, P5 ;  /* 0x000000ffff007224 */ /* 0x000fe200028e0602 */
[----:B------:R-:W-:-:S02]  /*9f70*/  R2UR UR31, R5 ;  /* 0x00000000051f72ca */ /* 0x000fc400000e0000 */
[----:B------:R-:W-:Y:S01]  /*9f80*/  IADD3 R4, P5, PT, R7, 0x2, RZ ;  /* 0x0000000207047810 */ /* 0x000fe20007fbe0ff */
[----:B------:R-:W-:Y:S01]  /*9f90*/  STL [R1+0x258], R7 ;  /* 0x0002580701007387 */ /* 0x000fe20000100800 */
[----:B------:R-:W-:Y:S01]  /*9fa0*/  R2UR UR33, R0 ;  /* 0x00000000002172ca */ /* 0x000fe200000e0000 */
[----:B------:R-:W-:Y:S01]  /*9fb0*/  IMAD.X R0, RZ, RZ, R2, P3 ;  /* 0x000000ffff007224 */ /* 0x000fe200018e0602 */
[----:B------:R-:W-:Y:S01]  /*9fc0*/  R2UR UR42, R4 ;  /* 0x00000000042a72ca */ /* 0x000fe200000e0000 */
[----:B------:R-:W-:Y:S01]  /*9fd0*/  IMAD.MOV.U32 R4, RZ, RZ, RZ ;  /* 0x000000ffff047224 */ /* 0x000fe200078e00ff */
[----:B------:R-:W-:Y:S02]  /*9fe0*/  SHF.L.U32 R5, R140, 0x6, RZ ;  /* 0x000000068c057819 */ /* 0x000fe400000006ff */
[----:B------:R-:W-:Y:S02]  /*9ff0*/  R2UR UR35, R0 ;  /* 0x00000000002372ca */ /* 0x000fe400000e0000 */
[----:B------:R-:W-:-:S02]  /*a000*/  IADD3.X R4, PT, PT, R4, 0x40004040, RZ, P5, !PT ;  /* 0x4000404004047810 */ /* 0x000fc40002ffe4ff */
[----:B------:R-:W-:Y:S02]  /*a010*/  IADD3.X R0, PT, PT, R2, RZ, RZ, P4, !PT ;  /* 0x000000ff02007210 */ /* 0x000fe400027fe4ff */
[----:B------:R-:W-:Y:S02]  /*a020*/  R2UR UR43, R4 ;  /* 0x00000000042b72ca */ /* 0x000fe400000e0000 */
[----:B------:R-:W-:Y:S01]  /*a030*/  R2UR UR37, R0 ;  /* 0x00000000002572ca */ /* 0x000fe200000e0000 */
[----:B------:R-:W-:Y:S02]  /*a040*/  IMAD.X R0, RZ, RZ, R2, P6 ;  /* 0x000000ffff007224 */ /* 0x000fe400030e0602 */
[----:B------:R-:W-:-:S03]  /*a050*/  IMAD.MOV.U32 R2, RZ, RZ, R5 ;  /* 0x000000ffff027224 */ /* 0x000fc600078e0005 */
[----:B------:R-:W-:Y:S02]  /*a060*/  R2UR UR41, R0 ;  /* 0x00000000002972ca */ /* 0x000fe400000e0000 */
[----:B------:R-:W-:Y:S02]  /*a070*/  LOP3.LUT R0, R3, 0x8000000, RZ, 0xfc, !PT ;  /* 0x0800000003007812 */ /* 0x000fe400078efcff */
[----:B------:R-:W-:Y:S01]  /*a080*/  MOV R3, R6 ;  /* 0x0000000600037202 */ /* 0x000fe20000000f00 */
[----:B------:R-:W-:Y:S02]  /*a090*/  UIADD3.64 UR70, UPT, UPT, UR42, 0x2, URZ ;  /* 0x000000022a467897 */ /* 0x000fe4000fffe0ff */
[----:B------:R0:W-:Y:S04]  /*a0a0*/  STL [R1+0x25c], R0 ;  /* 0x00025c0001007387 */ /* 0x0001e80000100800 */
[----:B------:R-:W-:Y:S01]  /*a0b0*/  IMAD.U32 R146, RZ, RZ, UR70 ;  /* 0x00000046ff927e24 */ /* 0x000fe2000f8e00ff */
[----:B------:R-:W-:Y:S01]  /*a0c0*/  MOV R147, UR71 ;  /* 0x0000004700937c02 */ /* 0x000fe20008000f00 */
[----:B------:R-:W-:Y:S01]  /*a0d0*/  UIADD3.64 UR70, UPT, UPT, UR42, 0x4, URZ ;  /* 0x000000042a467897 */ /* 0x000fe2000fffe0ff */
[----:B0-----:R-:W-:-:S05]  /*a0e0*/  IMAD.MOV.U32 R0, RZ, RZ, RZ ;  /* 0x000000ffff007224 */ /* 0x001fca00078e00ff */
[----:B------:R-:W-:Y:S01]  /*a0f0*/  IMAD.U32 R144, RZ, RZ, UR70 ;  /* 0x00000046ff907e24 */ /* 0x000fe2000f8e00ff */
[----:B------:R-:W-:-:S07]  /*a100*/  MOV R145, UR71 ;  /* 0x0000004700917c02 */ /* 0x000fce0008000f00 */
.L_x_17:
[----:B------:R-:W2:Y:S04]  /*a110*/  LDL.64 R6, [R1+0x220] ;  /* 0x0002200001067983 */ /* 0x000ea80000100a00 */
[----:B------:R-:W3:Y:S04]  /*a120*/  LDL.64 R10, [R1+0x1e0] ;  /* 0x0001e000010a7983 */ /* 0x000ee80000100a00 */
[----:B------:R-:W4:Y:S04]  /*a130*/  LDL.64 R24, [R1+0xe0] ;  /* 0x0000e00001187983 */ /* 0x000f280000100a00 */
[----:B------:R-:W5:Y:S04]  /*a140*/  LDL.64 R12, [R1+0xa0] ;  /* 0x0000a000010c7983 */ /* 0x000f680000100a00 */
[----:B------:R-:W4:Y:S04]  /*a150*/  LDL.64 R14, [R1+0x218] ;  /* 0x00021800010e7983 */ /* 0x000f280000100a00 */
[----:B------:R-:W4:Y:S04]  /*a160*/  LDL.64 R16, [R1+0x250] ;  /* 0x0002500001107983 */ /* 0x000f280000100a00 */
[----:B------:R-:W4:Y:S04]  /*a170*/  LDL.64 R46, [R1+0x1d8] ;  /* 0x0001d800012e7983 */ /* 0x000f280000100a00 */
[----:B------:R-:W5:Y:S04]  /*a180*/  LDL.64 R40, [R1+0x198] ;  /* 0x0001980001287983 */ /* 0x000f680000100a00 */
        /* <DEDUP_REMOVED lines=35> */
[----:B------:R-:W5:Y:S01]  /*a3c0*/  LDL.64 R80, [R1+0x128] ;  /* 0x0001280001507983 */ /* 0x000f620000100a00 */
[----:B--2---:R-:W-:-:S04]  /*a3d0*/  IMAD.WIDE R6, R3, 0x2, R6 ;  /* 0x0000000203067825 */ /* 0x004fc800078e0206 */
[C---:B---3--:R-:W-:Y:S02]  /*a3e0*/  IMAD.WIDE R10, R3.reuse, 0x2, R10 ;  /* 0x00000002030a7825 */ /* 0x048fe400078e020a */
[----:B------:R-:W2:Y:S04]  /*a3f0*/  LDG.E.U16 R6, desc[UR8][R6.64] ;  /* 0x0000000806067981 */ /* 0x000ea8000c1e1500 */
[----:B------:R4:W3:Y:S02]  /*a400*/  LDG.E.U16 R7, desc[UR8][R10.64] ;  /* 0x000000080a077981 */ /* 0x0008e4000c1e1500 */
[C---:B----4-:R-:W-:Y:S02]  /*a410*/  IMAD.WIDE R10, R3.reuse, 0x2, R24 ;  /* 0x00000002030a7825 */ /* 0x050fe400078e0218 */
[----:B------:R-:W4:Y:S02]  /*a420*/  LDL.64 R24, [R1+0x190] ;  /* 0x0001900001187983 */ /* 0x000f240000100a00 */
[----:B-----5:R-:W-:-:S02]  /*a430*/  IMAD.WIDE R12, R3, 0x2, R12 ;  /* 0x00000002030c7825 */ /* 0x020fc400078e020c */
[----:B------:R-:W5:Y:S02]  /*a440*/  LDG.E.U16 R11, desc[UR8][R10.64] ;  /* 0x000000080a0b7981 */ /* 0x000f64000c1e1500 */
[C---:B------:R-:W-:Y:S02]  /*a450*/  IMAD.WIDE R14, R3.reuse, 0x2, R14 ;  /* 0x00000002030e7825 */ /* 0x040fe400078e020e */
[----:B------:R-:W2:Y:S02]  /*a460*/  LDG.E.U16 R12, desc[UR8][R12.64] ;  /* 0x000000080c0c7981 */ /* 0x000ea4000c1e1500 */
[C---:B------:R-:W-:Y:S02]  /*a470*/  IMAD.WIDE R16, R3.reuse, 0x2, R16 ;  /* 0x0000000203107825 */ /* 0x040fe400078e0210 */
[----:B------:R0:W2:Y:S02]  /*a480*/  LDG.E.U16 R10, desc[UR8][R14.64] ;  /* 0x000000080e0a7981 */ /* 0x0000a4000c1e1500 */
[----:B------:R-:W-:-:S02]  /*a490*/  IMAD.WIDE R20, R3, 0x2, R20 ;  /* 0x0000000203147825 */ /* 0x000fc400078e0214 */
[----:B-1----:R1:W2:Y:S02]  /*a4a0*/  LDG.E.U16 R13, desc[UR8][R16.64] ;  /* 0x00000008100d7981 */ /* 0x0022a4000c1e1500 */
[----:B------:R-:W-:-:S04]  /*a4b0*/  IMAD.WIDE R22, R3, 0x2, R22 ;  /* 0x0000000203167825 */ /* 0x000fc800078e0216 */
[C---:B0-----:R-:W-:Y:S02]  /*a4c0*/  IMAD.WIDE R14, R3.reuse, 0x2, R46 ;  /* 0x00000002030e7825 */ /* 0x041fe400078e022e */
[----:B------:R-:W2:Y:S02]  /*a4d0*/  LDL.64 R46, [R1+0x148] ;  /* 0x00014800012e7983 */ /* 0x000ea40000100a00 */
[C---:B-1----:R-:W-:Y:S02]  /*a4e0*/  IMAD.WIDE R16, R3.reuse, 0x2, R40 ;  /* 0x0000000203107825 */ /* 0x042fe400078e0228 */
[----:B------:R-:W3:Y:S04]  /*a4f0*/  LDG.E.U16 R14, desc[UR8][R14.64] ;  /* 0x000000080e0e7981 */ /* 0x000ee8000c1e1500 */
[----:B------:R-:W3:Y:S01]  /*a500*/  LDG.E.U16 R16, desc[UR8][R16.64] ;  /* 0x0000000810107981 */ /* 0x000ee2000c1e1500 */
[----:B------:R-:W-:-:S03]  /*a510*/  IMAD.WIDE R26, R3, 0x2, R26 ;  /* 0x00000002031a7825 */ /* 0x000fc600078e021a */
[----:B------:R-:W3:Y:S04]  /*a520*/  LDL.64 R40, [R1+0x208] ;  /* 0x0002080001287983 */ /* 0x000ee80000100a00 */
[----:B------:R0:W5:Y:S04]  /*a530*/  LDG.E.U16 R15, desc[UR8][R20.64] ;  /* 0x00000008140f7981 */ /* 0x000168000c1e1500 */
[----:B------:R1:W5:Y:S01]  /*a540*/  LDG.E.U16 R17, desc[UR8][R22.64] ;  /* 0x0000000816117981 */ /* 0x000362000c1e1500 */
[----:B0-----:R-:W-:-:S03]  /*a550*/  IMAD.WIDE R20, R3, 0x2, R34 ;  /* 0x0000000203147825 */ /* 0x001fc600078e0222 */
[----:B------:R-:W5:Y:S01]  /*a560*/  LDL.64 R34, [R1+0x188] ;  /* 0x0001880001227983 */ /* 0x000f620000100a00 */
[----:B-1----:R-:W-:-:S03]  /*a570*/  IMAD.WIDE R22, R3, 0x2, R44 ;  /* 0x0000000203167825 */ /* 0x002fc600078e022c */
[----:B------:R-:W5:Y:S04]  /*a580*/  LDL.64 R44, [R1+0x108] ;  /* 0x00010800012c7983 */ /* 0x000f680000100a00 */
[----:B------:R-:W5:Y:S04]  /*a590*/  LDG.E.U16 R21, desc[UR8][R20.64] ;  /* 0x0000000814157981 */ /* 0x000f68000c1e1500 */
[----:B------:R-:W5:Y:S01]  /*a5a0*/  LDG.E.U16 R22, desc[UR8][R22.64] ;  /* 0x0000000816167981 */ /* 0x000f62000c1e1500 */
[----:B------:R-:W-:-:S04]  /*a5b0*/  IMAD.WIDE R8, R3, 0x2, R8 ;  /* 0x0000000203087825 */ /* 0x000fc800078e0208 */
[C---:B------:R-:W-:Y:S02]  /*a5c0*/  IMAD.WIDE R18, R3.reuse, 0x2, R18 ;  /* 0x0000000203127825 */ /* 0x040fe400078e0212 */
[----:B------:R-:W5:Y:S04]  /*a5d0*/  LDG.E.U16 R8, desc[UR8][R8.64] ;  /* 0x0000000808087981 */ /* 0x000f68000c1e1500 */
[----:B------:R0:W5:Y:S04]  /*a5e0*/  LDG.E.U16 R23, desc[UR8][R26.64] ;  /* 0x000000081a177981 */ /* 0x000168000c1e1500 */
[----:B------:R1:W5:Y:S01]  /*a5f0*/  LDG.E.U16 R9, desc[UR8][R18.64] ;  /* 0x0000000812097981 */ /* 0x000362000c1e1500 */
[----:B0-----:R-:W-:-:S03]  /*a600*/  IMAD.WIDE R26, R3, 0x2, R42 ;  /* 0x00000002031a7825 */ /* 0x001fc600078e022a */
[----:B------:R-:W5:Y:S01]  /*a610*/  LDL.64 R42, [R1+0x88] ;  /* 0x00008800012a7983 */ /* 0x000f620000100a00 */
[----:B-1----:R-:W-:-:S03]  /*a620*/  IMAD.WIDE R18, R3, 0x2, R38 ;  /* 0x0000000203127825 */ /* 0x002fc600078e0226 */
[----:B------:R-:W5:Y:S04]  /*a630*/  LDG.E.U16 R26, desc[UR8][R26.64] ;  /* 0x000000081a1a7981 */ /* 0x000f68000c1e1500 */
[----:B------:R-:W5:Y:S01]  /*a640*/  LDL.64 R38, [R1+0x1c8] ;  /* 0x0001c80001267983 */ /* 0x000f620000100a00 */
[----:B------:R-:W-:-:S03]  /*a650*/  IMAD.WIDE R28, R3, 0x2, R28 ;  /* 0x00000002031c7825 */ /* 0x000fc600078e021c */
[----:B------:R-:W5:Y:S01]  /*a660*/  LDG.E.U16 R18, desc[UR8][R18.64] ;  /* 0x0000000812127981 */ /* 0x000f62000c1e1500 */
[----:B------:R-:W-:-:S05]  /*a670*/  IMAD.WIDE R32, R3, 0x2, R32 ;  /* 0x0000000203207825 */ /* 0x000fca00078e0220 */
[----:B------:R-:W5:Y:S04]  /*a680*/  LDG.E.U16 R27, desc[UR8][R32.64] ;  /* 0x00000008201b7981 */ /* 0x000f68000c1e1500 */
[----:B------:R-:W5:Y:S01]  /*a690*/  LDG.E.U16 R19, desc[UR8][R28.64] ;  /* 0x000000081c137981 */ /* 0x000f62000c1e1500 */
[----:B----4-:R-:W-:-:S05]  /*a6a0*/  IMAD.WIDE R24, R3, 0x2, R24 ;  /* 0x0000000203187825 */ /* 0x010fca00078e0218 */
[----:B------:R0:W4:Y:S02]  /*a6b0*/  LDG.E.U16 R20, desc[UR8][R24.64] ;  /* 0x0000000818147981 */ /* 0x000124000c1e1500 */
[C---:B0-----:R-:W-:Y:S02]  /*a6c0*/  IMAD.WIDE R24, R3.reuse, 0x2, R48 ;  /* 0x0000000203187825 */ /* 0x041fe400078e0230 */
[----:B------:R-:W4:Y:S02]  /*a6d0*/  LDL.64 R48, [R1+0x240] ;  /* 0x0002400001307983 */ /* 0x000f240000100a00 */
[C---:B------:R-:W-:Y:S02]  /*a6e0*/  IMAD.WIDE R28, R3.reuse, 0x2, R30 ;  /* 0x00000002031c7825 */ /* 0x040fe400078e021e */
[----:B------:R-:W4:Y:S02]  /*a6f0*/  LDG.E.U16 R24, desc[UR8][R24.64] ;  /* 0x0000000818187981 */ /* 0x000f24000c1e1500 */
[----:B------:R-:W-:-:S02]  /*a700*/  IMAD.WIDE R30, R3, 0x2, R148 ;  /* 0x00000002031e7825 */ /* 0x000fc400078e0294 */
[----:B------:R-:W4:Y:S02]  /*a710*/  LDG.E.U16 R28, desc[UR8][R28.64] ;  /* 0x000000081c1c7981 */ /* 0x000f24000c1e1500 */
[C---:B--2---:R-:W-:Y:S02]  /*a720*/  IMAD.WIDE R32, R3.reuse, 0x2, R46 ;  /* 0x0000000203207825 */ /* 0x044fe400078e022e */
[----:B------:R-:W2:Y:S04]  /*a730*/  LDL.64 R46, [R1+0x1b8] ;  /* 0x0001b800012e7983 */ /* 0x000ea80000100a00 */
[----:B------:R0:W2:Y:S01]  /*a740*/  LDG.E.U16 R25, desc[UR8][R30.64] ;  /* 0x000000081e197981 */ /* 0x0000a2000c1e1500 */
[----:B---3--:R-:W-:-:S05]  /*a750*/  IMAD.WIDE R40, R3, 0x2, R40 ;  /* 0x0000000203287825 */ /* 0x008fca00078e0228 */
[----:B------:R1:W3:Y:S01]  /*a760*/  LDG.E.U16 R29, desc[UR8][R40.64] ;  /* 0x00000008281d7981 */ /* 0x0002e2000c1e1500 */
[----:B-----5:R-:W-:-:S04]  /*a770*/  IMAD.WIDE R34, R3, 0x2, R34 ;  /* 0x0000000203227825 */ /* 0x020fc800078e0222 */
[C---:B0-----:R-:W-:Y:S01]  /*a780*/  IMAD.WIDE R30, R3.reuse, 0x2, R44 ;  /* 0x00000002031e7825 */ /* 0x041fe200078e022c */
[----:B------:R-:W5:Y:S03]  /*a790*/  LDG.E.U16 R36, desc[UR8][R34.64] ;  /* 0x0000000822247981 */ /* 0x000f66000c1e1500 */
[----:B-1----:R-:W-:Y:S02]  /*a7a0*/  IMAD.WIDE R40, R3, 0x2, R66 ;  /* 0x0000000203287825 */ /* 0x002fe400078e0242 */
[----:B------:R-:W2:Y:S04]  /*a7b0*/  LDL.64 R66, [R1+0x130] ;  /* 0x0001300001427983 */ /* 0x000ea80000100a00 */
[----:B------:R0:W2:Y:S04]  /*a7c0*/  LDG.E.U16 R35, desc[UR8][R32.64] ;  /* 0x0000000820237981 */ /* 0x0000a8000c1e1500 */
[----:B------:R-:W2:Y:S01]  /*a7d0*/  LDG.E.U16 R34, desc[UR8][R30.64] ;  /* 0x000000081e227981 */ /* 0x000ea2000c1e1500 */
[----:B------:R-:W-:-:S02]  /*a7e0*/  IMAD.MOV.U32 R44, RZ, RZ, R136 ;  /* 0x000000ffff2c7224 */ /* 0x000fc400078e0088 */
[C---:B0-----:R-:W-:Y:S02]  /*a7f0*/  IMAD.WIDE R32, R3.reuse, 0x2, R68 ;  /* 0x0000000203207825 */ /* 0x041fe400078e0244 */
[----:B------:R-:W3:Y:S02]  /*a800*/  LDL.64 R68, [R1+0x170] ;  /* 0x0001700001447983 */ /* 0x000ee40000100a00 */
[----:B------:R-:W-:Y:S02]  /*a810*/  IMAD.MOV.U32 R45, RZ, RZ, R137 ;  /* 0x000000ffff2d7224 */ /* 0x000fe400078e0089 */
[----:B------:R-:W3:Y:S01]  /*a820*/  LDG.E.U16 R33, desc[UR8][R32.64] ;  /* 0x0000000820217981 */ /* 0x000ee2000c1e1500 */
[----:B------:R-:W-:-:S04]  /*a830*/  IMAD.WIDE R42, R3, 0x2, R42 ;  /* 0x00000002032a7825 */ /* 0x000fc800078e022a */
[C---:B------:R-:W-:Y:S01]  /*a840*/  IMAD.WIDE R4, R3.reuse, 0x2, R4 ;  /* 0x0000000203047825 */ /* 0x040fe200078e0204 */
[----:B------:R0:W3:Y:S03]  /*a850*/  LDG.E.U16 R32, desc[UR8][R42.64] ;  /* 0x000000082a207981 */ /* 0x0000e6000c1e1500 */
[C---:B------:R-:W-:Y:S02]  /*a860*/  IMAD.WIDE R44, R3.reuse, 0x2, R44 ;  /* 0x00000002032c7825 */ /* 0x040fe400078e022c */
[----:B------:R-:W3:Y:S02]  /*a870*/  LDG.E.U16 R5, desc[UR8][R4.64] ;  /* 0x0000000804057981 */ /* 0x000ee4000c1e1500 */
[----:B------:R-:W-:-:S04]  /*a880*/  IMAD.WIDE R52, R3, 0x2, R52 ;  /* 0x0000000203347825 */ /* 0x000fc800078e0234 */
[C---:B0-----:R-:W-:Y:S02]  /*a890*/  IMAD.WIDE R42, R3.reuse, 0x2, R62 ;  /* 0x00000002032a7825 */ /* 0x041fe400078e023e */
[----:B------:R-:W3:Y:S02]  /*a8a0*/  LDL.64 R62, [R1+0x78] ;  /* 0x00007800013e7983 */ /* 0x000ee40000100a00 */
[C---:B------:R-:W-:Y:S02]  /*a8b0*/  IMAD.WIDE R50, R3.reuse, 0x2, R50 ;  /* 0x0000000203327825 */ /* 0x040fe400078e0232 */
[----:B------:R0:W5:Y:S02]  /*a8c0*/  LDG.E.U16 R4, desc[UR8][R44.64] ;  /* 0x000000082c047981 */ /* 0x000164000c1e1500 */
[C---:B------:R-:W-:Y:S02]  /*a8d0*/  IMAD.WIDE R38, R3.reuse, 0x2, R38 ;  /* 0x0000000203267825 */ /* 0x040fe400078e0226 */
[----:B------:R-:W5:Y:S04]  /*a8e0*/  LDG.E.U16 R52, desc[UR8][R52.64] ;  /* 0x0000000834347981 */ /* 0x000f68000c1e1500 */
[----:B------:R-:W5:Y:S01]  /*a8f0*/  LDG.E.U16 R50, desc[UR8][R50.64] ;  /* 0x0000000832327981 */ /* 0x000f62000c1e1500 */
[----:B0-----:R-:W-:-:S03]  /*a900*/  IMAD.WIDE R44, R3, 0x2, R64 ;  /* 0x00000002032c7825 */ /* 0x001fc600078e0240 */
[----:B------:R-:W5:Y:S04]  /*a910*/  LDL.64 R64, [R1+0xf0] ;  /* 0x0000f00001407983 */ /* 0x000f680000100a00 */
[----:B------:R-:W5:Y:S04]  /*a920*/  LDG.E.U16 R38, desc[UR8][R38.64] ;  /* 0x0000000826267981 */ /* 0x000f68000c1e1500 */
[----:B------:R0:W5:Y:S04]  /*a930*/  LDG.E.U16 R51, desc[UR8][R42.64] ;  /* 0x000000082a337981 */ /* 0x000168000c1e1500 */
[----:B------:R1:W5:Y:S01]  /*a940*/  LDG.E.U16 R39, desc[UR8][R44.64] ;  /* 0x000000082c277981 */ /* 0x000362000c1e1500 */
[----:B0-----:R-:W-:-:S04]  /*a950*/  IMAD.WIDE R42, R3, 0x2, R56 ;  /* 0x00000002032a7825 */ /* 0x001fc800078e0238 */
[C---:B-1----:R-:W-:Y:S02]  /*a960*/  IMAD.WIDE R44, R3.reuse, 0x2, R54 ;  /* 0x00000002032c7825 */ /* 0x042fe400078e0236 */
[----:B------:R0:W5:Y:S04]  /*a970*/  LDG.E.U16 R55, desc[UR8][R42.64] ;  /* 0x000000082a377981 */ /* 0x000168000c1e1500 */
[----:B------:R1:W5:Y:S01]  /*a980*/  LDG.E.U16 R56, desc[UR8][R44.64] ;  /* 0x000000082c387981 */ /* 0x000362000c1e1500 */
[----:B0-----:R-:W-:-:S03]  /*a990*/  IMAD.WIDE R42, R3, 0x2, R76 ;  /* 0x00000002032a7825 */ /* 0x001fc600078e024c */
[----:B------:R-:W5:Y:S01]  /*a9a0*/  LDL.64 R76, [R1+0xa8] ;  /* 0x0000a800014c7983 */ /* 0x000f620000100a00 */
[----:B-1----:R-:W-:-:S03]  /*a9b0*/  IMAD.WIDE R44, R3, 0x2, R74 ;  /* 0x00000002032c7825 */ /* 0x002fc600078e024a */
[----:B------:R-:W5:Y:S01]  /*a9c0*/  LDL.64 R74, [R1+0x68] ;  /* 0x00006800014a7983 */ /* 0x000f620000100a00 */
[----:B----4-:R-:W-:-:S03]  /*a9d0*/  IMAD.WIDE R30, R3, 0x2, R48 ;  /* 0x00000002031e7825 */ /* 0x010fc600078e0230 */
[----:B------:R-:W4:Y:S04]  /*a9e0*/  LDL.64 R48, [R1+0x178] ;  /* 0x0001780001307983 */ /* 0x000f280000100a00 */
[----:B------:R-:W4:Y:S04]  /*a9f0*/  LDG.E.U16 R31, desc[UR8][R30.64] ;  /* 0x000000081e1f7981 */ /* 0x000f28000c1e1500 */
[----:B------:R0:W4:Y:S02]  /*aa00*/  LDG.E.U16 R30, desc[UR8][R40.64] ;  /* 0x00000008281e7981 */ /* 0x000124000c1e1500 */
[----:B0-----:R-:W-:-:S02]  /*aa10*/  IMAD.WIDE R40, R3, 0x2, R60 ;  /* 0x0000000203287825 */ /* 0x001fc400078e023c */
[----:B------:R-:W4:Y:S04]  /*aa20*/  LDL.64 R60, [R1+0x230] ;  /* 0x00023000013c7983 */ /* 0x000f280000100a00 */
[----:B------:R0:W4:Y:S02]  /*aa30*/  LDG.E.U16 R53, desc[UR8][R40.64] ;  /* 0x0000000828357981 */ /* 0x000124000c1e1500 */
[----:B0-----:R-:W-:-:S05]  /*aa40*/  IMAD.WIDE R40, R3, 0x2, R58 ;  /* 0x0000000203287825 */ /* 0x001fca00078e023a */
[----:B------:R0:W4:Y:S02]  /*aa50*/  LDG.E.U16 R54, desc[UR8][R40.64] ;  /* 0x0000000828367981 */ /* 0x000124000c1e1500 */
[C---:B0-----:R-:W-:Y:S02]  /*aa60*/  IMAD.WIDE R40, R3.reuse, 0x2, R78 ;  /* 0x0000000203287825 */ /* 0x041fe400078e024e */
[----:B------:R-:W4:Y:S02]  /*aa70*/  LDL.64 R78, [R1+0xe8] ;  /* 0x0000e800014e7983 */ /* 0x000f240000100a00 */
[C---:B--2---:R-:W-:Y:S02]  /*aa80*/  IMAD.WIDE R46, R3.reuse, 0x2, R46 ;  /* 0x00000002032e7825 */ /* 0x044fe400078e022e */
[----:B------:R0:W2:Y:S04]  /*aa90*/  LDG.E.U16 R59, desc[UR8][R40.64] ;  /* 0x00000008283b7981 */ /* 0x0000a8000c1e1500 */
[----:B------:R3:W2:Y:S01]  /*aaa0*/  LDG.E.U16 R57, desc[UR8][R46.64] ;  /* 0x000000082e397981 */ /* 0x0006a2000c1e1500 */
[----:B0-----:R-:W-:-:S04]  /*aab0*/  IMAD.WIDE R40, R3, 0x2, R92 ;  /* 0x0000000203287825 */ /* 0x001fc800078e025c */
[----:B---3--:R-:W-:-:S05]  /*aac0*/  IMAD.WIDE R46, R3, 0x2, R62 ;  /* 0x00000002032e7825 */ /* 0x008fca00078e023e */
[----:B------:R0:W3:Y:S02]  /*aad0*/  LDG.E.U16 R62, desc[UR8][R46.64] ;  /* 0x000000082e3e7981 */ /* 0x0000e4000c1e1500 */
[----:B0-----:R-:W-:-:S05]  /*aae0*/  IMAD.WIDE R46, R3, 0x2, R66 ;  /* 0x00000002032e7825 */ /* 0x001fca00078e0242 */
[----:B------:R0:W2:Y:S02]  /*aaf0*/  LDG.E.U16 R67, desc[UR8][R46.64] ;  /* 0x000000082e437981 */ /* 0x0000a4000c1e1500 */
[----:B0-----:R-:W-:-:S05]  /*ab00*/  IMAD.WIDE R46, R3, 0x2, R72 ;  /* 0x00000002032e7825 */ /* 0x001fca00078e0248 */
[----:B------:R5:W2:Y:S02]  /*ab10*/  LDG.E.U16 R72, desc[UR8][R46.64] ;  /* 0x000000082e487981 */ /* 0x000aa4000c1e1500 */
[----:B-----5:R-:W-:-:S06]  /*ab20*/  IMAD.WIDE R46, R3, 0x2, R76 ;  /* 0x00000002032e7825 */ /* 0x020fcc00078e024c */
[----:B------:R-:W5:Y:S01]  /*ab30*/  LDG.E.U16 R46, desc[UR8][R46.64] ;  /* 0x000000082e2e7981 */ /* 0x000f62000c1e1500 */
[----:B----4-:R-:W-:-:S05]  /*ab40*/  IMAD.WIDE R48, R3, 0x2, R48 ;  /* 0x0000000203307825 */ /* 0x010fca00078e0230 */
[----:B------:R0:W4:Y:S02]  /*ab50*/  LDG.E.U16 R58, desc[UR8][R48.64] ;  /* 0x00000008303a7981 */ /* 0x000124000c1e1500 */
[C---:B0-----:R-:W-:Y:S02]  /*ab60*/  IMAD.WIDE R48, R3.reuse, 0x2, R60 ;  /* 0x0000000203307825 */ /* 0x041fe400078e023c */
[----:B------:R0:W3:Y:S04]  /*ab70*/  LDG.E.U16 R60, desc[UR8][R42.64] ;  /* 0x000000082a3c7981 */ /* 0x0000e8000c1e1500 */
[----:B------:R1:W5:Y:S04]  /*ab80*/  LDG.E.U16 R61, desc[UR8][R44.64] ;  /* 0x000000082c3d7981 */ /* 0x000368000c1e1500 */
[----:B------:R1:W5:Y:S01]  /*ab90*/  LDG.E.U16 R63, desc[UR8][R48.64] ;  /* 0x00000008303f7981 */ /* 0x000362000c1e1500 */
[----:B0-----:R-:W-:-:S04]  /*aba0*/  IMAD.WIDE R42, R3, 0x2, R90 ;  /* 0x00000002032a7825 */ /* 0x001fc800078e025a */
[----:B-1----:R-:W-:-:S04]  /*abb0*/  IMAD.WIDE R44, R3, 0x2, R68 ;  /* 0x00000002032c7825 */ /* 0x002fc800078e0244 */
[C---:B------:R-:W-:Y:S01]  /*abc0*/  IMAD.WIDE R48, R3.reuse, 0x2, R64 ;  /* 0x0000000203307825 */ /* 0x040fe200078e0240 */
[----:B------:R0:W5:Y:S04]  /*abd0*/  LDG.E.U16 R66, desc[UR8][R44.64] ;  /* 0x000000082c427981 */ /* 0x000168000c1e1500 */
[----:B------:R1:W5:Y:S04]  /*abe0*/  LDG.E.U16 R64, desc[UR8][R40.64] ;  /* 0x0000000828407981 */ /* 0x000368000c1e1500 */
[----:B------:R1:W5:Y:S01]  /*abf0*/  LDG.E.U16 R65, desc[UR8][R42.64] ;  /* 0x000000082a417981 */ /* 0x000362000c1e1500 */
[----:B0-----:R-:W-:-:S03]  /*ac00*/  IMAD.WIDE R44, R3, 0x2, R84 ;  /* 0x00000002032c7825 */ /* 0x001fc600078e0254 */
[----:B------:R0:W5:Y:S01]  /*ac10*/  LDG.E.U16 R68, desc[UR8][R48.64] ;  /* 0x0000000830447981 */ /* 0x000162000c1e1500 */
[----:B-1----:R-:W-:-:S04]  /*ac20*/  IMAD.WIDE R40, R3, 0x2, R88 ;  /* 0x0000000203287825 */ /* 0x002fc800078e0258 */
[C---:B------:R-:W-:Y:S01]  /*ac30*/  IMAD.WIDE R42, R3.reuse, 0x2, R86 ;  /* 0x00000002032a7825 */ /* 0x040fe200078e0256 */
[----:B------:R1:W5:Y:S03]  /*ac40*/  LDG.E.U16 R69, desc[UR8][R40.64] ;  /* 0x0000000828457981 */ /* 0x000366000c1e1500 */
[C---:B0-----:R-:W-:Y:S02]  /*ac50*/  IMAD.WIDE R48, R3.reuse, 0x2, R70 ;  /* 0x0000000203307825 */ /* 0x041fe400078e0246 */
[----:B------:R0:W5:Y:S04]  /*ac60*/  LDG.E.U16 R70, desc[UR8][R42.64] ;  /* 0x000000082a467981 */ /* 0x000168000c1e1500 */
[----:B------:R0:W5:Y:S01]  /*ac70*/  LDG.E.U16 R71, desc[UR8][R44.64] ;  /* 0x000000082c477981 */ /* 0x000162000c1e1500 */
[----:B-1----:R-:W-:-:S03]  /*ac80*/  IMAD.WIDE R40, R3, 0x2, R82 ;  /* 0x0000000203287825 */ /* 0x002fc600078e0252 */
[----:B------:R1:W5:Y:S01]  /*ac90*/  LDG.E.U16 R73, desc[UR8][R48.64] ;  /* 0x0000000830497981 */ /* 0x000362000c1e1500 */
[----:B0-----:R-:W-:-:S03]  /*aca0*/  IMAD.WIDE R42, R3, 0x2, R80 ;  /* 0x00000002032a7825 */ /* 0x001fc600078e0250 */
[----:B------:R-:W5:Y:S01]  /*acb0*/  LDG.E.U16 R40, desc[UR8][R40.64] ;  /* 0x0000000828287981 */ /* 0x000f62000c1e1500 */
[----:B------:R-:W-:-:S03]  /*acc0*/  IMAD.WIDE R44, R3, 0x2, R78 ;  /* 0x00000002032c7825 */ /* 0x000fc600078e024e */
[----:B------:R-:W5:Y:S01]  /*acd0*/  LDG.E.U16 R42, desc[UR8][R42.64] ;  /* 0x000000082a2a7981 */ /* 0x000f62000c1e1500 */
[----:B-1----:R-:W-:-:S03]  /*ace0*/  IMAD.WIDE R48, R3, 0x2, R74 ;  /* 0x0000000203307825 */ /* 0x002fc600078e024a */
[----:B------:R-:W5:Y:S04]  /*acf0*/  LDG.E.U16 R44, desc[UR8][R44.64] ;  /* 0x000000082c2c7981 */ /* 0x000f68000c1e1500 */
[----:B------:R-:W5:Y:S01]  /*ad00*/  LDG.E.U16 R48, desc[UR8][R48.64] ;  /* 0x0000000830307981 */ /* 0x000f62000c1e1500 */
[----:B------:R-:W-:-:S03]  /*ad10*/  LOP3.LUT R74, R134, 0x10, RZ, 0x3c, !PT ;  /* 0x00000010864a7812 */ /* 0x000fc600078e3cff */
        /* <DEDUP_REMOVED lines=16> */
[----:B------:R0:W-:Y:S04]  /*ae20*/  STS.U16 [R74+UR4+0x19c80], R19 ;  /* 0x019c80134a007988 */ /* 0x0001e80008000404 */
[----:B------:R-:W-:Y:S04]  /*ae30*/  STS.U16 [R75+UR4+0x18100], R21 ;  /* 0x018100154b007988 */ /* 0x000fe80008000404 */
[----:B------:R-:W-:Y:S01]  /*ae40*/  STS.U16 [R75+UR4+0x18500], R22 ;  /* 0x018500164b007988 */ /* 0x000fe20008000404 */
[----:B0-----:R-:W-:-:S03]  /*ae50*/  LOP3.LUT R74, R134, 0x30, RZ, 0x3c, !PT ;  /* 0x00000030864a7812 */ /* 0x001fc600078e3cff */
        /* <DEDUP_REMOVED lines=15> */
[----:B------:R1:W-:Y:S04]  /*af50*/  STS.U16 [R75+UR4+0x18200], R31 ;  /* 0x0182001f4b007988 */ /* 0x0003e80008000404 */
[----:B------:R1:W-:Y:S01]  /*af60*/  STS.U16 [R75+UR4+0x18600], R30 ;  /* 0x0186001e4b007988 */ /* 0x0003e20008000404 */
[----:B0-----:R-:W-:-:S03]  /*af70*/  LOP3.LUT R74, R134, 0x50, RZ, 0x3c, !PT ;  /* 0x00000050864a7812 */ /* 0x001fc600078e3cff */
[----:B------:R1:W-:Y:S04]  /*af80*/  STS.U16 [R75+UR4+0x18a00], R39 ;  /* 0x018a00274b007988 */ /* 0x0003e80008000404 */
[----:B------:R1:W-:Y:S04]  /*af90*/  STS.U16 [R75+UR4+0x18e00], R50 ;  /* 0x018e00324b007988 */ /* 0x0003e80008000404 */
[----:B------:R1:W-:Y:S04]  /*afa0*/  STS.U16 [R75+UR4+0x19200], R51 ;  /* 0x019200334b007988 */ /* 0x0003e80008000404 */
[----:B------:R1:W-:Y:S04]  /*afb0*/  STS.U16 [R75+UR4+0x19600], R52 ;  /* 0x019600344b007988 */ /* 0x0003e80008000404 */
[----:B------:R1:W-:Y:S04]  /*afc0*/  STS.U16 [R75+UR4+0x19a00], R53 ;  /* 0x019a00354b007988 */ /* 0x0003e80008000404 */
[----:B------:R1:W-:Y:S01]  /*afd0*/  STS.U16 [R75+UR4+0x19e00], R54 ;  /* 0x019e00364b007988 */ /* 0x0003e20008000404 */
[----:B------:R-:W-:-:S03]  /*afe0*/  LOP3.LUT R6, R134, 0x60, RZ, 0x3c, !PT ;  /* 0x0000006086067812 */ /* 0x000fc600078e3cff */
[----:B------:R1:W-:Y:S04]  /*aff0*/  STS.U16 [R74+UR4+0x18280], R55 ;  /* 0x018280374a007988 */ /* 0x0003e80008000404 */
[----:B------:R1:W-:Y:S04]  /*b000*/  STS.U16 [R74+UR4+0x18680], R56 ;  /* 0x018680384a007988 */ /* 0x0003e80008000404 */
[----:B--2---:R1:W-:Y:S01]  /*b010*/  STS.U16 [R74+UR4+0x18a80], R57 ;  /* 0x018a80394a007988 */ /* 0x0043e20008000404 */
[----:B------:R-:W-:Y:S01]  /*b020*/  LOP3.LUT R4, R134, 0x70, RZ, 0x3c, !PT ;  /* 0x0000007086047812 */ /* 0x000fe200078e3cff */
[----:B------:R-:W-:-:S02]  /*b030*/  UMOV UR70, 0x1 ;  /* 0x0000000100467882 */ /* 0x000fc40000000000 */
[----:B------:R-:W-:-:S04]  /*b040*/  @!UP0 UIADD3 UR70, UPT, UPT, -UR70, 0x100000, URZ ;  /* 0x0010000046468890 */ /* 0x000fc8000fffe1ff */
[----:B------:R-:W-:Y:S02]  /*b050*/  @!UP0 USHF.L.U32 UR71, UR70, 0xb, URZ ;  /* 0x0000000b46478899 */ /* 0x000fe400080006ff */
[----:B------:R-:W-:Y:S01]  /*b060*/  @!UP0 USHF.L.U32 UR70, UR70, 0x1, URZ ;  /* 0x0000000146468899 */ /* 0x000fe200080006ff */
[----:B------:R-:W-:Y:S01]  /*b070*/  VOTEU.ALL UP1, P1 ;  /* 0x0000000000ff7886 */ /* 0x000fe20000820000 */
[----:B----4-:R1:W-:Y:S04]  /*b080*/  STS.U16 [R74+UR4+0x18e80], R58 ;  /* 0x018e803a4a007988 */ /* 0x0103e80008000404 */
[----:B------:R1:W-:Y:S04]  /*b090*/  STS.U16 [R74+UR4+0x19280], R59 ;  /* 0x0192803b4a007988 */ /* 0x0003e80008000404 */
[----:B---3--:R1:W-:Y:S04]  /*b0a0*/  STS.U16 [R74+UR4+0x19680], R60 ;  /* 0x0196803c4a007988 */ /* 0x0083e80008000404 */
[----:B-----5:R1:W-:Y:S04]  /*b0b0*/  STS.U16 [R74+UR4+0x19a80], R61 ;  /* 0x019a803d4a007988 */ /* 0x0203e80008000404 */
        /* <DEDUP_REMOVED lines=18> */
[----:B0-----:R-:W-:Y:S04]  /*b1e0*/  FENCE.VIEW.ASYNC.S ;  /* 0x00000000000073c6 */ /* 0x001fe80000000000 */
[----:B------:R-:W0:Y:S02]  /*b1f0*/  FENCE.VIEW.ASYNC.S ;  /* 0x00000000000073c6 */ /* 0x000e240000000000 */
[----:B0-----:R1:W0:Y:S02]  /*b200*/  @!UP1 SYNCS.EXCH.64 URZ, [UR4+0x28010], UR70 ;  /* 0x0280104604ff95b2 */ /* 0x0012240008000100 */
[----:B0-----:R-:W-:Y:S06]  /*b210*/  BAR.SYNC.DEFER_BLOCKING 0x0 ;  /* 0x0000000000007b1d */ /* 0x001fec0000010000 */
[----:B-1----:R-:W-:Y:S05]  /*b220*/  @P2 BRA `(.L_x_13) ;  /* 0x0000000000b42947 */ /* 0x002fea0003800000 */
[----:B------:R-:W2:Y:S04]  /*b230*/  LDL R8, [R1+0x260] ;  /* 0x0002600001087983 */ /* 0x000ea80000100800 */
[----:B------:R-:W3:Y:S01]  /*b240*/  LDL R4, [R1+0x25c] ;  /* 0x00025c0001047983 */ /* 0x000ee20000100800 */
[----:B------:R-:W-:-:S13]  /*b250*/  ELECT P3, URZ, PT ;  /* 0x0000000000ff782f */ /* 0x000fda0003860000 */
[----:B------:R-:W-:Y:S01]  /*b260*/  @P3 IMAD.MOV.U32 R5, RZ, RZ, 0x40004040 ;  /* 0x40004040ff053424 */ /* 0x000fe200078e00ff */
[----:B--2---:R-:W-:Y:S02]  /*b270*/  R2UR UR72, R8 ;  /* 0x00000000084872ca */ /* 0x004fe400000e0000 */
[----:B------:R-:W2:Y:S01]  /*b280*/  LDL R8, [R1+0x274] ;  /* 0x0002740001087983 */ /* 0x000ea20000100800 */
[----:B---3--:R-:W-:Y:S02]  /*b290*/  R2UR UR70, R4 ;  /* 0x00000000044672ca */ /* 0x008fe400000e0000 */
[----:B------:R-:W-:-:S11]  /*b2a0*/  @P3 R2UR UR71, R5 ;  /* 0x00000000054732ca */ /* 0x000fd600000e0000 */
[----:B------:R-:W-:-:S04]  /*b2b0*/  MOV R4, UR70 ;  /* 0x0000004600047c02 */ /* 0x000fc80008000f00 */
[----:B------:R-:W-:Y:S01]  /*b2c0*/  @P3 R2UR UR70, R4 ;  /* 0x00000000044632ca */ /* 0x000fe200000e0000 */
[----:B------:R-:W-:Y:S01]  /*b2d0*/  IMAD.U32 R4, RZ, RZ, UR72 ;  /* 0x00000048ff047e24 */ /* 0x000fe2000f8e00ff */
[----:B------:R-:W-:-:S04]  /*b2e0*/  @P3 R2UR UR73, R5 ;  /* 0x00000000054932ca */ /* 0x000fc800000e0000 */
[----:B------:R-:W-:Y:S02]  /*b2f0*/  @P3 R2UR UR72, R4 ;  /* 0x00000000044832ca */ /* 0x000fe400000e0000 */
[----:B------:R-:W-:Y:S01]  /*b300*/  MOV.SPILL R6, UR5 ;  /* 0x0000000500067c02 */ /* 0x000fe20009000f00 */
[----:B------:R-:W-:Y:S01]  /*b310*/  UMOV UR5, 0x8108010 ;  /* 0x0810801000057882 */ /* 0x000fe20000000000 */
[----:B------:R-:W-:Y:S01]  /*b320*/  MOV.SPILL R7, UR4 ;  /* 0x0000000400077c02 */ /* 0x000fe20009000f00 */
[----:B------:R-:W-:-:S08]  /*b330*/  UMOV UR4, 0x0 ;  /* 0x0000000000047882 */ /* 0x000fd00000000000 */
[----:B------:R0:W-:Y:S01]  /*b340*/  UTCHMMA gdesc[UR70], gdesc[UR72], tmem[UR74], tmem[UR4], idesc[UR5], !UPT ;  /* 0x00ff0448460075ea */ /* 0x0001e2000f80004a */
[----:B------:R-:W-:Y:S01]  /*b350*/  IMAD.MOV.U32 R5, RZ, RZ, RZ ;  /* 0x000000ffff057224 */ /* 0x000fe200078e00ff */
[----:B0-----:R-:W-:Y:S01]  /*b360*/  UMOV UR70, 0x0 ;  /* 0x0000000000467882 */ /* 0x001fe20000000000 */
[----:B------:R-:W-:Y:S01]  /*b370*/  UMOV UR71, 0x8108010 ;  /* 0x0810801000477882 */ /* 0x000fe20000000000 */
[----:B------:R-:W-:Y:S01]  /*b380*/  UMOV UR72, 0x0 ;  /* 0x0000000000487882 */ /* 0x000fe20000000000 */
[----:B------:R-:W-:Y:S01]  /*b390*/  UMOV UR73, 0x8108010 ;  /* 0x0810801000497882 */ /* 0x000fe20000000000 */
[----:B------:R-:W-:Y:S01]  /*b3a0*/  UTCHMMA gdesc[UR38], gdesc[UR10], tmem[UR74], tmem[UR70], idesc[UR71], UPT ;  /* 0x00ff460a260075ea */ /* 0x000fe2000b80004a */
        /* <DEDUP_REMOVED lines=13> */
[----:B------:R0:W-:Y:S01]  /*b480*/  UTCHMMA gdesc[UR40], gdesc[UR68], tmem[UR74], tmem[UR70], idesc[UR71], UPT ;  /* 0x00ff4644280075ea */ /* 0x0001e2000b80004a */
[----:B------:R-:W-:-:S02]  /*b490*/  R2UR.FILL UR5, R6 ;  /* 0x00000000060572ca */ /* 0x000fc400004e0000 */
[----:B------:R-:W-:Y:S02]  /*b4a0*/  R2UR.FILL UR4, R7 ;  /* 0x00000000070472ca */ /* 0x000fe400004e0000 */
[----:B--2---:R-:W-:-:S04]  /*b4b0*/  IADD3 R4, PT, PT, R8, 0x28010, RZ ;  /* 0x0002801008047810 */ /* 0x004fc80007ffe0ff */
[----:B------:R-:W-:-:S04]  /*b4c0*/  @P3 MOV R4, R4 ;  /* 0x0000000400043202 */ /* 0x000fc80000000f00 */
[----:B0-----:R-:W-:-:S13]  /*b4d0*/  @P3 R2UR UR70, R4 ;  /* 0x00000000044632ca */ /* 0x001fda00000e0000 */
[----:B------:R0:W-:Y:S01]  /*b4e0*/  UTCBAR [UR70], URZ ;  /* 0x000000ff460073e9 */ /* 0x0001e200080000ff */
[----:B------:R-:W-:Y:S01]  /*b4f0*/  NOP ;  /* 0x0000000000007918 */ /* 0x000fe20000000000 */
.L_x_13:
[----:B------:R-:W1:Y:S01]  /*b500*/  SYNCS.PHASECHK.TRANS64.TRYWAIT P3, [UR4+0x28010], RZ ;  /* 0x028010ffff0075a7 */ /* 0x000e620008061104 */
[----:B------:R-:W2:Y:S01]  /*b510*/  LDC R39, c[0x0][0x3a8] ;  /* 0x0000ea00ff277b82 */ /* 0x000ea20000000800 */
[----:B-1----:R-:W-:Y:S05]  /*b520*/  @!P3 BRA `(.L_x_14) ;  /* 0x00000070008cb947 */ /* 0x002fea0003800000 */
.L_x_23:
[----:B------:R-:W3:Y:S04]  /*b530*/  LDL R4, [R1+0x26c] ;  /* 0x00026c0001047983 */ /* 0x000ee80000100800 */
[----:B------:R-:W4:Y:S04]  /*b540*/  LDL R44, [R1+0x270] ;  /* 0x00027000012c7983 */ /* 0x000f280000100800 */
[----:B------:R-:W5:Y:S01]  /*b550*/  LDL R43, [R1+0x268] ;  /* 0x00026800012b7983 */ /* 0x000f620000100800 */
[----:B------:R-:W-:Y:S06]  /*b560*/  BAR.SYNC.DEFER_BLOCKING 0x0 ;  /* 0x0000000000007b1d */ /* 0x000fec0000010000 */
[----:B------:R-:W4:Y:S01]  /*b570*/  @!P1 SYNCS.CCTL.IV [UR4+0x28010] ;  /* 0x02801000ff0099b1 */ /* 0x000f220008000004 */
[----:B0--3--:R-:W-:-:S13]  /*b580*/  R2UR UR70, R4 ;  /* 0x00000000044672ca */ /* 0x009fda00000e0000 */
[----:B------:R-:W-:Y:S01]  /*b590*/  LDTM.16dp32bit_t0_t15.x32 R4, tmem[UR70] ;  /* 0x00000046000479ee */ /* 0x000fe20008a80000 */
[----:B------:R-:W0:Y:S01]  /*b5a0*/  LDTM.16dp32bit_t16_t31.x32 R4, tmem[UR70+0x20] ;  /* 0x00002046000479ee */ /* 0x000e220008aa0000 */
[----:B------:R-:W-:Y:S01]  /*b5b0*/  NOP ;  /* 0x0000000000007918 */ /* 0x000fe20000000000 */
[-C--:B0-2---:R-:W-:Y:S01]  /*b5c0*/  FMUL R40, R4, R39.reuse ;  /* 0x0000002704287220 */ /* 0x085fe20000400000 */
[-C--:B------:R-:W-:Y:S01]  /*b5d0*/  FMUL R41, R5, R39.reuse ;  /* 0x0000002705297220 */ /* 0x080fe20000400000 */
[-C--:B------:R-:W-:Y:S01]  /*b5e0*/  FMUL R42, R6, R39.reuse ;  /* 0x00000027062a7220 */ /* 0x080fe20000400000 */
[-C--:B------:R-:W-:Y:S01]  /*b5f0*/  FMUL R38, R7, R39.reuse ;  /* 0x0000002707267220 */ /* 0x080fe20000400000 */
[----:B------:R-:W-:-:S03]  /*b600*/  FMUL R36, R8, R39 ;  /* 0x0000002708247220 */ /* 0x000fc60000400000 */
[----:B------:R-:W-:Y:S01]  /*b610*/  FMNMX3 R42, R40, R41, R42, !PT ;  /* 0x00000029282a7276 */ /* 0x000fe2000780002a */
[-C--:B------:R-:W-:Y:S01]  /*b620*/  FMUL R41, R9, R39.reuse ;  /* 0x0000002709297220 */ /* 0x080fe20000400000 */
[-C--:B------:R-:W-:Y:S02]  /*b630*/  FMUL R40, R10, R39.reuse ;  /* 0x000000270a287220 */ /* 0x080fe40000400000 */
[----:B------:R-:W-:Y:S01]  /*b640*/  FMNMX3 R42, R42, R38, R36, !PT ;  /* 0x000000262a2a7276 */ /* 0x000fe20007800024 */
[-C--:B------:R-:W-:Y:S01]  /*b650*/  FMUL R38, R11, R39.reuse ;  /* 0x000000270b267220 */ /* 0x080fe20000400000 */
[----:B------:R-:W-:Y:S02]  /*b660*/  FMUL R36, R12, R39 ;  /* 0x000000270c247220 */ /* 0x000fe40000400000 */
[----:B------:R-:W-:Y:S01]  /*b670*/  FMNMX3 R42, R42, R41, R40, !PT ;  /* 0x000000292a2a7276 */ /* 0x000fe20007800028 */
[-C--:B------:R-:W-:Y:S01]  /*b680*/  FMUL R41, R13, R39.reuse ;  /* 0x000000270d297220 */ /* 0x080fe20000400000 */
[----:B------:R-:W-:-:S02]  /*b690*/  FMUL R40, R14, R39 ;  /* 0x000000270e287220 */ /* 0x000fc40000400000 */
[----:B------:R-:W-:Y:S01]  /*b6a0*/  FMNMX3 R42, R42, R38, R36, !PT ;  /* 0x000000262a2a7276 */ /* 0x000fe20007800024 */
[-C--:B------:R-:W-:Y:S01]  /*b6b0*/  FMUL R38, R15, R39.reuse ;  /* 0x000000270f267220 */ /* 0x080fe20000400000 */
[----:B------:R-:W-:Y:S02]  /*b6c0*/  FMUL R36, R16, R39 ;  /* 0x0000002710247220 */ /* 0x000fe40000400000 */
[----:B------:R-:W-:Y:S01]  /*b6d0*/  FMNMX3 R42, R42, R41, R40, !PT ;  /* 0x000000292a2a7276 */ /* 0x000fe20007800028 */
[-C--:B------:R-:W-:Y:S01]  /*b6e0*/  FMUL R41, R17, R39.reuse ;  /* 0x0000002711297220 */ /* 0x080fe20000400000 */
[-C--:B------:R-:W-:Y:S02]  /*b6f0*/  FMUL R40, R18, R39.reuse ;  /* 0x0000002712287220 */ /* 0x080fe40000400000 */
[----:B------:R-:W-:Y:S01]  /*b700*/  FMNMX3 R42, R42, R38, R36, !PT ;  /* 0x000000262a2a7276 */ /* 0x000fe20007800024 */
[-C--:B------:R-:W-:Y:S01]  /*b710*/  FMUL R38, R19, R39.reuse ;  /* 0x0000002713267220 */ /* 0x080fe20000400000 */
[----:B------:R-:W-:-:S02]  /*b720*/  FMUL R36, R20, R39 ;  /* 0x0000002714247220 */ /* 0x000fc40000400000 */
        /* <DEDUP_REMOVED lines=22> */
[----:B------:R-:W-:-:S03]  /*b890*/  FMUL R38, R35, R39 ;  /* 0x0000002723267220 */ /* 0x000fc60000400000 */
[----:B------:R-:W-:-:S04]  /*b8a0*/  FMNMX3 R36, R36, R41, R42, !PT ;  /* 0x0000002924247276 */ /* 0x000fc8000780002a */
[----:B------:R-:W-:-:S05]  /*b8b0*/  FMNMX R36, R38, R36, !PT ;  /* 0x0000002426247209 */ /* 0x000fca0007800000 */
[----:B------:R-:W0:Y:S02]  /*b8c0*/  SHFL.BFLY PT, R132, R36, 0x10, 0x1f ;  /* 0x0e001f0024847f89 */ /* 0x000e2400000e0000 */
[----:B0-----:R-:W-:-:S05]  /*b8d0*/  FMNMX3 R132, R36, R132, R37, !PT ;  /* 0x0000008424847276 */ /* 0x001fca0007800025 */
[-CC-:B------:R-:W-:Y:S01]  /*b8e0*/  FFMA R4, R4, R39.reuse, -R132.reuse ;  /* 0x0000002704047223 */ /* 0x180fe20000000884 */
[-CC-:B------:R-:W-:Y:S01]  /*b8f0*/  FFMA R5, R5, R39.reuse, -R132.reuse ;  /* 0x0000002705057223 */ /* 0x180fe20000000884 */
[-CC-:B------:R-:W-:Y:S02]  /*b900*/  FFMA R6, R6, R39.reuse, -R132.reuse ;  /* 0x0000002706067223 */ /* 0x180fe40000000884 */
[----:B------:R-:W-:Y:S01]  /*b910*/  FMUL R4, R4, 1.4426950216293334961 ;  /* 0x3fb8aa3b04047820 */ /* 0x000fe20000400000 */
[----:B------:R-:W-:Y:S01]  /*b920*/  FMUL R5, R5, 1.4426950216293334961 ;  /* 0x3fb8aa3b05057820 */ /* 0x000fe20000400000 */
[-CC-:B------:R-:W-:Y:S01]  /*b930*/  FFMA R7, R7, R39.reuse, -R132.reuse ;  /* 0x0000002707077223 */ /* 0x180fe20000000884 */
[----:B------:R-:W-:Y:S01]  /*b940*/  FMUL R6, R6, 1.4426950216293334961 ;  /* 0x3fb8aa3b06067820 */ /* 0x000fe20000400000 */
[-CC-:B------:R-:W-:Y:S02]  /*b950*/  FFMA R36, R8, R39.reuse, -R132.reuse ;  /* 0x0000002708247223 */ /* 0x180fe40000000884 */
[----:B------:R-:W-:Y:S01]  /*b960*/  MUFU.EX2 R4, R4 ;  /* 0x0000000400047308 */ /* 0x000fe20000000800 */
[----:B------:R-:W-:Y:S01]  /*b970*/  FMUL R7, R7, 1.4426950216293334961 ;  /* 0x3fb8aa3b07077820 */ /* 0x000fe20000400000 */
[----:B------:R-:W-:-:S06]  /*b980*/  FFMA R9, R9, R39, -R132 ;  /* 0x0000002709097223 */ /* 0x000fcc0000000884 */
[----:B------:R-:W0:Y:S01]  /*b990*/  MUFU.EX2 R5, R5 ;  /* 0x0000000500057308 */ /* 0x000e220000000800 */
[----:B------:R-:W-:Y:S01]  /*b9a0*/  FMUL R9, R9, 1.4426950216293334961 ;  /* 0x3fb8aa3b09097820 */ /* 0x000fe20000400000 */
[----:B------:R-:W-:-:S06]  /*b9b0*/  FFMA R11, R11, R39, -R132 ;  /* 0x000000270b0b7223 */ /* 0x000fcc0000000884 */
[----:B------:R-:W1:Y:S01]  /*b9c0*/  MUFU.EX2 R6, R6 ;  /* 0x0000000600067308 */ /* 0x000e620000000800 */
[----:B------:R-:W-:-:S07]  /*b9d0*/  FMUL R11, R11, 1.4426950216293334961 ;  /* 0x3fb8aa3b0b0b7820 */ /* 0x000fce0000400000 */
[----:B------:R2:W3:Y:S02]  /*b9e0*/  MUFU.EX2 R8, R7 ;  /* 0x0000000700087308 */ /* 0x0004e40000000800 */
[----:B--2---:R-:W-:Y:S01]  /*b9f0*/  FMUL R7, R36, 1.4426950216293334961 ;  /* 0x3fb8aa3b24077820 */ /* 0x004fe20000400000 */
[----:B------:R-:W-:-:S05]  /*ba00*/  FFMA R36, R10, R39, -R132 ;  /* 0x000000270a247223 */ /* 0x000fca0000000884 */
[----:B------:R2:W-:Y:S08]  /*ba10*/  MUFU.EX2 R10, R9 ;  /* 0x00000009000a7308 */ /* 0x0005f00000000800 */
[----:B------:R-:W0:Y:S01]  /*ba20*/  MUFU.EX2 R7, R7 ;  /* 0x0000000700077308 */ /* 0x000e220000000800 */
[----:B--2---:R-:W-:Y:S01]  /*ba30*/  FMUL R9, R36, 1.4426950216293334961 ;  /* 0x3fb8aa3b24097820 */ /* 0x004fe20000400000 */
[----:B------:R-:W-:-:S06]  /*ba40*/  FFMA R36, R12, R39, -R132 ;  /* 0x000000270c247223 */ /* 0x000fcc0000000884 */
[----:B------:R2:W-:Y:S01]  /*ba50*/  MUFU.EX2 R12, R11 ;  /* 0x0000000b000c7308 */ /* 0x0005e20000000800 */
[----:B------:R-:W-:Y:S01]  /*ba60*/  FFMA R13, R13, R39, -R132 ;  /* 0x000000270d0d7223 */ /* 0x000fe20000000884 */
[----:B--2---:R-:W-:Y:S01]  /*ba70*/  FMUL R11, R36, 1.4426950216293334961 ;  /* 0x3fb8aa3b240b7820 */ /* 0x004fe20000400000 */
[----:B0-----:R-:W-:-:S05]  /*ba80*/  FADD R36, R4, R5 ;  /* 0x0000000504247221 */ /* 0x001fca0000000000 */
[----:B------:R-:W0:Y:S01]  /*ba90*/  MUFU.EX2 R9, R9 ;  /* 0x0000000900097308 */ /* 0x000e220000000800 */
[----:B-1----:R-:W-:Y:S01]  /*baa0*/  FADD R36, R6, R36 ;  /* 0x0000002406247221 */ /* 0x002fe20000000000 */
[----:B------:R-:W-:Y:S01]  /*bab0*/  FMUL R13, R13, 1.4426950216293334961 ;  /* 0x3fb8aa3b0d0d7820 */ /* 0x000fe20000400000 */
[----:B------:R-:W-:Y:S02]  /*bac0*/  FFMA R14, R14, R39, -R132 ;  /* 0x000000270e0e7223 */ /* 0x000fe40000000884 */
[----:B---3--:R-:W-:-:S03]  /*bad0*/  FADD R36, R8, R36 ;  /* 0x0000002408247221 */ /* 0x008fc60000000000 */
[----:B------:R-:W1:Y:S01]  /*bae0*/  MUFU.EX2 R11, R11 ;  /* 0x0000000b000b7308 */ /* 0x000e620000000800 */
[----:B------:R-:W-:Y:S01]  /*baf0*/  FMUL R14, R14, 1.4426950216293334961 ;  /* 0x3fb8aa3b0e0e7820 */ /* 0x000fe20000400000 */
[-C--:B------:R-:W-:Y:S01]  /*bb00*/  FFMA R15, R15, R39.reuse, -R132 ;  /* 0x000000270f0f7223 */ /* 0x080fe20000000884 */
[----:B------:R-:W-:Y:S01]  /*bb10*/  FADD R36, R7, R36 ;  /* 0x0000002407247221 */ /* 0x000fe20000000000 */
[----:B------:R-:W-:Y:S02]  /*bb20*/  FFMA R16, R16, R39, -R132 ;  /* 0x0000002710107223 */ /* 0x000fe40000000884 */
[----:B------:R-:W-:Y:S01]  /*bb30*/  FMUL R15, R15, 1.4426950216293334961 ;  /* 0x3fb8aa3b0f0f7820 */ /* 0x000fe20000400000 */
[----:B------:R-:W-:Y:S01]  /*bb40*/  FADD R36, R10, R36 ;  /* 0x000000240a247221 */ /* 0x000fe20000000000 */
[----:B------:R-:W2:Y:S01]  /*bb50*/  MUFU.EX2 R13, R13 ;  /* 0x0000000d000d7308 */ /* 0x000ea20000000800 */
[----:B------:R-:W-:Y:S02]  /*bb60*/  FMUL R16, R16, 1.4426950216293334961 ;  /* 0x3fb8aa3b10107820 */ /* 0x000fe40000400000 */
[----:B0-----:R-:W-:-:S05]  /*bb70*/  FADD R36, R9, R36 ;  /* 0x0000002409247221 */ /* 0x001fca0000000000 */
[----:B------:R-:W0:Y:S01]  /*bb80*/  MUFU.EX2 R14, R14 ;  /* 0x0000000e000e7308 */ /* 0x000e220000000800 */
[----:B------:R-:W-:-:S07]  /*bb90*/  FADD R36, R12, R36 ;  /* 0x000000240c247221 */ /* 0x000fce0000000000 */
[----:B------:R-:W3:Y:S01]  /*bba0*/  MUFU.EX2 R15, R15 ;  /* 0x0000000f000f7308 */ /* 0x000ee20000000800 */
[----:B-1----:R-:W-:Y:S01]  /*bbb0*/  FADD R36, R11, R36 ;  /* 0x000000240b247221 */ /* 0x002fe20000000000 */
[----:B------:R-:W-:-:S06]  /*bbc0*/  FFMA R17, R17, R39, -R132 ;  /* 0x0000002711117223 */ /* 0x000fcc0000000884 */
[----:B------:R-:W1:Y:S01]  /*bbd0*/  MUFU.EX2 R16, R16 ;  /* 0x0000001000107308 */ /* 0x000e620000000800 */
[----:B--2---:R-:W-:Y:S01]  /*bbe0*/  FADD R36, R13, R36 ;  /* 0x000000240d247221 */ /* 0x004fe20000000000 */
[----:B------:R-:W-:Y:S01]  /*bbf0*/  FMUL R17, R17, 1.4426950216293334961 ;  /* 0x3fb8aa3b11117820 */ /* 0x000fe20000400000 */
[-C--:B------:R-:W-:Y:S02]  /*bc00*/  FFMA R18, R18, R39.reuse, -R132 ;  /* 0x0000002712127223 */ /* 0x080fe40000000884 */
[----:B0-----:R-:W-:Y:S01]  /*bc10*/  FADD R36, R14, R36 ;  /* 0x000000240e247221 */ /* 0x001fe20000000000 */
[-C--:B------:R-:W-:Y:S01]  /*bc20*/  FFMA R29, R29, R39.reuse, -R132 ;  /* 0x000000271d1d7223 */ /* 0x080fe20000000884 */
[----:B------:R-:W-:Y:S02]  /*bc30*/  FMUL R18, R18, 1.4426950216293334961 ;  /* 0x3fb8aa3b12127820 */ /* 0x000fe40000400000 */
[----:B---3--:R-:W-:Y:S01]  /*bc40*/  FADD R36, R15, R36 ;  /* 0x000000240f247221 */ /* 0x008fe20000000000 */
[-CC-:B------:R-:W-:Y:S01]  /*bc50*/  FFMA R19, R19, R39.reuse, -R132.reuse ;  /* 0x0000002713137223 */ /* 0x180fe20000000884 */
[----:B------:R-:W-:Y:S01]  /*bc60*/  FMUL R29, R29, 1.4426950216293334961 ;  /* 0x3fb8aa3b1d1d7820 */ /* 0x000fe20000400000 */
[-CC-:B------:R-:W-:Y:S01]  /*bc70*/  FFMA R31, R31, R39.reuse, -R132.reuse ;  /* 0x000000271f1f7223 */ /* 0x180fe20000000884 */
[----:B------:R-:W0:Y:S01]  /*bc80*/  MUFU.EX2 R17, R17 ;  /* 0x0000001100117308 */ /* 0x000e220000000800 */
[----:B------:R-:W-:Y:S01]  /*bc90*/  FMUL R19, R19, 1.4426950216293334961 ;  /* 0x3fb8aa3b13137820 */ /* 0x000fe20000400000 */
[----:B------:R-:W-:Y:S01]  /*bca0*/  FFMA R20, R20, R39, -R132 ;  /* 0x0000002714147223 */ /* 0x000fe20000000884 */
[----:B-1----:R-:W-:-:S05]  /*bcb0*/  FADD R38, R16, R36 ;  /* 0x0000002410267221 */ /* 0x002fca0000000000 */
[----:B------:R1:W-:Y:S01]  /*bcc0*/  MUFU.EX2 R36, R29 ;  /* 0x0000001d00247308 */ /* 0x0003e20000000800 */
[----:B------:R-:W-:Y:S01]  /*bcd0*/  FMUL R20, R20, 1.4426950216293334961 ;  /* 0x3fb8aa3b14147820 */ /* 0x000fe20000400000 */
[----:B------:R-:W-:-:S06]  /*bce0*/  FFMA R21, R21, R39, -R132 ;  /* 0x0000002715157223 */ /* 0x000fcc0000000884 */
[----:B------:R-:W2:Y:S01]  /*bcf0*/  MUFU.EX2 R18, R18 ;  /* 0x0000001200127308 */ /* 0x000ea20000000800 */
[----:B-1----:R-:W-:Y:S01]  /*bd00*/  FMUL R29, R31, 1.4426950216293334961 ;  /* 0x3fb8aa3b1f1d7820 */ /* 0x002fe20000400000 */
[----:B------:R-:W-:Y:S01]  /*bd10*/  FADD R31, -R132, R37 ;  /* 0x00000025841f7221 */ /* 0x000fe20000000100 */
[----:B------:R-:W-:Y:S01]  /*bd20*/  FMUL R21, R21, 1.4426950216293334961 ;  /* 0x3fb8aa3b15157820 */ /* 0x000fe20000400000 */
[-CC-:B------:R-:W-:Y:S02]  /*bd30*/  FFMA R22, R22, R39.reuse, -R132.reuse ;  /* 0x0000002716167223 */ /* 0x180fe40000000884 */
[----:B------:R-:W-:Y:S02]  /*bd40*/  FMUL R31, R31, 1.4426950216293334961 ;  /* 0x3fb8aa3b1f1f7820 */ /* 0x000fe40000400000 */
[----:B------:R-:W1:Y:S01]  /*bd50*/  MUFU.EX2 R19, R19 ;  /* 0x0000001300137308 */ /* 0x000e620000000800 */
[----:B------:R-:W-:Y:S01]  /*bd60*/  FMUL R22, R22, 1.4426950216293334961 ;  /* 0x3fb8aa3b16167820 */ /* 0x000fe20000400000 */
[----:B------:R-:W-:Y:S01]  /*bd70*/  FFMA R23, R23, R39, -R132 ;  /* 0x0000002717177223 */ /* 0x000fe20000000884 */
[----:B0-----:R-:W-:-:S05]  /*bd80*/  FADD R38, R17, R38 ;  /* 0x0000002611267221 */ /* 0x001fca0000000000 */
[----:B------:R-:W0:Y:S01]  /*bd90*/  MUFU.EX2 R20, R20 ;  /* 0x0000001400147308 */ /* 0x000e220000000800 */
[----:B------:R-:W-:Y:S01]  /*bda0*/  FMUL R23, R23, 1.4426950216293334961 ;  /* 0x3fb8aa3b17177820 */ /* 0x000fe20000400000 */
[----:B------:R-:W-:-:S06]  /*bdb0*/  FFMA R24, R24, R39, -R132 ;  /* 0x0000002718187223 */ /* 0x000fcc0000000884 */
[----:B------:R-:W4:Y:S01]  /*bdc0*/  MUFU.EX2 R135, R31 ;  /* 0x0000001f00877308 */ /* 0x000f220000000800 */
[----:B--2---:R-:W-:Y:S01]  /*bdd0*/  FADD R38, R18, R38 ;  /* 0x0000002612267221 */ /* 0x004fe20000000000 */
[----:B------:R-:W-:-:S06]  /*bde0*/  FMUL R24, R24, 1.4426950216293334961 ;  /* 0x3fb8aa3b18187820 */ /* 0x000fcc0000400000 */
[----:B------:R-:W2:Y:S01]  /*bdf0*/  MUFU.EX2 R21, R21 ;  /* 0x0000001500157308 */ /* 0x000ea20000000800 */
[----:B------:R-:W-:Y:S01]  /*be00*/  FFMA R25, R25, R39, -R132 ;  /* 0x0000002719197223 */ /* 0x000fe20000000884 */
[----:B-1----:R-:W-:-:S06]  /*be10*/  FADD R38, R19, R38 ;  /* 0x0000002613267221 */ /* 0x002fcc0000000000 */
[----:B------:R-:W1:Y:S01]  /*be20*/  MUFU.EX2 R22, R22 ;  /* 0x0000001600167308 */ /* 0x000e620000000800 */
[----:B------:R-:W-:Y:S01]  /*be30*/  FMUL R25, R25, 1.4426950216293334961 ;  /* 0x3fb8aa3b19197820 */ /* 0x000fe20000400000 */
[----:B------:R-:W-:Y:S01]  /*be40*/  FFMA R26, R26, R39, -R132 ;  /* 0x000000271a1a7223 */ /* 0x000fe20000000884 */
[----:B0-----:R-:W-:-:S05]  /*be50*/  FADD R38, R20, R38 ;  /* 0x0000002614267221 */ /* 0x001fca0000000000 */
[----:B------:R-:W0:Y:S01]  /*be60*/  MUFU.EX2 R23, R23 ;  /* 0x0000001700177308 */ /* 0x000e220000000800 */
[----:B----4-:R3:W-:Y:S01]  /*be70*/  STSM.16.M88 [R44+0x18000], R135 ;  /* 0x018000872c007844 */ /* 0x0107e20000000000 */
[----:B------:R-:W-:Y:S01]  /*be80*/  FMUL R26, R26, 1.4426950216293334961 ;  /* 0x3fb8aa3b1a1a7820 */ /* 0x000fe20000400000 */
[----:B------:R-:W-:-:S05]  /*be90*/  FFMA R27, R27, R39, -R132 ;  /* 0x000000271b1b7223 */ /* 0x000fca0000000884 */
[----:B------:R-:W4:Y:S01]  /*bea0*/  MUFU.EX2 R24, R24 ;  /* 0x0000001800187308 */ /* 0x000f220000000800 */
[----:B--2---:R-:W-:Y:S01]  /*beb0*/  FADD R38, R21, R38 ;  /* 0x0000002615267221 */ /* 0x004fe20000000000 */
[----:B------:R-:W-:Y:S01]  /*bec0*/  FMUL R27, R27, 1.4426950216293334961 ;  /* 0x3fb8aa3b1b1b7820 */ /* 0x000fe20000400000 */
[-CC-:B------:R-:W-:Y:S01]  /*bed0*/  FFMA R28, R28, R39.reuse, -R132.reuse ;  /* 0x000000271c1c7223 */ /* 0x180fe20000000884 */
[----:B------:R-:W-:-:S04]  /*bee0*/  FFMA R62, R32, R39, -R132 ;  /* 0x00000027203e7223 */ /* 0x000fc80000000884 */
[----:B------:R-:W2:Y:S01]  /*bef0*/  MUFU.EX2 R25, R25 ;  /* 0x0000001900197308 */ /* 0x000ea20000000800 */
[----:B-1----:R-:W-:Y:S01]  /*bf00*/  FADD R32, R22, R38 ;  /* 0x0000002616207221 */ /* 0x002fe20000000000 */
[----:B------:R-:W-:-:S06]  /*bf10*/  FMUL R28, R28, 1.4426950216293334961 ;  /* 0x3fb8aa3b1c1c7820 */ /* 0x000fcc0000400000 */
[----:B------:R-:W1:Y:S01]  /*bf20*/  MUFU.EX2 R26, R26 ;  /* 0x0000001a001a7308 */ /* 0x000e620000000800 */
[----:B0-----:R-:W-:Y:S01]  /*bf30*/  FADD R32, R23, R32 ;  /* 0x0000002017207221 */ /* 0x001fe20000000000 */
[----:B------:R-:W-:-:S06]  /*bf40*/  FFMA R30, R30, R39, -R132 ;  /* 0x000000271e1e7223 */ /* 0x000fcc0000000884 */
[----:B------:R-:W0:Y:S01]  /*bf50*/  MUFU.EX2 R27, R27 ;  /* 0x0000001b001b7308 */ /* 0x000e220000000800 */
[----:B----4-:R-:W-:Y:S01]  /*bf60*/  FADD R32, R24, R32 ;  /* 0x0000002018207221 */ /* 0x010fe20000000000 */
[----:B------:R-:W-:-:S06]  /*bf70*/  FMUL R30, R30, 1.4426950216293334961 ;  /* 0x3fb8aa3b1e1e7820 */ /* 0x000fcc0000400000 */
[----:B------:R-:W4:Y:S01]  /*bf80*/  MUFU.EX2 R28, R28 ;  /* 0x0000001c001c7308 */ /* 0x000f220000000800 */
[----:B--2---:R-:W-:Y:S01]  /*bf90*/  FADD R32, R25, R32 ;  /* 0x0000002019207221 */ /* 0x004fe20000000000 */
[----:B------:R-:W-:Y:S01]  /*bfa0*/  IMAD.U32 R31, R0, -0x80000000, RZ ;  /* 0x80000000001f7824 */ /* 0x000fe200078e00ff */
[----:B------:R-:W-:Y:S01]  /*bfb0*/  BAR.SYNC.DEFER_BLOCKING 0x0 ;  /* 0x0000000000007b1d */ /* 0x000fe20000010000 */
[----:B------:R-:W-:Y:S01]  /*bfc0*/  FMUL R62, R62, 1.4426950216293334961 ;  /* 0x3fb8aa3b3e3e7820 */ /* 0x000fe20000400000 */
[----:B-1----:R-:W-:-:S04]  /*bfd0*/  FADD R32, R26, R32 ;  /* 0x000000201a207221 */ /* 0x002fc80000000000 */
[----:B------:R-:W1:Y:S01]  /*bfe0*/  MUFU.EX2 R30, R30 ;  /* 0x0000001e001e7308 */ /* 0x000e620000000800 */
[-C--:B------:R-:W-:Y:S01]  /*bff0*/  FFMA R33, R33, R39.reuse, -R132 ;  /* 0x0000002721217223 */ /* 0x080fe20000000884 */
[----:B0-----:R-:W-:Y:S01]  /*c000*/  FADD R32, R27, R32 ;  /* 0x000000201b207221 */ /* 0x001fe20000000000 */
[----:B------:R-:W-:-:S05]  /*c010*/  FFMA R65, R34, R39, -R132 ;  /* 0x0000002722417223 */ /* 0x000fca0000000884 */
[----:B------:R-:W0:Y:S01]  /*c020*/  MUFU.EX2 R29, R29 ;  /* 0x0000001d001d7308 */ /* 0x000e220000000800 */
[----:B------:R-:W-:Y:S01]  /*c030*/  FMUL R33, R33, 1.4426950216293334961 ;  /* 0x3fb8aa3b21217820 */ /* 0x000fe20000400000 */
[----:B----4-:R-:W-:Y:S01]  /*c040*/  FADD R32, R28, R32 ;  /* 0x000000201c207221 */ /* 0x010fe20000000000 */
[----:B-----5:R3:W2:Y:S01]  /*c050*/  LDSM.16.M88 R0, [R43+UR4+0x18000] ;  /* 0x018000042b00783b */ /* 0x0206a20008000000 */
[----:B------:R-:W4:Y:S04]  /*c060*/  SYNCS.PHASECHK.TRANS64.TRYWAIT P3, [UR6], R31 ;  /* 0x0000001fff0075a7 */ /* 0x000f280008061106 */
[----:B------:R-:W5:Y:S01]  /*c070*/  MUFU.EX2 R62, R62 ;  /* 0x0000003e003e7308 */ /* 0x000f620000000800 */
[----:B------:R-:W-:Y:S01]  /*c080*/  FMUL R65, R65, 1.4426950216293334961 ;  /* 0x3fb8aa3b41417820 */ /* 0x000fe20000400000 */
[----:B------:R-:W-:Y:S01]  /*c090*/  FFMA R35, R35, R39, -R132 ;  /* 0x0000002723237223 */ /* 0x000fe20000000884 */
[----:B------:R-:W-:-:S05]  /*c0a0*/  FADD R32, R36, R32 ;  /* 0x0000002024207221 */ /* 0x000fca0000000000 */
[----:B------:R-:W3:Y:S01]  /*c0b0*/  MUFU.EX2 R76, R33 ;  /* 0x00000021004c7308 */ /* 0x000ee20000000800 */
[----:B------:R-:W-:Y:S01]  /*c0c0*/  FMUL R35, R35, 1.4426950216293334961 ;  /* 0x3fb8aa3b23237820 */ /* 0x000fe20000400000 */
[----:B-1----:R-:W-:-:S06]  /*c0d0*/  FADD R32, R30, R32 ;  /* 0x000000201e207221 */ /* 0x002fcc0000000000 */
[----:B------:R-:W1:Y:S01]  /*c0e0*/  MUFU.EX2 R65, R65 ;  /* 0x0000004100417308 */ /* 0x000e620000000800 */
[----:B0-----:R-:W-:-:S07]  /*c0f0*/  FADD R32, R29, R32 ;  /* 0x000000201d207221 */ /* 0x001fce0000000000 */
[----:B------:R-:W0:Y:S01]  /*c100*/  MUFU.EX2 R64, R35 ;  /* 0x0000002300407308 */ /* 0x000e220000000800 */
[----:B-----5:R-:W-:-:S04]  /*c110*/  FADD R32, R62, R32 ;  /* 0x000000203e207221 */ /* 0x020fc80000000000 */
[----:B---3--:R-:W-:-:S04]  /*c120*/  FADD R32, R76, R32 ;  /* 0x000000204c207221 */ /* 0x008fc80000000000 */
[----:B-1----:R-:W-:-:S04]  /*c130*/  FADD R32, R65, R32 ;  /* 0x0000002041207221 */ /* 0x002fc80000000000 */
[----:B0-----:R-:W-:-:S05]  /*c140*/  FADD R63, R64, R32 ;  /* 0x00000020403f7221 */ /* 0x001fca0000000000 */
[----:B------:R0:W1:Y:S01]  /*c150*/  SHFL.BFLY PT, R140, R63, 0x10, 0x1f ;  /* 0x0e001f003f8c7f89 */ /* 0x00006200000e0000 */
[----:B--2-4-:R-:W-:Y:S05]  /*c160*/  @!P3 BRA `(.L_x_15) ;  /* 0x000000640088b947 */ /* 0x014fea0003800000 */
.L_x_24:
[----:B------:R-:W2:Y:S04]  /*c170*/  LDL.64 R32, [R1+0x50] ;  /* 0x0000500001207983 */ /* 0x000ea80000100a00 */
[----:B------:R-:W3:Y:S04]  /*c180*/  LDL.64 R34, [R1+0x30] ;  /* 0x0000300001227983 */ /* 0x000ee80000100a00 */
[----:B------:R-:W4:Y:S04]  /*c190*/  LDL.64 R40, [R1+0x40] ;  /* 0x0000400001287983 */ /* 0x000f280000100a00 */
[----:B------:R-:W5:Y:S04]  /*c1a0*/  LDL.64 R38, [R1+0x20] ;  /* 0x0000200001267983 */ /* 0x000f680000100a00 */
[----:B------:R-:W5:Y:S04]  /*c1b0*/  LDL.64 R42, [R1+0x60] ;  /* 0x00006000012a7983 */ /* 0x000f680000100a00 */
[----:B------:R-:W5:Y:S04]  /*c1c0*/  LDL.64 R44, [R1] ;  /* 0x00000000012c7983 */ /* 0x000f680000100a00 */
[----:B------:R-:W5:Y:S04]  /*c1d0*/  LDL.64 R46, [R1+0x10] ;  /* 0x00001000012e7983 */ /* 0x000f680000100a00 */
[----:B------:R-:W5:Y:S04]  /*c1e0*/  LDL R37, [R1+0x264] ;  /* 0x0002640001257983 */ /* 0x000f680000100800 */
[----:B------:R-:W5:Y:S04]  /*c1f0*/  LDL.64 R78, [R1+0x58] ;  /* 0x00005800014e7983 */ /* 0x000f680000100a00 */
[----:B------:R-:W5:Y:S04]  /*c200*/  LDL.64 R72, [R1+0x48] ;  /* 0x0000480001487983 */ /* 0x000f680000100a00 */
[----:B------:R-:W5:Y:S04]  /*c210*/  LDL.64 R74, [R1+0x38] ;  /* 0x00003800014a7983 */ /* 0x000f680000100a00 */
[----:B------:R-:W5:Y:S04]  /*c220*/  LDL.64 R86, [R1+0x28] ;  /* 0x0000280001567983 */ /* 0x000f680000100a00 */
[----:B------:R-:W5:Y:S04]  /*c230*/  LDL.64 R84, [R1+0x18] ;  /* 0x0000180001547983 */ /* 0x000f680000100a00 */
[----:B------:R-:W5:Y:S01]  /*c240*/  LDL.64 R82, [R1+0x8] ;  /* 0x0000080001527983 */ /* 0x000f620000100a00 */
[----:B------:R-:W-:-:S04]  /*c250*/  IMAD.WIDE R50, R2, 0x2, R232 ;  /* 0x0000000202327825 */ /* 0x000fc800078e02e8 */
        /* <DEDUP_REMOVED lines=9> */
[----:B--2---:R-:W-:-:S04]  /*c2f0*/  IMAD.WIDE R32, R2, 0x2, R32 ;  /* 0x0000000202207825 */ /* 0x004fc800078e0220 */
[C---:B---3--:R-:W-:Y:S02]  /*c300*/  IMAD.WIDE R34, R2.reuse, 0x2, R34 ;  /* 0x0000000202227825 */ /* 0x048fe400078e0222 */
[----:B------:R-:W2:Y:S02]  /*c310*/  LDG.E.U16 R32, desc[UR8][R32.64] ;  /* 0x0000000820207981 */ /* 0x000ea4000c1e1500 */
[C---:B----4-:R-:W-:Y:S02]  /*c320*/  IMAD.WIDE R40, R2.reuse, 0x2, R40 ;  /* 0x0000000202287825 */ /* 0x050fe400078e0228 */
[----:B------:R-:W3:Y:S02]  /*c330*/  LDG.E.U16 R34, desc[UR8][R34.64] ;  /* 0x0000000822227981 */ /* 0x000ee4000c1e1500 */
[----:B-----5:R-:W-:-:S04]  /*c340*/  IMAD.WIDE R38, R2, 0x2, R38 ;  /* 0x0000000202267825 */ /* 0x020fc800078e0226 */
[C---:B------:R-:W-:Y:S01]  /*c350*/  IMAD.WIDE R42, R2.reuse, 0x2, R42 ;  /* 0x00000002022a7825 */ /* 0x040fe200078e022a */
[----:B------:R4:W5:Y:S04]  /*c360*/  LDG.E.U16 R33, desc[UR8][R40.64] ;  /* 0x0000000828217981 */ /* 0x000968000c1e1500 */
[----:B------:R0:W2:Y:S04]  /*c370*/  LDG.E.U16 R35, desc[UR8][R38.64] ;  /* 0x0000000826237981 */ /* 0x0000a8000c1e1500 */
[----:B------:R1:W2:Y:S01]  /*c380*/  LDG.E.U16 R31, desc[UR8][R42.64] ;  /* 0x000000082a1f7981 */ /* 0x0002a2000c1e1500 */
[----:B----4-:R-:W-:-:S04]  /*c390*/  IMAD.WIDE R40, R2, 0x2, R244 ;  /* 0x0000000202287825 */ /* 0x010fc800078e02f4 */
[C---:B0-----:R-:W-:Y:S02]  /*c3a0*/  IMAD.WIDE R38, R2.reuse, 0x2, R44 ;  /* 0x0000000202267825 */ /* 0x041fe400078e022c */
[----:B------:R-:W4:Y:S02]  /*c3b0*/  LDG.E.U16 R40, desc[UR8][R40.64] ;  /* 0x0000000828287981 */ /* 0x000f24000c1e1500 */
[C---:B------:R-:W-:Y:S02]  /*c3c0*/  IMAD.WIDE R44, R2.reuse, 0x2, R248 ;  /* 0x00000002022c7825 */ /* 0x040fe400078e02f8 */
[----:B------:R-:W3:Y:S02]  /*c3d0*/  LDG.E.U16 R38, desc[UR8][R38.64] ;  /* 0x0000000826267981 */ /* 0x000ee4000c1e1500 */
[----:B-1----:R-:W-:-:S05]  /*c3e0*/  IMAD.WIDE R42, R2, 0x2, R240 ;  /* 0x00000002022a7825 */ /* 0x002fca00078e02f0 */
[----:B------:R0:W4:Y:S04]  /*c3f0*/  LDG.E.U16 R41, desc[UR8][R42.64] ;  /* 0x000000082a297981 */ /* 0x000128000c1e1500 */
[----:B------:R1:W4:Y:S01]  /*c400*/  LDG.E.U16 R39, desc[UR8][R44.64] ;  /* 0x000000082c277981 */ /* 0x000322000c1e1500 */
[----:B0-----:R-:W-:-:S04]  /*c410*/  IMAD.WIDE R42, R2, 0x2, R236 ;  /* 0x00000002022a7825 */ /* 0x001fc800078e02ec */
[C---:B-1----:R-:W-:Y:S02]  /*c420*/  IMAD.WIDE R44, R2.reuse, 0x2, R228 ;  /* 0x00000002022c7825 */ /* 0x042fe400078e02e4 */
[----:B------:R-:W4:Y:S04]  /*c430*/  LDG.E.U16 R42, desc[UR8][R42.64] ;  /* 0x000000082a2a7981 */ /* 0x000f28000c1e1500 */
[----:B------:R-:W4:Y:S01]  /*c440*/  LDG.E.U16 R44, desc[UR8][R44.64] ;  /* 0x000000082c2c7981 */ /* 0x000f22000c1e1500 */
[----:B------:R-:W-:-:S03]  /*c450*/  IMAD.WIDE R46, R2, 0x2, R46 ;  /* 0x00000002022e7825 */ /* 0x000fc600078e022e */
[----:B------:R0:W4:Y:S04]  /*c460*/  LDG.E.U16 R43, desc[UR8][R50.64] ;  /* 0x00000008322b7981 */ /* 0x000128000c1e1500 */
[----:B------:R1:W4:Y:S01]  /*c470*/  LDG.E.U16 R45, desc[UR8][R48.64] ;  /* 0x00000008302d7981 */ /* 0x000322000c1e1500 */
[----:B0-----:R-:W-:-:S04]  /*c480*/  IMAD.WIDE R50, R2, 0x2, R204 ;  /* 0x0000000202327825 */ /* 0x001fc800078e02cc */
[C---:B-1----:R-:W-:Y:S01]  /*c490*/  IMAD.WIDE R48, R2.reuse, 0x2, R212 ;  /* 0x0000000202307825 */ /* 0x042fe200078e02d4 */
[----:B------:R-:W-:Y:S01]  /*c4a0*/  R2UR UR6, R37 ;  /* 0x00000000250672ca */ /* 0x000fe200000e0000 */
[----:B------:R-:W4:Y:S04]  /*c4b0*/  LDG.E.U16 R50, desc[UR8][R50.64] ;  /* 0x0000000832327981 */ /* 0x000f28000c1e1500 */
[----:B------:R-:W4:Y:S04]  /*c4c0*/  LDG.E.U16 R48, desc[UR8][R48.64] ;  /* 0x0000000830307981 */ /* 0x000f28000c1e1500 */
[----:B------:R0:W4:Y:S04]  /*c4d0*/  LDG.E.U16 R37, desc[UR8][R46.64] ;  /* 0x000000082e257981 */ /* 0x000128000c1e1500 */
[----:B------:R1:W4:Y:S04]  /*c4e0*/  LDG.E.U16 R51, desc[UR8][R52.64] ;  /* 0x0000000834337981 */ /* 0x000328000c1e1500 */
[----:B------:R1:W4:Y:S01]  /*c4f0*/  LDG.E.U16 R49, desc[UR8][R54.64] ;  /* 0x0000000836317981 */ /* 0x000322000c1e1500 */
[----:B0-----:R-:W-:-:S04]  /*c500*/  IMAD.WIDE R46, R2, 0x2, R220 ;  /* 0x00000002022e7825 */ /* 0x001fc800078e02dc */
[C---:B-1----:R-:W-:Y:S02]  /*c510*/  IMAD.WIDE R52, R2.reuse, 0x2, R196 ;  /* 0x0000000202347825 */ /* 0x042fe400078e02c4 */
[----:B------:R-:W4:Y:S02]  /*c520*/  LDG.E.U16 R46, desc[UR8][R46.64] ;  /* 0x000000082e2e7981 */ /* 0x000f24000c1e1500 */
[C---:B------:R-:W-:Y:S02]  /*c530*/  IMAD.WIDE R54, R2.reuse, 0x2, R188 ;  /* 0x0000000202367825 */ /* 0x040fe400078e02bc */
        /* <DEDUP_REMOVED lines=9> */
[----:B------:R-:W4:Y:S02]  /*c5d0*/  LDG.E.U16 R60, desc[UR8][R60.64] ;  /* 0x000000083c3c7981 */ /* 0x000f24000c1e1500 */
[C---:B------:R-:W-:Y:S02]  /*c5e0*/  IMAD.WIDE R72, R2.reuse, 0x2, R72 ;  /* 0x0000000202487825 */ /* 0x040fe400078e0248 */
[----:B------:R-:W4:Y:S04]  /*c5f0*/  LDG.E.U16 R58, desc[UR8][R58.64] ;  /* 0x000000083a3a7981 */ /* 0x000f28000c1e1500 */
[----:B------:R0:W4:Y:S04]  /*c600*/  LDG.E.U16 R57, desc[UR8][R70.64] ;  /* 0x0000000846397981 */ /* 0x000128000c1e1500 */
[----:B------:R1:W4:Y:S04]  /*c610*/  LDG.E.U16 R61, desc[UR8][R66.64] ;  /* 0x00000008423d7981 */ /* 0x000328000c1e1500 */
[----:B------:R1:W4:Y:S01]  /*c620*/  LDG.E.U16 R59, desc[UR8][R68.64] ;  /* 0x00000008443b7981 */ /* 0x000322000c1e1500 */
[----:B0-----:R-:W-:-:S03]  /*c630*/  IMAD.WIDE R70, R2, 0x2, R78 ;  /* 0x0000000202467825 */ /* 0x001fc600078e024e */
[----:B------:R-:W4:Y:S01]  /*c640*/  LDG.E.U16 R80, desc[UR8][R72.64] ;  /* 0x0000000848507981 */ /* 0x000f22000c1e1500 */
[----:B-1----:R-:W-:-:S03]  /*c650*/  IMAD.WIDE R66, R2, 0x2, R156 ;  /* 0x0000000202427825 */ /* 0x002fc600078e029c */
[----:B------:R0:W4:Y:S01]  /*c660*/  LDG.E.U16 R79, desc[UR8][R70.64] ;  /* 0x00000008464f7981 */ /* 0x000122000c1e1500 */
[----:B------:R-:W-:-:S03]  /*c670*/  IMAD.WIDE R68, R2, 0x2, R152 ;  /* 0x0000000202447825 */ /* 0x000fc600078e0298 */
[----:B------:R1:W4:Y:S01]  /*c680*/  LDG.E.U16 R77, desc[UR8][R66.64] ;  /* 0x00000008424d7981 */ /* 0x000322000c1e1500 */
[----:B------:R-:W-:-:S03]  /*c690*/  IMAD.WIDE R74, R2, 0x2, R74 ;  /* 0x00000002024a7825 */ /* 0x000fc600078e024a */
[----:B------:R1:W4:Y:S01]  /*c6a0*/  LDG.E.U16 R78, desc[UR8][R68.64] ;  /* 0x00000008444e7981 */ /* 0x000322000c1e1500 */
[----:B0-----:R-:W-:-:S03]  /*c6b0*/  IMAD.WIDE R70, R2, 0x2, R82 ;  /* 0x0000000202467825 */ /* 0x001fc600078e0252 */
[----:B------:R0:W4:Y:S01]  /*c6c0*/  LDG.E.U16 R81, desc[UR8][R74.64] ;  /* 0x000000084a517981 */ /* 0x000122000c1e1500 */
[----:B-1----:R-:W-:-:S04]  /*c6d0*/  IMAD.WIDE R66, R2, 0x2, R86 ;  /* 0x0000000202427825 */ /* 0x002fc800078e0256 */
[C---:B------:R-:W-:Y:S01]  /*c6e0*/  IMAD.WIDE R68, R2.reuse, 0x2, R84 ;  /* 0x0000000202447825 */ /* 0x040fe200078e0254 */
[----:B------:R1:W4:Y:S03]  /*c6f0*/  LDG.E.U16 R82, desc[UR8][R66.64] ;  /* 0x0000000842527981 */ /* 0x000326000c1e1500 */
[C---:B------:R-:W-:Y:S01]  /*c700*/  IMAD.WIDE R72, R2.reuse, 0x2, R250 ;  /* 0x0000000202487825 */ /* 0x040fe200078e02fa */
[----:B------:R1:W4:Y:S03]  /*c710*/  LDG.E.U16 R83, desc[UR8][R68.64] ;  /* 0x0000000844537981 */ /* 0x000326000c1e1500 */
[C---:B0-----:R-:W-:Y:S01]  /*c720*/  IMAD.WIDE R74, R2.reuse, 0x2, R246 ;  /* 0x00000002024a7825 */ /* 0x041fe200078e02f6 */
[----:B------:R0:W4:Y:S03]  /*c730*/  LDG.E.U16 R84, desc[UR8][R70.64] ;  /* 0x0000000846547981 */ /* 0x000126000c1e1500 */
[C---:B-1----:R-:W-:Y:S01]  /*c740*/  IMAD.WIDE R66, R2.reuse, 0x2, R242 ;  /* 0x0000000202427825 */ /* 0x042fe200078e02f2 */
        /* <DEDUP_REMOVED lines=42> */
[----:B------:R-:W4:Y:S03]  /*c9f0*/  LDG.E.U16 R74, desc[UR8][R74.64] ;  /* 0x000000084a4a7981 */ /* 0x000f26000c1e1500 */
[C---:B------:R-:W-:Y:S01]  /*ca00*/  IMAD.WIDE R70, R2.reuse, 0x2, R154 ;  /* 0x0000000202467825 */ /* 0x040fe200078e029a */
[----:B------:R-:W4:Y:S03]  /*ca10*/  LDG.E.U16 R66, desc[UR8][R66.64] ;  /* 0x0000000842427981 */ /* 0x000f26000c1e1500 */
[----:B0-----:R-:W-:Y:S01]  /*ca20*/  IMAD.WIDE R72, R2, 0x2, R150 ;  /* 0x0000000202487825 */ /* 0x001fe200078e0296 */
[----:B------:R-:W4:Y:S04]  /*ca30*/  LDG.E.U16 R68, desc[UR8][R68.64] ;  /* 0x0000000844447981 */ /* 0x000f28000c1e1500 */
[----:B------:R-:W4:Y:S04]  /*ca40*/  LDG.E.U16 R70, desc[UR8][R70.64] ;  /* 0x0000000846467981 */ /* 0x000f28000c1e1500 */
[----:B------:R-:W4:Y:S01]  /*ca50*/  LDG.E.U16 R72, desc[UR8][R72.64] ;  /* 0x0000000848487981 */ /* 0x000f22000c1e1500 */
[----:B------:R-:W-:-:S02]  /*ca60*/  F2FP.F16.F32.PACK_AB R4, R5, R4 ;  /* 0x000000040504723e */ /* 0x000fc400000000ff */
[----:B------:R-:W-:Y:S02]  /*ca70*/  F2FP.F16.F32.PACK_AB R5, R8, R6 ;  /* 0x000000060805723e */ /* 0x000fe400000000ff */
[----:B------:R-:W-:Y:S02]  /*ca80*/  F2FP.F16.F32.PACK_AB R6, R10, R7 ;  /* 0x000000070a06723e */ /* 0x000fe400000000ff */
[----:B------:R-:W-:Y:S02]  /*ca90*/  F2FP.F16.F32.PACK_AB R7, R12, R9 ;  /* 0x000000090c07723e */ /* 0x000fe400000000ff */
[----:B------:R-:W-:Y:S02]  /*caa0*/  F2FP.F16.F32.PACK_AB R8, R13, R11 ;  /* 0x0000000b0d08723e */ /* 0x000fe400000000ff */
[----:B------:R-:W-:Y:S02]  /*cab0*/  F2FP.F16.F32.PACK_AB R9, R15, R14 ;  /* 0x0000000e0f09723e */ /* 0x000fe400000000ff */
        /* <DEDUP_REMOVED lines=9> */
[----:B------:R-:W-:Y:S01]  /*cb50*/  F2FP.F16.F32.PACK_AB R19, R64, R65 ;  /* 0x000000414013723e */ /* 0x000fe200000000ff */
[----:B--2---:R-:W-:Y:S01]  /*cb60*/  STS.U16 [R133+UR4+0x20000], R31 ;  /* 0x0200001f85007988 */ /* 0x004fe20008000404 */
[----:B------:R-:W-:-:S03]  /*cb70*/  FADD R140, R63, R140 ;  /* 0x0000008c3f8c7221 */ /* 0x000fc60000000000 */
[----:B------:R-:W-:Y:S04]  /*cb80*/  STS.U16 [R133+UR4+0x20400], R32 ;  /* 0x0204002085007988 */ /* 0x000fe80008000404 */
[----:B-----5:R-:W-:Y:S04]  /*cb90*/  STS.U16 [R133+UR4+0x20800], R33 ;  /* 0x0208002185007988 */ /* 0x020fe80008000404 */
[----:B---3--:R-:W-:Y:S04]  /*cba0*/  STS.U16 [R133+UR4+0x20c00], R34 ;  /* 0x020c002285007988 */ /* 0x008fe80008000404 */
[----:B------:R-:W-:Y:S04]  /*cbb0*/  STS.U16 [R133+UR4+0x21000], R35 ;  /* 0x0210002385007988 */ /* 0x000fe80008000404 */
[----:B------:R-:W-:Y:S04]  /*cbc0*/  STS.U16 [R133+UR4+0x21800], R38 ;  /* 0x0218002685007988 */ /* 0x000fe80008000404 */
[----:B----4-:R-:W-:Y:S04]  /*cbd0*/  STS.U16 [R133+UR4+0x21c00], R39 ;  /* 0x021c002785007988 */ /* 0x010fe80008000404 */
[----:B------:R-:W-:Y:S04]  /*cbe0*/  STS.U16 [R133+UR4+0x22000], R40 ;  /* 0x0220002885007988 */ /* 0x000fe80008000404 */
[----:B------:R-:W-:Y:S04]  /*cbf0*/  STS.U16 [R133+UR4+0x22400], R41 ;  /* 0x0224002985007988 */ /* 0x000fe80008000404 */
[----:B------:R-:W-:Y:S04]  /*cc00*/  STS.U16 [R133+UR4+0x22800], R42 ;  /* 0x0228002a85007988 */ /* 0x000fe80008000404 */
[----:B------:R-:W-:Y:S04]  /*cc10*/  STS.U16 [R133+UR4+0x23000], R44 ;  /* 0x0230002c85007988 */ /* 0x000fe80008000404 */
[----:B------:R-:W-:Y:S04]  /*cc20*/  STS.U16 [R133+UR4+0x22c00], R43 ;  /* 0x022c002b85007988 */ /* 0x000fe80008000404 */
[----:B------:R-:W-:Y:S01]  /*cc30*/  STS.U16 [R133+UR4+0x23400], R45 ;  /* 0x0234002d85007988 */ /* 0x000fe20008000404 */
[----:B------:R-:W-:Y:S01]  /*cc40*/  STTM.16dp32bit_t0_t15.x16 tmem[UR6], R4 ;  /* 0x00000004000079ed */ /* 0x000fe20008a00006 */
[----:B------:R-:W-:Y:S02]  /*cc50*/  STTM.16dp32bit_t16_t31.x16 tmem[UR6+0x10], R4 ;  /* 0x00001004000079ed */ /* 0x000fe40008a20006 */
        /* <DEDUP_REMOVED lines=51> */
[----:B------:R-:W1:Y:S02]  /*cf90*/  FENCE.VIEW.ASYNC.T ;  /* 0x00000000000073c6 */ /* 0x000e640000000200 */
[----:B-1----:R-:W-:Y:S06]  /*cfa0*/  BAR.SYNC.DEFER_BLOCKING 0x0 ;  /* 0x0000000000007b1d */ /* 0x002fec0000010000 */
[----:B0-----:R-:W0:Y:S01]  /*cfb0*/  LDTM.x128 R4, tmem[UR7] ;  /* 0x00000007000479ee */ /* 0x001e2200083c0000 */
[----:B------:R-:W-:Y:S01]  /*cfc0*/  NOP ;  /* 0x0000000000007918 */ /* 0x000fe20000000000 */
        /* <DEDUP_REMOVED lines=128> */
[----:B------:R0:W-:Y:S01]  /*d7d0*/  STTM.x128 tmem[UR7], R4 ;  /* 0x00000004000079ed */ /* 0x0001e200083c0007 */
[----:B------:R-:W1:Y:S02]  /*d7e0*/  FENCE.VIEW.ASYNC.T ;  /* 0x00000000000073c6 */ /* 0x000e640000000200 */
[----:B-1----:R-:W-:Y:S01]  /*d7f0*/  BAR.SYNC.DEFER_BLOCKING 0x0 ;  /* 0x0000000000007b1d */ /* 0x002fe20000010000 */
[----:B------:R-:W-:-:S05]  /*d800*/  LEA R252, R139, UR4, 0x3 ;  /* 0x000000048bfc7c11 */ /* 0x000fca000f8e18ff */
[----:B------:R1:W-:Y:S06]  /*d810*/  MEMBAR.ALL.CTA ;  /* 0x0000000000007992 */ /* 0x0003ec0000008000 */
[----:B-1----:R-:W1:Y:S01]  /*d820*/  FENCE.VIEW.ASYNC.S ;  /* 0x00000000000073c6 */ /* 0x002e620000000000 */
[----:B------:R-:W-:Y:S01]  /*d830*/  IADD3 R252, PT, PT, R252, 0x28000, RZ ;  /* 0x00028000fcfc7810 */ /* 0x000fe20007ffe0ff */
[----:B------:R-:W-:-:S03]  /*d840*/  IMAD.MOV.U32 R0, RZ, RZ, R142 ;  /* 0x000000ffff007224 */ /* 0x000fc600078e008e */
[----:B------:R-:W-:Y:S01]  /*d850*/  R2UR UR6, R252 ;  /* 0x00000000fc0672ca */ /* 0x000fe200000e0000 */
[----:B-1----:R-:W-:Y:S06]  /*d860*/  BAR.SYNC.DEFER_BLOCKING 0x0 ;  /* 0x0000000000007b1d */ /* 0x002fec0000010000 */
[----:B------:R-:W-:Y:S08]  /*d870*/  @P2 BRA `(.L_x_16) ;  /* 0x00000000008c2947 */ /* 0x000ff00003800000 */
[----:B0-----:R-:W2:Y:S01]  /*d880*/  LDL R131, [R1+0x258] ;  /* 0x0002580001837983 */ /* 0x001ea20000100800 */
[----:B------:R-:W-:Y:S02]  /*d890*/  ELECT P3, URZ, PT ;  /* 0x0000000000ff782f */ /* 0x000fe40003860000 */
[----:B------:R-:W-:Y:S01]  /*d8a0*/  MOV.SPILL R6, UR11 ;  /* 0x0000000b00067c02 */ /* 0x000fe20009000f00 */
[----:B------:R-:W-:Y:S01]  /*d8b0*/  UMOV UR72, 0x0 ;  /* 0x0000000000487882 */ /* 0x000fe20000000000 */
[----:B------:R-:W-:Y:S01]  /*d8c0*/  MOV.SPILL R7, UR10 ;  /* 0x0000000a00077c02 */ /* 0x000fe20009000f00 */
[----:B------:R-:W-:Y:S01]  /*d8d0*/  UMOV UR73, 0x8400010 ;  /* 0x0840001000497882 */ /* 0x000fe20000000000 */
[----:B------:R-:W-:Y:S02]  /*d8e0*/  R2UR UR10, R146 ;  /* 0x00000000920a72ca */ /* 0x000fe400000e0000 */
[----:B------:R-:W-:Y:S02]  /*d8f0*/  R2UR UR11, R147 ;  /* 0x00000000930b72ca */ /* 0x000fe400000e0000 */
[----:B------:R-:W-:-:S02]  /*d900*/  MOV.SPILL R8, UR9 ;  /* 0x0000000900087c02 */ /* 0x000fc40009000f00 */
[----:B------:R-:W-:Y:S02]  /*d910*/  MOV.SPILL R9, UR8 ;  /* 0x0000000800097c02 */ /* 0x000fe40009000f00 */
[----:B------:R-:W-:Y:S02]  /*d920*/  @P3 MOV R5, 0x40004040 ;  /* 0x4000404000053802 */ /* 0x000fe40000000f00 */
[----:B------:R-:W-:Y:S02]  /*d930*/  R2UR UR8, R144 ;  /* 0x00000000900872ca */ /* 0x000fe400000e0000 */
[----:B------:R-:W-:Y:S01]  /*d940*/  @P3 R2UR UR71, R5 ;  /* 0x00000000054732ca */ /* 0x000fe200000e0000 */
[----:B------:R-:W-:Y:S01]  /*d950*/  IMAD.MOV.U32 R5, RZ, RZ, RZ ;  /* 0x000000ffff057224 */ /* 0x000fe200078e00ff */
[----:B------:R-:W-:Y:S02]  /*d960*/  R2UR UR9, R145 ;  /* 0x00000000910972ca */ /* 0x000fe400000e0000 */
[----:B--2---:R-:W-:-:S13]  /*d970*/  R2UR UR70, R131 ;  /* 0x00000000834672ca */ /* 0x004fda00000e0000 */
[----:B------:R-:W-:-:S05]  /*d980*/  IMAD.U32 R4, RZ, RZ, UR70 ;  /* 0x00000046ff047e24 */ /* 0x000fca000f8e00ff */
[----:B------:R-:W-:Y:S01]  /*d990*/  @P3 R2UR UR70, R4 ;  /* 0x00000000044632ca */ /* 0x000fe200000e0000 */
[----:B------:R-:W-:-:S05]  /*d9a0*/  IMAD.U32 R4, RZ, RZ, UR6 ;  /* 0x00000006ff047e24 */ /* 0x000fca000f8e00ff */
[----:B------:R-:W-:-:S07]  /*d9b0*/  @P3 MOV R4, R4 ;  /* 0x0000000400043202 */ /* 0x000fce0000000f00 */
[----:B------:R0:W-:Y:S02]  /*d9c0*/  UTCHMMA tmem[UR75], gdesc[UR70], tmem[UR5], tmem[UR72], idesc[UR73], UPT ;  /* 0x00ff48464b0079ea */ /* 0x0001e4000b800005 */
[----:B0-----:R-:W-:Y:S02]  /*d9d0*/  UIADD3 UR72, UPT, UPT, UR5, 0x148, URZ ;  /* 0x0000014805487890 */ /* 0x001fe4000fffe0ff */
[----:B------:R-:W-:Y:S01]  /*d9e0*/  UIADD3 UR73, UPT, UPT, UR5, 0x150, URZ ;  /* 0x0000015005497890 */ /* 0x000fe2000fffe0ff */
[----:B------:R-:W-:Y:S01]  /*d9f0*/  UMOV UR70, 0x0 ;  /* 0x0000000000467882 */ /* 0x000fe20000000000 */
[----:B------:R-:W-:-:S05]  /*da00*/  UMOV UR71, 0x8400010 ;  /* 0x0840001000477882 */ /* 0x000fca0000000000 */
[----:B------:R0:W-:Y:S02]  /*da10*/  UTCHMMA tmem[UR72], gdesc[UR42], tmem[UR5], tmem[UR70], idesc[UR71], UPT ;  /* 0x00ff462a480079ea */ /* 0x0001e4000b800005 */
[----:B------:R1:W-:Y:S01]  /*da20*/  UTCHMMA tmem[UR73], gdesc[UR10], tmem[UR5], tmem[UR70], idesc[UR71], UPT ;  /* 0x00ff460a490079ea */ /* 0x0003e2000b800005 */
[----:B0-----:R-:W-:Y:S01]  /*da30*/  UIADD3 UR72, UPT, UPT, UR5, 0x158, URZ ;  /* 0x0000015805487890 */ /* 0x001fe2000fffe0ff */
[----:B-1----:R-:W-:Y:S02]  /*da40*/  @P3 R2UR UR73, R4 ;  /* 0x00000000044932ca */ /* 0x002fe400000e0000 */
[----:B------:R-:W-:Y:S02]  /*da50*/  R2UR.FILL UR11, R6 ;  /* 0x00000000060b72ca */ /* 0x000fe400004e0000 */
[----:B------:R-:W-:-:S04]  /*da60*/  R2UR.FILL UR10, R7 ;  /* 0x00000000070a72ca */ /* 0x000fc800004e0000 */
[----:B------:R0:W-:Y:S05]  /*da70*/  UTCHMMA tmem[UR72], gdesc[UR8], tmem[UR5], tmem[UR70], idesc[UR71], UPT ;  /* 0x00ff4608480079ea */ /* 0x0001ea000b800005 */
[----:B------:R1:W-:Y:S01]  /*da80*/  UTCBAR [UR73], URZ ;  /* 0x000000ff490073e9 */ /* 0x0003e200080000ff */
[----:B0-----:R-:W-:Y:S02]  /*da90*/  R2UR.FILL UR9, R8 ;  /* 0x00000000080972ca */ /* 0x001fe400004e0000 */
[----:B------:R-:W-:-:S15]  /*daa0*/  R2UR.FILL UR8, R9 ;  /* 0x00000000090872ca */ /* 0x000fde00004e0000 */
.L_x_16:
[----:B0-----:R-:W0:Y:S01]  /*dab0*/  LDC R5, c[0x0][0x3f0] ;  /* 0x0000fc00ff057b82 */ /* 0x001e220000000800 */
[----:B------:R-:W-:Y:S01]  /*dac0*/  VIADD R138, R138, 0x40 ;  /* 0x000000408a8a7836 */ /* 0x000fe20000000000 */
[----:B------:R-:W-:Y:S01]  /*dad0*/  IADD3 R139, PT, PT, R139, 0x1, RZ ;  /* 0x000000018b8b7810 */ /* 0x000fe20007ffe0ff */
[----:B------:R-:W-:Y:S01]  /*dae0*/  FFMA R141, R135, R141, R140 ;  /* 0x0000008d878d7223 */ /* 0x000fe2000000008c */
[----:B------:R-:W-:Y:S02]  /*daf0*/  IMAD.MOV.U32 R37, RZ, RZ, R132 ;  /* 0x000000ffff257224 */ /* 0x000fe400078e0084 */
[----:B------:R-:W-:Y:S02]  /*db00*/  ISETP.GT.AND P3, PT, R139, 0x1, PT ;  /* 0x000000018b00780c */ /* 0x000fe40003f64270 */
[----:B------:R-:W2:Y:S02]  /*db10*/  LDC R4, c[0x0][0x3c4] ;  /* 0x0000f100ff047b82 */ /* 0x000ea40000000800 */
[----:B------:R-:W-:-:S02]  /*db20*/  SEL R142, RZ, 0x1, !P3 ;  /* 0x00000001ff8e7807 */ /* 0x000fc40005800000 */
[----:B------:R-:W-:Y:S02]  /*db30*/  SEL R139, R139, RZ, !P3 ;  /* 0x000000ff8b8b7207 */ /* 0x000fe40005800000 */
[----:B------:R-:W-:Y:S02]  /*db40*/  LOP3.LUT R142, R0, R142, RZ, 0x3c, !PT ;  /* 0x0000008e008e7212 */ /* 0x000fe400078e3cff */
[----:B------:R-:W3:Y:S01]  /*db50*/  LDC R6, c[0x0][0x3d4] ;  /* 0x0000f500ff067b82 */ /* 0x000ee20000000800 */
[----:B0-----:R-:W-:-:S04]  /*db60*/  IADD3 R5, PT, PT, R5, -0x40, RZ ;  /* 0xffffffc005057810 */ /* 0x001fc80007ffe0ff */
[----:B------:R-:W-:Y:S01]  /*db70*/  ISETP.GE.AND P4, PT, R138, R5, PT ;  /* 0x000000058a00720c */ /* 0x000fe20003f86270 */
[----:B--2---:R-:W-:-:S05]  /*db80*/  IMAD.SHL.U32 R4, R4, 0x40, RZ ;  /* 0x0000004004047824 */ /* 0x004fca00078e00ff */
[----:B------:R-:W-:Y:S01]  /*db90*/  IADD3 R3, PT, PT, R4, R3, RZ ;  /* 0x0000000304037210 */ /* 0x000fe20007ffe0ff */
[----:B---3--:R-:W-:-:S04]  /*dba0*/  IMAD.SHL.U32 R6, R6, 0x40, RZ ;  /* 0x0000004006067824 */ /* 0x008fc800078e00ff */
[----:B------:R-:W-:Y:S02]  /*dbb0*/  IMAD.IADD R2, R6, 0x1, R2 ;  /* 0x0000000106027824 */ /* 0x000fe400078e0202 */
[----:B------:R-:W-:Y:S05]  /*dbc0*/  @!P4 BRA `(.L_x_17) ;  /* 0xffffffc40050c947 */ /* 0x000fea000383ffff */
.L_x_12:
[----:B------:R-:W2:Y:S01]  /*dbd0*/  LDC R2, c[0x0][0x3f0] ;  /* 0x0000fc00ff027b82 */ /* 0x000ea20000000800 */
[----:B------:R-:W-:Y:S02]  /*dbe0*/  FSETP.GEU.AND P3, PT, R141, 1.175494350822287508e-38, PT ;  /* 0x008000008d00780b */ /* 0x000fe40003f6e000 */
[----:B--2---:R-:W-:-:S13]  /*dbf0*/  ISETP.GE.AND P2, PT, R2, 0x1, PT ;  /* 0x000000010200780c */ /* 0x004fda0003f46270 */
[----:B------:R-:W-:Y:S05]  /*dc00*/  @!P2 BRA `(.L_x_18) ;  /* 0x00000000000ca947 */ /* 0x000fea0003800000 */
[----:B------:R-:W-:-:S04]  /*dc10*/  IMAD.U32 R0, R0, -0x80000000, RZ ;  /* 0x8000000000007824 */ /* 0x000fc800078e00ff */
[----:B------:R-:W2:Y:S02]  /*dc20*/  SYNCS.PHASECHK.TRANS64.TRYWAIT P2, [UR6], R0 ;  /* 0x00000000ff0075a7 */ /* 0x000ea40008041106 */
[----:B--2---:R-:W-:Y:S05]  /*dc30*/  @!P2 BRA `(.L_x_19) ;  /* 0x0000004800e0a947 */ /* 0x004fea0003800000 */
.L_x_18:
[----:B------:R-:W2:Y:S04]  /*dc40*/  LDL.LU R243, [R1+0x270] ;  /* 0x0002700001f37983 */ /* 0x000ea80000300800 */
[----:B------:R-:W3:Y:S01]  /*dc50*/  LDL.LU R242, [R1+0x268] ;  /* 0x0002680001f27983 */ /* 0x000ee20000300800 */
[----:B------:R-:W-:Y:S01]  /*dc60*/  IMAD.MOV.U32 R5, RZ, RZ, 0x3dc6b27f ;  /* 0x3dc6b27fff057424 */ /* 0x000fe200078e00ff */
[----:B------:R-:W-:Y:S06]  /*dc70*/  BAR.SYNC.DEFER_BLOCKING 0x0 ;  /* 0x0000000000007b1d */ /* 0x000fec0000010000 */
[----:B------:R-:W4:Y:S01]  /*dc80*/  S2R R155, SR_TID.X ;  /* 0x00000000009b7919 */ /* 0x000f220000002100 */
[----:B------:R-:W5:Y:S01]  /*dc90*/  S2R R235, SR_CTAID.X ;  /* 0x0000000000eb7919 */ /* 0x000f620000002500 */
[----:B------:R-:W0:Y:S01]  /*dca0*/  S2R R241, SR_CTAID.Y ;  /* 0x0000000000f17919 */ /* 0x000e220000002600 */
[----:B------:R-:W1:Y:S02]  /*dcb0*/  @!P1 SYNCS.CCTL.IV [UR4+0x28000] ;  /* 0x02800000ff0099b1 */ /* 0x000e640008000004 */
[----:B-1----:R-:W-:Y:S01]  /*dcc0*/  BAR.SYNC.DEFER_BLOCKING 0x0 ;  /* 0x0000000000007b1d */ /* 0x002fe20000010000 */
[----:B----4-:R-:W-:-:S02]  /*dcd0*/  LOP3.LUT R239, R155, 0xff, RZ, 0xc0, !PT ;  /* 0x000000ff9bef7812 */ /* 0x010fc400078ec0ff */
[----:B------:R-:W-:-:S05]  /*dce0*/  LOP3.LUT R237, R155, 0x7f, RZ, 0xc0, !PT ;  /* 0x0000007f9bed7812 */ /* 0x000fca00078ec0ff */
[----:B-----5:R-:W-:Y:S01]  /*dcf0*/  IMAD R235, R235, 0x80, R237 ;  /* 0x00000080ebeb7824 */ /* 0x020fe200078e02ed */
[----:B------:R-:W2:Y:S02]  /*dd00*/  @!P1 SYNCS.CCTL.IV [UR4+0x28008] ;  /* 0x02800800ff0099b1 */ /* 0x000ea40008000004 */
[----:B--2---:R1:W-:Y:S01]  /*dd10*/  STSM.16.M88 [R243], R141 ;  /* 0x0000008df3007844 */ /* 0x0043e20000000000 */
[----:B------:R-:W-:Y:S01]  /*dd20*/  BAR.SYNC.DEFER_BLOCKING 0x0 ;  /* 0x0000000000007b1d */ /* 0x000fe20000010000 */
[----:B-1----:R-:W-:-:S05]  /*dd30*/  @!P3 FMUL R141, R141, 8388608 ;  /* 0x4b0000008d8db820 */ /* 0x002fca0000400000 */
[C---:B------:R-:W-:Y:S02]  /*dd40*/  IADD3 R0, PT, PT, R141.reuse, -0x3f3504f3, RZ ;  /* 0xc0cafb0d8d007810 */ /* 0x040fe40007ffe0ff */
[----:B------:R-:W-:Y:S02]  /*dd50*/  ISETP.GE.U32.AND P2, PT, R141, 0x7f800000, PT ;  /* 0x7f8000008d00780c */ /* 0x000fe40003f46070 */
[----:B------:R-:W-:-:S05]  /*dd60*/  LOP3.LUT R0, R0, 0xff800000, RZ, 0xc0, !PT ;  /* 0xff80000000007812 */ /* 0x000fca00078ec0ff */
[----:B------:R-:W-:Y:S01]  /*dd70*/  IMAD.IADD R2, R141, 0x1, -R0 ;  /* 0x000000018d027824 */ /* 0x000fe200078e0a00 */
[----:B---3--:R-:W1:Y:S03]  /*dd80*/  LDSM.16.M88 R3, [R242+UR4] ;  /* 0x00000004f203783b */ /* 0x008e660008000000 */
[----:B------:R-:W-:Y:S01]  /*dd90*/  FADD R134, R2, -1 ;  /* 0xbf80000002867421 */ /* 0x000fe20000000000 */
[----:B------:R-:W-:-:S03]  /*dda0*/  FSEL R2, RZ, -23, P3 ;  /* 0xc1b80000ff027808 */ /* 0x000fc60001800000 */
[----:B------:R-:W-:-:S04]  /*ddb0*/  FFMA.FTZ R5, R134, R5, -0.16845393180847167969 ;  /* 0xbe2c7f3086057423 */ /* 0x000fc80000010005 */
[----:B------:R-:W-:-:S04]  /*ddc0*/  FFMA.FTZ R5, R134, R5, 0.1716887056827545166 ;  /* 0x3e2fcf2a86057423 */ /* 0x000fc80000010005 */
[----:B------:R-:W-:-:S04]  /*ddd0*/  FFMA.FTZ R5, R134, R5, -0.17900948226451873779 ;  /* 0xbe374e4386057423 */ /* 0x000fc80000010005 */
[----:B------:R-:W-:-:S04]  /*dde0*/  FFMA.FTZ R5, R134, R5, 0.20512372255325317383 ;  /* 0x3e520bf486057423 */ /* 0x000fc80000010005 */
[----:B------:R-:W-:-:S04]  /*ddf0*/  FFMA.FTZ R5, R134, R5, -0.24046532809734344482 ;  /* 0xbe763c8b86057423 */ /* 0x000fc80000010005 */
[----:B------:R-:W-:-:S04]  /*de00*/  FFMA.FTZ R5, R134, R5, 0.28857114911079406738 ;  /* 0x3e93bf9986057423 */ /* 0x000fc80000010005 */
[C---:B------:R-:W-:Y:S02]  /*de10*/  FFMA.FTZ R133, R134.reuse, R5, -0.36067417263984680176 ;  /* 0xbeb8aa4986857423 */ /* 0x040fe40000010005 */
[----:B------:R-:W2:Y:S01]  /*de20*/  LDTM.x128 R4, tmem[UR7] ;  /* 0x00000007000479ee */ /* 0x000ea200083c0000 */
[----:B------:R-:W-:Y:S01]  /*de30*/  NOP ;  /* 0x0000000000007918 */ /* 0x000fe20000000000 */
[----:B------:R-:W-:-:S04]  /*de40*/  FFMA.FTZ R133, R134, R133, 0.48089820146560668945 ;  /* 0x3ef6384a86857423 */ /* 0x000fc80000010085 */
[C---:B------:R-:W-:Y:S01]  /*de50*/  FFMA.FTZ R135, R134.reuse, R133, -0.72134751081466674805 ;  /* 0xbf38aa3b86877423 */ /* 0x040fe20000010085 */
[----:B------:R-:W-:Y:S01]  /*de60*/  I2FP.F32.S32 R133, R0 ;  /* 0x0000000000857245 */ /* 0x000fe20000201400 */
[----:B--2---:R-:W-:Y:S01]  /*de70*/  BAR.SYNC.DEFER_BLOCKING 0x0 ;  /* 0x0000000000007b1d */ /* 0x004fe20000010000 */
[C---:B-1----:R-:W-:Y:S01]  /*de80*/  FSETP.GT.AND P1, PT, |R3|.reuse, 8.50705917302346158658e+37, PT ;  /* 0x7e8000000300780b */ /* 0x042fe20003f24200 */
[C---:B------:R-:W-:Y:S01]  /*de90*/  FMUL R135, R134.reuse, R135 ;  /* 0x0000008786877220 */ /* 0x040fe20000400000 */
[----:B------:R-:W-:Y:S01]  /*dea0*/  FSETP.GEU.AND P3, PT, |R3|, 1.175494350822287508e-38, PT ;  /* 0x008000000300780b */ /* 0x000fe20003f6e200 */
[----:B------:R-:W-:Y:S01]  /*deb0*/  FFMA.FTZ R2, R133, 1.1920928955078125e-07, R2 ;  /* 0x3400000085027823 */ /* 0x000fe20000010002 */
[C---:B------:R-:W-:Y:S01]  /*dec0*/  LOP3.LUT R0, R155.reuse, 0x80, RZ, 0xc0, !PT ;  /* 0x000000809b007812 */ /* 0x040fe200078ec0ff */
[----:B------:R-:W-:Y:S01]  /*ded0*/  FMUL R135, R134, R135 ;  /* 0x0000008786877220 */ /* 0x000fe20000400000 */
[----:B------:R-:W-:Y:S02]  /*dee0*/  LOP3.LUT R133, R155, 0x7f, RZ, 0xc0, !PT ;  /* 0x0000007f9b857812 */ /* 0x000fe400078ec0ff */
[----:B------:R-:W-:Y:S01]  /*def0*/  LEA R0, R0, UR4, 0x5 ;  /* 0x0000000400007c11 */ /* 0x000fe2000f8e28ff */
[----:B------:R-:W-:Y:S01]  /*df00*/  FFMA.FTZ R135, R134, 1.4426950216293334961, R135 ;  /* 0x3fb8aa3b86877823 */ /* 0x000fe20000010087 */
[----:B------:R-:W-:-:S02]  /*df10*/  @P2 IMAD.MOV.U32 R134, RZ, RZ, 0x7f800000 ;  /* 0x7f800000ff862424 */ /* 0x000fc400078e00ff */
[----:B------:R-:W-:Y:S01]  /*df20*/  LEA R0, R133, R0, 0x4 ;  /* 0x0000000085007211 */ /* 0x000fe200078e20ff */
[----:B------:R-:W-:Y:S01]  /*df30*/  @P1 FMUL R3, R3, 0.25 ;  /* 0x3e80000003031820 */ /* 0x000fe20000400000 */
[----:B------:R-:W-:Y:S01]  /*df40*/  FADD R2, R2, R135 ;  /* 0x0000008702027221 */ /* 0x000fe20000000000 */
[----:B------:R-:W-:Y:S01]  /*df50*/  @P1 FMUL R6, R6, 0.25 ;  /* 0x3e80000006061820 */ /* 0x000fe20000400000 */
[----:B------:R-:W-:Y:S01]  /*df60*/  @P1 FMUL R5, R5, 0.25 ;  /* 0x3e80000005051820 */ /* 0x000fe20000400000 */
[----:B------:R-:W-:Y:S01]  /*df70*/  @!P3 FMUL R3, R3, 16777216 ;  /* 0x4b8000000303b820 */ /* 0x000fe20000400000 */
[----:B------:R-:W-:Y:S01]  /*df80*/  @P1 FMUL R7, R7, 0.25 ;  /* 0x3e80000007071820 */ /* 0x000fe20000400000 */
[----:B------:R-:W-:Y:S01]  /*df90*/  @P1 FMUL R11, R11, 0.25 ;  /* 0x3e8000000b0b1820 */ /* 0x000fe20000400000 */
[----:B------:R-:W-:Y:S01]  /*dfa0*/  @P1 FMUL R8, R8, 0.25 ;  /* 0x3e80000008081820 */ /* 0x000fe20000400000 */
[----:B------:R-:W-:Y:S01]  /*dfb0*/  @P1 FMUL R10, R10, 0.25 ;  /* 0x3e8000000a0a1820 */ /* 0x000fe20000400000 */
[----:B------:R-:W-:Y:S01]  /*dfc0*/  @P1 FMUL R12, R12, 0.25 ;  /* 0x3e8000000c0c1820 */ /* 0x000fe20000400000 */
[----:B------:R-:W1:Y:S01]  /*dfd0*/  MUFU.RCP R3, R3 ;  /* 0x0000000300037308 */ /* 0x000e620000001000 */
[----:B------:R-:W-:Y:S01]  /*dfe0*/  @P1 FMUL R14, R14, 0.25 ;  /* 0x3e8000000e0e1820 */ /* 0x000fe20000400000 */
        /* <DEDUP_REMOVED lines=8> */
[----:B------:R-:W-:Y:S01]  /*e070*/  @!P3 FMUL R6, R6, 16777216 ;  /* 0x4b8000000606b820 */ /* 0x000fe20000400000 */
        /* <DEDUP_REMOVED lines=15> */
[C---:B-1----:R-:W-:Y:S01]  /*e170*/  FMUL R133, R3.reuse, R6 ;  /* 0x0000000603857220 */ /* 0x042fe20000400000 */
        /* <DEDUP_REMOVED lines=14> */
[----:B------:R-:W-:Y:S01]  /*e260*/  FMUL R18, R3, R19 ;  /* 0x0000001303127220 */ /* 0x000fe20000400000 */
[----:B------:R-:W-:Y:S01]  /*e270*/  F2FP.F16.F32.PACK_AB R8, R6, R5 ;  /* 0x000000050608723e */ /* 0x000fe200000000ff */
[----:B------:R-:W-:Y:S01]  /*e280*/  @P1 FMUL R29, R29, 0.25 ;  /* 0x3e8000001d1d1820 */ /* 0x000fe20000400000 */
        /* <DEDUP_REMOVED lines=14> */
[----:B------:R-:W-:Y:S01]  /*e370*/  @P1 FMUL R30, R30, 0.25 ;  /* 0x3e8000001e1e1820 */ /* 0x000fe20000400000 */
[----:B------:R-:W-:Y:S01]  /*e380*/  STS.128 [R0], R4 ;  /* 0x0000000400007388 */ /* 0x000fe20000000c00 */
[----:B------:R-:W-:Y:S01]  /*e390*/  @P1 FMUL R31, R31, 0.25 ;  /* 0x3e8000001f1f1820 */ /* 0x000fe20000400000 */
[----:B------:R-:W-:Y:S01]  /*e3a0*/  @P1 FMUL R32, R32, 0.25 ;  /* 0x3e80000020201820 */ /* 0x000fe20000400000 */
[----:B------:R-:W-:Y:S01]  /*e3b0*/  @P1 FMUL R33, R33, 0.25 ;  /* 0x3e80000021211820 */ /* 0x000fe20000400000 */
[----:B------:R-:W-:Y:S01]  /*e3c0*/  STS.128 [R0+0x800], R8 ;  /* 0x0008000800007388 */ /* 0x000fe20000000c00 */
        /* <DEDUP_REMOVED lines=152> */
[----:B------:R-:W-:Y:S01]  /*ed50*/  FMUL R140, R3, R29 ;  /* 0x0000001d038c7220 */ /* 0x000fe20000400000 */
        /* <DEDUP_REMOVED lines=60> */
[C---:B------:R-:W-:Y:S01]  /*f120*/  FMUL R142, R3.reuse, R26 ;  /* 0x0000001a038e7220 */ /* 0x040fe20000400000 */
[----:B------:R-:W-:Y:S01]  /*f130*/  FMUL R29, R3, R54 ;  /* 0x00000036031d7220 */ /* 0x000fe20000400000 */
[----:B------:R-:W-:Y:S01]  /*f140*/  @P2 FFMA.FTZ R2, R141, R134, +INF ;  /* 0x7f8000008d022423 */ /* 0x000fe20000010086 */
        /* <DEDUP_REMOVED lines=11> */
[----:B------:R-:W-:Y:S01]  /*f200*/  FSETP.NEU.AND P1, PT, R141, RZ, PT ;  /* 0x000000ff8d00720b */ /* 0x000fe20003f2d000 */
        /* <DEDUP_REMOVED lines=98> */
[----:B------:R-:W-:-:S02]  /*f830*/  FSEL R3, R2, -INF , P1 ;  /* 0xff80000002037808 */ /* 0x000fc40000800000 */
[----:B------:R-:W-:Y:S01]  /*f840*/  LEA R2, R239, UR4, 0x4 ;  /* 0x00000004ef027c11 */ /* 0x000fe2000f8e20ff */
[----:B------:R-:W-:Y:S01]  /*f850*/  BAR.SYNC.DEFER_BLOCKING 0x0 ;  /* 0x0000000000007b1d */ /* 0x000fe20000010000 */
[----:B------:R-:W-:Y:S01]  /*f860*/  F2FP.F16.F32.PACK_AB R12, R22, R15 ;  /* 0x0000000f160c723e */ /* 0x000fe200000000ff */
[----:B------:R-:W-:Y:S01]  /*f870*/  FFMA R132, R3, 0.69314718246459960938, R132 ;  /* 0x3f31721803847823 */ /* 0x000fe20000000084 */
[----:B------:R-:W-:Y:S02]  /*f880*/  F2FP.F16.F32.PACK_AB R17, R144, R19 ;  /* 0x000000139011723e */ /* 0x000fe400000000ff */
[----:B------:R-:W-:-:S03]  /*f890*/  F2FP.F16.F32.PACK_AB R16, R138, R21 ;  /* 0x000000158a10723e */ /* 0x000fc600000000ff */
[----:B------:R-:W1:Y:S01]  /*f8a0*/  LDC R3, c[0x0][0x3e8] ;  /* 0x0000fa00ff037b82 */ /* 0x000e620000000800 */
        /* <DEDUP_REMOVED lines=9> */
[----:B------:R-:W2:Y:S01]  /*f940*/  LDS.128 R4, [R2] ;  /* 0x0000000002047984 */ /* 0x000ea20000000c00 */
[----:B------:R-:W-:Y:S02]  /*f950*/  F2FP.F16.F32.PACK_AB R22, R148, R139 ;  /* 0x0000008b9416723e */ /* 0x000fe400000000ff */
[----:B------:R-:W-:Y:S01]  /*f960*/  F2FP.F16.F32.PACK_AB R26, R146, R35 ;  /* 0x00000023921a723e */ /* 0x000fe200000000ff */
[----:B------:R-:W-:Y:S01]  /*f970*/  LDS.128 R8, [R2+0x1000] ;  /* 0x0010000002087984 */ /* 0x000fe20000000c00 */
[----:B------:R-:W-:-:S02]  /*f980*/  F2FP.F16.F32.PACK_AB R23, R154, R149 ;  /* 0x000000959a17723e */ /* 0x000fc400000000ff */
[----:B------:R-:W-:Y:S01]  /*f990*/  F2FP.F16.F32.PACK_AB R27, R156, R147 ;  /* 0x000000939c1b723e */ /* 0x000fe200000000ff */
[----:B------:R-:W-:Y:S01]  /*f9a0*/  BAR.SYNC.DEFER_BLOCKING 0x0 ;  /* 0x0000000000007b1d */ /* 0x000fe20000010000 */
[----:B------:R-:W-:Y:S02]  /*f9b0*/  F2FP.F16.F32.PACK_AB R28, R29, R28 ;  /* 0x0000001c1d1c723e */ /* 0x000fe400000000ff */
[----:B------:R-:W-:Y:S02]  /*f9c0*/  F2FP.F16.F32.PACK_AB R29, R31, R56 ;  /* 0x000000381f1d723e */ /* 0x000fe400000000ff */
[----:B------:R-:W-:Y:S02]  /*f9d0*/  F2FP.F16.F32.PACK_AB R33, R34, R33 ;  /* 0x000000212221723e */ /* 0x000fe400000000ff */
[----:B------:R-:W-:Y:S02]  /*f9e0*/  F2FP.F16.F32.PACK_AB R32, R55, R32 ;  /* 0x000000203720723e */ /* 0x000fe400000000ff */
[----:B------:R-:W-:-:S02]  /*f9f0*/  F2FP.F16.F32.PACK_AB R30, R57, R60 ;  /* 0x0000003c391e723e */ /* 0x000fc400000000ff */
[----:B------:R-:W-:Y:S02]  /*fa00*/  F2FP.F16.F32.PACK_AB R34, R54, R61 ;  /* 0x0000003d3622723e */ /* 0x000fe400000000ff */
[----:B------:R-:W-:Y:S01]  /*fa10*/  F2FP.F16.F32.PACK_AB R31, R63, R64 ;  /* 0x000000403f1f723e */ /* 0x000fe200000000ff */
[----:B------:R-:W0:Y:S01]  /*fa20*/  LDC.64 R54, c[0x0][0x3e0] ;  /* 0x0000f800ff367b82 */ /* 0x000e220000000a00 */
[----:B------:R-:W-:Y:S02]  /*fa30*/  F2FP.F16.F32.PACK_AB R35, R66, R65 ;  /* 0x000000414223723e */ /* 0x000fe400000000ff */
[----:B------:R-:W-:Y:S02]  /*fa40*/  F2FP.F16.F32.PACK_AB R36, R37, R36 ;  /* 0x000000242524723e */ /* 0x000fe400000000ff */
[----:B------:R-:W-:Y:S02]  /*fa50*/  F2FP.F16.F32.PACK_AB R37, R43, R72 ;  /* 0x000000482b25723e */ /* 0x000fe400000000ff */
[----:B------:R-:W-:Y:S01]  /*fa60*/  F2FP.F16.F32.PACK_AB R41, R38, R41 ;  /* 0x000000292629723e */ /* 0x000fe200000000ff */
[----:B------:R-:W3:Y:S01]  /*fa70*/  LDC.64 R64, c[0x0][0x398] ;  /* 0x0000e600ff407b82 */ /* 0x000ee20000000a00 */
[----:B------:R-:W-:Y:S01]  /*fa80*/  F2FP.F16.F32.PACK_AB R40, R71, R40 ;  /* 0x000000284728723e */ /* 0x000fe200000000ff */
[----:B------:R-:W-:Y:S01]  /*fa90*/  STS.128 [R0], R12 ;  /* 0x0000000c00007388 */ /* 0x000fe20000000c00 */
[----:B------:R-:W-:-:S02]  /*faa0*/  F2FP.F16.F32.PACK_AB R38, R53, R76 ;  /* 0x0000004c3526723e */ /* 0x000fc400000000ff */
[----:B------:R-:W-:Y:S01]  /*fab0*/  F2FP.F16.F32.PACK_AB R42, R79, R42 ;  /* 0x0000002a4f2a723e */ /* 0x000fe200000000ff */
[----:B------:R-:W-:Y:S01]  /*fac0*/  STS.128 [R0+0x800], R16 ;  /* 0x0008001000007388 */ /* 0x000fe20000000c00 */
[----:B------:R-:W-:Y:S02]  /*fad0*/  F2FP.F16.F32.PACK_AB R39, R69, R80 ;  /* 0x000000504527723e */ /* 0x000fe400000000ff */
[----:B------:R-:W-:Y:S01]  /*fae0*/  F2FP.F16.F32.PACK_AB R43, R58, R81 ;  /* 0x000000513a2b723e */ /* 0x000fe200000000ff */
[----:B------:R-:W-:Y:S01]  /*faf0*/  BAR.SYNC.DEFER_BLOCKING 0x0 ;  /* 0x0000000000007b1d */ /* 0x000fe20000010000 */
[----:B------:R-:W-:Y:S02]  /*fb00*/  F2FP.F16.F32.PACK_AB R56, R44, R85 ;  /* 0x000000552c38723e */ /* 0x000fe400000000ff */
[----:B------:R-:W-:Y:S02]  /*fb10*/  F2FP.F16.F32.PACK_AB R86, R59, R92 ;  /* 0x0000005c3b56723e */ /* 0x000fe400000000ff */
[----:B------:R-:W-:Y:S01]  /*fb20*/  F2FP.F16.F32.PACK_AB R84, R45, R84 ;  /* 0x000000542d54723e */ /* 0x000fe200000000ff */
[----:B0-----:R-:W-:Y:S01]  /*fb30*/  IMAD R61, R241, R54, RZ ;  /* 0x00000036f13d7224 */ /* 0x001fe200078e02ff */
[----:B------:R-:W-:Y:S01]  /*fb40*/  F2FP.F16.F32.PACK_AB R85, R49, R88 ;  /* 0x000000583155723e */ /* 0x000fe200000000ff */
[----:B------:R-:W-:Y:S01]  /*fb50*/  IMAD R63, R235, R55, RZ ;  /* 0x00000037eb3f7224 */ /* 0x000fe200078e02ff */
[----:B------:R-:W-:Y:S01]  /*fb60*/  F2FP.F16.F32.PACK_AB R57, R48, R89 ;  /* 0x000000593039723e */ /* 0x000fe200000000ff */
[----:B------:R-:W-:Y:S01]  /*fb70*/  IMAD.SHL.U32 R45, R61, 0x2, RZ ;  /* 0x000000023d2d7824 */ /* 0x000fe200078e00ff */
[----:B------:R-:W-:Y:S01]  /*fb80*/  F2FP.F16.F32.PACK_AB R58, R52, R93 ;  /* 0x0000005d343a723e */ /* 0x000fe200000000ff */
[----:B------:R-:W-:Y:S01]  /*fb90*/  IMAD.SHL.U32 R60, R63, 0x2, RZ ;  /* 0x000000023f3c7824 */ /* 0x000fe200078e00ff */
[----:B------:R-:W-:-:S02]  /*fba0*/  F2FP.F16.F32.PACK_AB R87, R98, R87 ;  /* 0x000000576257723e */ /* 0x000fc400000000ff */
[----:B------:R-:W-:Y:S02]  /*fbb0*/  F2FP.F16.F32.PACK_AB R59, R62, R97 ;  /* 0x000000613e3b723e */ /* 0x000fe400000000ff */
[----:B------:R-:W-:Y:S02]  /*fbc0*/  SHF.R.U32.HI R66, RZ, 0x7, R155 ;  /* 0x00000007ff427819 */ /* 0x000fe4000001169b */
[----:B------:R-:W-:Y:S02]  /*fbd0*/  F2FP.F16.F32.PACK_AB R52, R46, R101 ;  /* 0x000000652e34723e */ /* 0x000fe400000000ff */
[----:B------:R-:W-:Y:S02]  /*fbe0*/  SGXT.U32 R66, R66, 0x1 ;  /* 0x000000014242781a */ /* 0x000fe40000000000 */
[----:B---3--:R-:W-:Y:S01]  /*fbf0*/  IADD3 R60, P1, P2, R60, R64, R45 ;  /* 0x000000403c3c7210 */ /* 0x008fe20007a3e02d */
[----:B------:R-:W0:Y:S01]  /*fc00*/  LDS.128 R12, [R2] ;  /* 0x00000000020c7984 */ /* 0x000e220000000c00 */
[----:B------:R-:W-:Y:S01]  /*fc10*/  F2FP.F16.F32.PACK_AB R100, R47, R100 ;  /* 0x000000642f64723e */ /* 0x000fe200000000ff */
[----:B-1----:R-:W-:Y:S01]  /*fc20*/  IMAD R66, R66, R3, RZ ;  /* 0x0000000342427224 */ /* 0x002fe200078e02ff */
[----:B------:R-:W-:Y:S01]  /*fc30*/  F2FP.F16.F32.PACK_AB R101, R51, R104 ;  /* 0x000000683365723e */ /* 0x000fe200000000ff */
[----:B------:R-:W-:Y:S01]  /*fc40*/  LDS.128 R16, [R2+0x1000] ;  /* 0x0010000002107984 */ /* 0x000fe20000000c00 */
[----:B------:R-:W-:-:S02]  /*fc50*/  F2FP.F16.F32.PACK_AB R53, R50, R105 ;  /* 0x000000693235723e */ /* 0x000fc400000000ff */
[----:B------:R-:W-:Y:S01]  /*fc60*/  LEA R72, R3, R66, 0x1 ;  /* 0x0000004203487211 */ /* 0x000fe200078e08ff */
[----:B------:R-:W-:Y:S01]  /*fc70*/  BAR.SYNC.DEFER_BLOCKING 0x0 ;  /* 0x0000000000007b1d */ /* 0x000fe20000010000 */
[----:B------:R-:W-:Y:S02]  /*fc80*/  F2FP.F16.F32.PACK_AB R102, R73, R108 ;  /* 0x0000006c4966723e */ /* 0x000fe400000000ff */
[----:B------:R-:W-:Y:S01]  /*fc90*/  F2FP.F16.F32.PACK_AB R54, R70, R109 ;  /* 0x0000006d4636723e */ /* 0x000fe200000000ff */
[----:B------:R-:W-:Y:S01]  /*fca0*/  IMAD R76, R3, 0x2, R72 ;  /* 0x00000002034c7824 */ /* 0x000fe200078e0248 */
[----:B------:R-:W-:Y:S02]  /*fcb0*/  F2FP.F16.F32.PACK_AB R103, R77, R112 ;  /* 0x000000704d67723e */ /* 0x000fe400000000ff */
[----:B------:R-:W-:Y:S01]  /*fcc0*/  F2FP.F16.F32.PACK_AB R55, R78, R113 ;  /* 0x000000714e37723e */ /* 0x000fe200000000ff */
[----:B------:R-:W-:Y:S01]  /*fcd0*/  IMAD R80, R3, 0x2, R76 ;  /* 0x0000000203507824 */ /* 0x000fe200078e024c */
[----:B------:R-:W-:-:S02]  /*fce0*/  F2FP.F16.F32.PACK_AB R109, R74, R121 ;  /* 0x000000794a6d723e */ /* 0x000fc400000000ff */
[----:B------:R-:W-:Y:S02]  /*fcf0*/  F2FP.F16.F32.PACK_AB R110, R82, R125 ;  /* 0x0000007d526e723e */ /* 0x000fe400000000ff */
[C---:B------:R-:W-:Y:S02]  /*fd00*/  LEA R88, R3.reuse, R80, 0x1 ;  /* 0x0000005003587211 */ /* 0x040fe400078e08ff */
[----:B------:R-:W-:Y:S02]  /*fd10*/  F2FP.F16.F32.PACK_AB R108, R68, R117 ;  /* 0x00000075446c723e */ /* 0x000fe400000000ff */
[----:B------:R-:W-:Y:S02]  /*fd20*/  LEA R92, R3, R88, 0x1 ;  /* 0x00000058035c7211 */ /* 0x000fe400078e08ff */
[----:B------:R-:W-:Y:S02]  /*fd30*/  F2FP.F16.F32.PACK_AB R116, R67, R116 ;  /* 0x000000744374723e */ /* 0x000fe400000000ff */
[----:B------:R-:W-:Y:S01]  /*fd40*/  F2FP.F16.F32.PACK_AB R117, R75, R120 ;  /* 0x000000784b75723e */ /* 0x000fe200000000ff */
[----:B------:R-:W-:Y:S01]  /*fd50*/  IMAD R94, R3, 0x2, R92 ;  /* 0x00000002035e7824 */ /* 0x000fe200078e025c */
[----:B------:R-:W-:Y:S01]  /*fd60*/  F2FP.F16.F32.PACK_AB R118, R83, R124 ;  /* 0x0000007c5376723e */ /* 0x000fe200000000ff */
[----:B------:R-:W-:Y:S01]  /*fd70*/  STS.128 [R0], R20 ;  /* 0x0000001400007388 */ /* 0x000fe20000000c00 */
[----:B------:R-:W-:Y:S01]  /*fd80*/  F2FP.F16.F32.PACK_AB R119, R91, R128 ;  /* 0x000000805b77723e */ /* 0x000fe200000000ff */
[C---:B------:R-:W-:Y:S01]  /*fd90*/  IMAD R96, R3.reuse, 0x2, R94 ;  /* 0x0000000203607824 */ /* 0x040fe200078e025e */
[----:B------:R-:W-:Y:S01]  /*fda0*/  F2FP.F16.F32.PACK_AB R111, R90, R129 ;  /* 0x000000815a6f723e */ /* 0x000fe200000000ff */
[----:B------:R-:W-:Y:S03]  /*fdb0*/  STS.128 [R0+0x800], R24 ;  /* 0x0008001800007388 */ /* 0x000fe60000000c00 */
[C---:B------:R-:W-:Y:S01]  /*fdc0*/  LEA R98, R3.reuse, R96, 0x1 ;  /* 0x0000006003627211 */ /* 0x040fe200078e08ff */
[----:B------:R-:W-:Y:S06]  /*fdd0*/  BAR.SYNC.DEFER_BLOCKING 0x0 ;  /* 0x0000000000007b1d */ /* 0x000fec0000010000 */
[----:B------:R-:W1:Y:S04]  /*fde0*/  LDS.128 R20, [R2] ;  /* 0x0000000002147984 */ /* 0x000e680000000c00 */
[----:B------:R-:W-:Y:S01]  /*fdf0*/  LDS.128 R24, [R2+0x1000] ;  /* 0x0010000002187984 */ /* 0x000fe20000000c00 */
[----:B------:R-:W-:Y:S06]  /*fe00*/  BAR.SYNC.DEFER_BLOCKING 0x0 ;  /* 0x0000000000007b1d */ /* 0x000fec0000010000 */
[----:B------:R-:W-:Y:S04]  /*fe10*/  STS.128 [R0], R28 ;  /* 0x0000001c00007388 */ /* 0x000fe80000000c00 */
[----:B------:R-:W-:Y:S01]  /*fe20*/  STS.128 [R0+0x800], R32 ;  /* 0x0008002000007388 */ /* 0x000fe20000000c00 */
[----:B------:R-:W-:Y:S06]  /*fe30*/  BAR.SYNC.DEFER_BLOCKING 0x0 ;  /* 0x0000000000007b1d */ /* 0x000fec0000010000 */
[----:B------:R-:W3:Y:S04]  /*fe40*/  LDS.128 R28, [R2] ;  /* 0x00000000021c7984 */ /* 0x000ee80000000c00 */
[----:B------:R-:W-:Y:S01]  /*fe50*/  LDS.128 R32, [R2+0x1000] ;  /* 0x0010000002207984 */ /* 0x000fe20000000c00 */
[----:B------:R-:W-:Y:S06]  /*fe60*/  BAR.SYNC.DEFER_BLOCKING 0x0 ;  /* 0x0000000000007b1d */ /* 0x000fec0000010000 */
[----:B------:R-:W-:Y:S04]  /*fe70*/  STS.128 [R0], R36 ;  /* 0x0000002400007388 */ /* 0x000fe80000000c00 */
[----:B------:R-:W-:Y:S01]  /*fe80*/  STS.128 [R0+0x800], R40 ;  /* 0x0008002800007388 */ /* 0x000fe20000000c00 */
[----:B------:R-:W-:Y:S06]  /*fe90*/  BAR.SYNC.DEFER_BLOCKING 0x0 ;  /* 0x0000000000007b1d */ /* 0x000fec0000010000 */
[----:B------:R-:W4:Y:S04]  /*fea0*/  LDS.128 R40, [R2] ;  /* 0x0000000002287984 */ /* 0x000f280000000c00 */
[----:B------:R-:W-:Y:S01]  /*feb0*/  LDS.128 R36, [R2+0x1000] ;  /* 0x0010000002247984 */ /* 0x000fe20000000c00 */
[----:B------:R-:W-:Y:S06]  /*fec0*/  BAR.SYNC.DEFER_BLOCKING 0x0 ;  /* 0x0000000000007b1d */ /* 0x000fec0000010000 */
[----:B------:R5:W-:Y:S04]  /*fed0*/  STS.128 [R0], R84 ;  /* 0x0000005400007388 */ /* 0x000be80000000c00 */
[----:B------:R0:W-:Y:S01]  /*fee0*/  STS.128 [R0+0x800], R56 ;  /* 0x0008003800007388 */ /* 0x0001e20000000c00 */
[----:B------:R-:W-:Y:S01]  /*fef0*/  BAR.SYNC.DEFER_BLOCKING 0x0 ;  /* 0x0000000000007b1d */ /* 0x000fe20000010000 */
[----:B-----5:R-:W-:-:S02]  /*ff00*/  IMAD R84, R3, 0x2, R98 ;  /* 0x0000000203547824 */ /* 0x020fc400078e0262 */
[----:B0-----:R-:W-:-:S04]  /*ff10*/  IMAD.HI R56, R61, 0x2, RZ ;  /* 0x000000023d387827 */ /* 0x001fc800078e02ff */
[----:B------:R-:W-:-:S04]  /*ff20*/  IMAD.HI R61, R63, 0x2, RZ ;  /* 0x000000023f3d7827 */ /* 0x000fc800078e02ff */
[----:B------:R-:W-:Y:S01]  /*ff30*/  IMAD R78, R3, 0x2, R84 ;  /* 0x00000002034e7824 */ /* 0x000fe200078e0254 */
[----:B------:R-:W-:Y:S02]  /*ff40*/  IADD3.X R61, PT, PT, R61, R65, R56, P1, P2 ;  /* 0x000000413d3d7210 */ /* 0x000fe40000fe4438 */
[----:B------:R-:W-:Y:S01]  /*ff50*/  LEA R62, P1, R66, R60, 0x1 ;  /* 0x0000003c423e7211 */ /* 0x000fe200078208ff */
[----:B------:R-:W0:Y:S01]  /*ff60*/  LDS.128 R48, [R2] ;  /* 0x0000000002307984 */ /* 0x000e220000000c00 */
[C---:B------:R-:W-:Y:S02]  /*ff70*/  LEA R86, R3.reuse, R78, 0x1 ;  /* 0x0000004e03567211 */ /* 0x040fe400078e08ff */
[-C--:B------:R-:W-:Y:S01]  /*ff80*/  LEA R64, P2, R72, R60.reuse, 0x1 ;  /* 0x0000003c48407211 */ /* 0x080fe200078408ff */
[----:B------:R-:W-:Y:S01]  /*ff90*/  LDS.128 R44, [R2+0x1000] ;  /* 0x00100000022c7984 */ /* 0x000fe20000000c00 */
[-C--:B------:R-:W-:Y:S01]  /*ffa0*/  LEA.HI.X.SX32 R63, R66, R61.reuse, 0x1, P1 ;  /* 0x0000003d423f7211 */ /* 0x080fe200008f0eff */
[C---:B------:R-:W-:Y:S01]  /*ffb0*/  IMAD R104, R3.reuse, 0x2, R86 ;  /* 0x0000000203687824 */ /* 0x040fe200078e0256 */
[----:B------:R-:W-:Y:S01]  /*ffc0*/  LEA.HI.X.SX32 R65, R72, R61, 0x1, P2 ;  /* 0x0000003d48417211 */ /* 0x000fe200010f0eff */
[----:B------:R-:W-:Y:S01]  /*ffd0*/  BAR.SYNC.DEFER_BLOCKING 0x0 ;  /* 0x0000000000007b1d */ /* 0x000fe20000010000 */
[----:B------:R-:W-:Y:S01]  /*ffe0*/  LEA R66, P1, R76, R60, 0x1 ;  /* 0x0000003c4c427211 */ /* 0x000fe200078208ff */
[----:B------:R-:W-:-:S03]  /*fff0*/  IMAD R74, R3, 0x2, R104 ;  /* 0x00000002034a7824 */ /* 0x000fc600078e0268 */
[----:B------:R-:W-:Y:S02]  /*10000*/  LEA.HI.X.SX32 R67, R76, R61, 0x1, P1 ;  /* 0x0000003d4c437211 */ /* 0x000fe400008f0eff */
[----:B------:R-:W-:Y:S02]  /*10010*/  LEA R82, R3, R74, 0x1 ;  /* 0x0000004a03527211 */ /* 0x000fe400078e08ff */
[----:B------:R-:W-:-:S03]  /*10020*/  LEA R68, P1, R80, R60, 0x1 ;  /* 0x0000003c50447211 */ /* 0x000fc600078208ff */
[----:B------:R-:W-:Y:S01]  /*10030*/  IMAD R90, R3, 0x2, R82 ;  /* 0x00000002035a7824 */ /* 0x000fe200078e0252 */
[----:B------:R-:W-:Y:S02]  /*10040*/  LEA.HI.X.SX32 R69, R80, R61, 0x1, P1 ;  /* 0x0000003d50457211 */ /* 0x000fe400008f0eff */
[----:B------:R-:W-:-:S04]  /*10050*/  LEA R70, P1, R88, R60, 0x1 ;  /* 0x0000003c58467211 */ /* 0x000fc800078208ff */
[----:B------:R-:W-:Y:S01]  /*10060*/  LEA.HI.X.SX32 R71, R88, R61, 0x1, P1 ;  /* 0x0000003d58477211 */ /* 0x000fe200008f0eff */
[----:B------:R5:W-:Y:S04]  /*10070*/  STS.128 [R0], R100 ;  /* 0x0000006400007388 */ /* 0x000be80000000c00 */
[----:B------:R-:W-:Y:S01]  /*10080*/  STS.128 [R0+0x800], R52 ;  /* 0x0008003400007388 */ /* 0x000fe20000000c00 */
[----:B------:R-:W-:Y:S01]  /*10090*/  BAR.SYNC.DEFER_BLOCKING 0x0 ;  /* 0x0000000000007b1d */ /* 0x000fe20000010000 */
[----:B-----5:R-:W-:-:S05]  /*100a0*/  IMAD R100, R3, 0x2, R90 ;  /* 0x0000000203647824 */ /* 0x020fca00078e025a */
[----:B------:R-:W-:-:S05]  /*100b0*/  LEA R72, R3, R100, 0x1 ;  /* 0x0000006403487211 */ /* 0x000fca00078e08ff */
[C---:B------:R-:W-:Y:S01]  /*100c0*/  IMAD R76, R3.reuse, 0x2, R72 ;  /* 0x00000002034c7824 */ /* 0x040fe200078e0248 */
[----:B------:R-:W5:Y:S04]  /*100d0*/  LDS.128 R56, [R2] ;  /* 0x0000000002387984 */ /* 0x000f680000000c00 */
[----:B------:R-:W-:Y:S01]  /*100e0*/  LDS.128 R52, [R2+0x1000] ;  /* 0x0010000002347984 */ /* 0x000fe20000000c00 */
[----:B------:R-:W-:Y:S06]  /*100f0*/  BAR.SYNC.DEFER_BLOCKING 0x0 ;  /* 0x0000000000007b1d */ /* 0x000fec0000010000 */
[----:B------:R-:W-:Y:S04]  /*10100*/  STS.128 [R0], R116 ;  /* 0x0000007400007388 */ /* 0x000fe80000000c00 */
[----:B------:R0:W-:Y:S01]  /*10110*/  STS.128 [R0+0x800], R108 ;  /* 0x0008006c00007388 */ /* 0x0001e20000000c00 */
[----:B------:R-:W-:Y:S01]  /*10120*/  BAR.SYNC.DEFER_BLOCKING 0x0 ;  /* 0x0000000000007b1d */ /* 0x000fe20000010000 */
[----:B0-----:R-:W-:-:S05]  /*10130*/  IMAD R0, R3, 0x2, R76 ;  /* 0x0000000203007824 */ /* 0x001fca00078e024c */
[----:B------:R-:W-:-:S05]  /*10140*/  LEA R80, R3, R0, 0x1 ;  /* 0x0000000003507211 */ /* 0x000fca00078e08ff */
[C---:B------:R-:W-:Y:S01]  /*10150*/  IMAD R88, R3.reuse, 0x2, R80 ;  /* 0x0000000203587824 */ /* 0x040fe200078e0250 */
[----:B--2---:R0:W-:Y:S03]  /*10160*/  STG.E.U16 desc[UR8][R62.64], R4 ;  /* 0x000000043e007986 */ /* 0x0041e6000c101508 */
[----:B------:R-:W-:Y:S01]  /*10170*/  IMAD R102, R3, 0x2, R88 ;  /* 0x0000000203667824 */ /* 0x000fe200078e0258 */
[----:B0-----:R-:W-:Y:S02]  /*10180*/  PRMT R63, R4, 0x7632, R63 ;  /* 0x00007632043f7816 */ /* 0x001fe4000000003f */
[----:B------:R-:W-:-:S03]  /*10190*/  LEA R62, P1, R92, R60, 0x1 ;  /* 0x0000003c5c3e7211 */ /* 0x000fc600078208ff */
[----:B------:R0:W-:Y:S04]  /*101a0*/  STG.E.U16 desc[UR8][R64.64], R63 ;  /* 0x0000003f40007986 */ /* 0x0001e8000c101508 */
[----:B------:R2:W-:Y:S01]  /*101b0*/  STG.E.U16 desc[UR8][R66.64], R5 ;  /* 0x0000000542007986 */ /* 0x0005e2000c101508 */
[----:B0-----:R-:W-:Y:S02]  /*101c0*/  PRMT R65, R5, 0x7632, R65 ;  /* 0x0000763205417816 */ /* 0x001fe40000000041 */
[----:B------:R-:W-:Y:S02]  /*101d0*/  LEA.HI.X.SX32 R63, R92, R61, 0x1, P1 ;  /* 0x0000003d5c3f7211 */ /* 0x000fe400008f0eff */
[----:B------:R-:W-:Y:S01]  /*101e0*/  LEA R64, P1, R94, R60, 0x1 ;  /* 0x0000003c5e407211 */ /* 0x000fe200078208ff */
[----:B------:R0:W-:Y:S01]  /*101f0*/  STG.E.U16 desc[UR8][R68.64], R65 ;  /* 0x0000004144007986 */ /* 0x0001e2000c101508 */
[----:B------:R-:W-:-:S02]  /*10200*/  LEA R92, R3, R102, 0x1 ;  /* 0x00000066035c7211 */ /* 0x000fc400078e08ff */
[----:B--2---:R-:W-:Y:S01]  /*10210*/  PRMT R5, R6, 0x7632, R5 ;  /* 0x0000763206057816 */ /* 0x004fe20000000005 */
[----:B------:R-:W-:Y:S04]  /*10220*/  STG.E.U16 desc[UR8][R70.64], R6 ;  /* 0x0000000646007986 */ /* 0x000fe8000c101508 */
[----:B------:R2:W-:Y:S01]  /*10230*/  STG.E.U16 desc[UR8][R62.64], R5 ;  /* 0x000000053e007986 */ /* 0x0005e2000c101508 */
[----:B0-----:R-:W-:Y:S01]  /*10240*/  LEA.HI.X.SX32 R65, R94, R61, 0x1, P1 ;  /* 0x0000003d5e417211 */ /* 0x001fe200008f0eff */
[----:B------:R-:W-:Y:S01]  /*10250*/  IMAD R94, R3, 0x2, R92 ;  /* 0x00000002035e7824 */ /* 0x000fe200078e025c */
[----:B------:R-:W-:-:S03]  /*10260*/  LEA R4, P1, R96, R60, 0x1 ;  /* 0x0000003c60047211 */ /* 0x000fc600078208ff */
[----:B------:R-:W-:Y:S01]  /*10270*/  IMAD R106, R3, 0x2, R94 ;  /* 0x00000002036a7824 */ /* 0x000fe200078e025e */
[----:B------:R-:W-:Y:S01]  /*10280*/  STG.E.U16 desc[UR8][R64.64], R7 ;  /* 0x0000000740007986 */ /* 0x000fe2000c101508 */
[----:B--2---:R-:W-:-:S03]  /*10290*/  LEA.HI.X.SX32 R5, R96, R61, 0x1, P1 ;  /* 0x0000003d60057211 */ /* 0x004fc600008f0eff */
[----:B------:R-:W-:Y:S02]  /*102a0*/  LEA R96, R3, R106, 0x1 ;  /* 0x0000006a03607211 */ /* 0x000fe400078e08ff */
[CC--:B------:R-:W-:Y:S02]  /*102b0*/  LEA R66, P1, R98.reuse, R60.reuse, 0x1 ;  /* 0x0000003c62427211 */ /* 0x0c0fe400078208ff */
[----:B------:R-:W-:Y:S01]  /*102c0*/  PRMT R63, R7, 0x7632, R63 ;  /* 0x00007632073f7816 */ /* 0x000fe2000000003f */
[C---:B------:R-:W-:Y:S01]  /*102d0*/  IMAD R70, R3.reuse, 0x2, R96 ;  /* 0x0000000203467824 */ /* 0x040fe200078e0260 */
[-C--:B------:R-:W-:Y:S02]  /*102e0*/  LEA.HI.X.SX32 R67, R98, R61.reuse, 0x1, P1 ;  /* 0x0000003d62437211 */ /* 0x080fe400008f0eff */
[C---:B------:R-:W-:Y:S01]  /*102f0*/  LEA R68, P1, R84.reuse, R60, 0x1 ;  /* 0x0000003c54447211 */ /* 0x040fe200078208ff */
[----:B------:R-:W-:Y:S01]  /*10300*/  IMAD R98, R3, 0x2, R70 ;  /* 0x0000000203627824 */ /* 0x000fe200078e0246 */
[----:B------:R0:W-:Y:S02]  /*10310*/  STG.E.U16 desc[UR8][R4.64], R63 ;  /* 0x0000003f04007986 */ /* 0x0001e4000c101508 */
[----:B------:R-:W-:-:S02]  /*10320*/  LEA.HI.X.SX32 R69, R84, R61, 0x1, P1 ;  /* 0x0000003d54457211 */ /* 0x000fc400008f0eff */
[C---:B------:R-:W-:Y:S01]  /*10330*/  LEA R62, P1, R78.reuse, R60, 0x1 ;  /* 0x0000003c4e3e7211 */ /* 0x040fe200078208ff */
[----:B------:R-:W-:Y:S01]  /*10340*/  STG.E.U16 desc[UR8][R66.64], R12 ;  /* 0x0000000c42007986 */ /* 0x000fe2000c101508 */
[----:B------:R-:W-:Y:S02]  /*10350*/  LEA R84, R3, R98, 0x1 ;  /* 0x0000006203547211 */ /* 0x000fe400078e08ff */
[----:B0-----:R-:W-:-:S03]  /*10360*/  LEA.HI.X.SX32 R63, R78, R61, 0x1, P1 ;  /* 0x0000003d4e3f7211 */ /* 0x001fc600008f0eff */
[C---:B------:R-:W-:Y:S01]  /*10370*/  IMAD R78, R3.reuse, 0x2, R84 ;  /* 0x00000002034e7824 */ /* 0x040fe200078e0254 */
[-C--:B------:R-:W-:Y:S02]  /*10380*/  LEA R6, P1, R86, R60.reuse, 0x1 ;  /* 0x0000003c56067211 */ /* 0x080fe400078208ff */
[----:B------:R-:W-:Y:S01]  /*10390*/  PRMT R5, R12, 0x7632, R5 ;  /* 0x000076320c057816 */ /* 0x000fe20000000005 */
[C---:B------:R-:W-:Y:S01]  /*103a0*/  IMAD R108, R3.reuse, 0x2, R78 ;  /* 0x00000002036c7824 */ /* 0x040fe200078e024e */
[----:B------:R-:W-:Y:S02]  /*103b0*/  LEA.HI.X.SX32 R7, R86, R61, 0x1, P1 ;  /* 0x0000003d56077211 */ /* 0x000fe400008f0eff */
[----:B------:R-:W-:Y:S01]  /*103c0*/  LEA R4, P1, R104, R60, 0x1 ;  /* 0x0000003c68047211 */ /* 0x000fe200078208ff */
[----:B------:R0:W-:Y:S01]  /*103d0*/  STG.E.U16 desc[UR8][R68.64], R5 ;  /* 0x0000000544007986 */ /* 0x0001e2000c101508 */
[----:B------:R-:W-:-:S03]  /*103e0*/  LEA R86, R3, R108, 0x1 ;  /* 0x0000006c03567211 */ /* 0x000fc600078e08ff */
[----:B------:R2:W-:Y:S01]  /*103f0*/  STG.E.U16 desc[UR8][R62.64], R13 ;  /* 0x0000000d3e007986 */ /* 0x0005e2000c101508 */
[-C--:B0-----:R-:W-:Y:S01]  /*10400*/  LEA.HI.X.SX32 R5, R104, R61.reuse, 0x1, P1 ;  /* 0x0000003d68057211 */ /* 0x081fe200008f0eff */
[----:B------:R-:W-:Y:S01]  /*10410*/  IMAD R104, R3, 0x2, R86 ;  /* 0x0000000203687824 */ /* 0x000fe200078e0256 */
[CC--:B------:R-:W-:Y:S02]  /*10420*/  LEA R64, P1, R74.reuse, R60.reuse, 0x1 ;  /* 0x0000003c4a407211 */ /* 0x0c0fe400078208ff */
[----:B--2---:R-:W-:Y:S01]  /*10430*/  PRMT R63, R13, 0x7632, R63 ;  /* 0x000076320d3f7816 */ /* 0x004fe2000000003f */
[C---:B------:R-:W-:Y:S01]  /*10440*/  IMAD R68, R3.reuse, 0x2, R104 ;  /* 0x0000000203447824 */ /* 0x040fe200078e0268 */
[----:B------:R-:W-:Y:S02]  /*10450*/  LEA.HI.X.SX32 R65, R74, R61, 0x1, P1 ;  /* 0x0000003d4a417211 */ /* 0x000fe400008f0eff */
[----:B------:R-:W-:Y:S01]  /*10460*/  LEA R66, P1, R82, R60, 0x1 ;  /* 0x0000003c52427211 */ /* 0x000fe200078208ff */
[----:B------:R0:W-:Y:S01]  /*10470*/  STG.E.U16 desc[UR8][R6.64], R63 ;  /* 0x0000003f06007986 */ /* 0x0001e2000c101508 */
[----:B------:R-:W-:-:S02]  /*10480*/  LEA R74, R3, R68, 0x1 ;  /* 0x00000044034a7211 */ /* 0x000fc400078e08ff */
[----:B------:R-:W-:Y:S01]  /*10490*/  LEA.HI.X.SX32 R67, R82, R61, 0x1, P1 ;  /* 0x0000003d52437211 */ /* 0x000fe200008f0eff */
[----:B------:R2:W-:Y:S01]  /*104a0*/  STG.E.U16 desc[UR8][R4.64], R14 ;  /* 0x0000000e04007986 */ /* 0x0005e2000c101508 */
[----:B------:R-:W-:Y:S01]  /*104b0*/  LEA R12, P1, R90, R60, 0x1 ;  /* 0x0000003c5a0c7211 */ /* 0x000fe200078208ff */
[----:B------:R-:W-:-:S03]  /*104c0*/  IMAD R82, R3, 0x2, R74 ;  /* 0x0000000203527824 */ /* 0x000fc600078e024a */
[-C--:B------:R-:W-:Y:S01]  /*104d0*/  LEA.HI.X.SX32 R13, R90, R61.reuse, 0x1, P1 ;  /* 0x0000003d5a0d7211 */ /* 0x080fe200008f0eff */
[----:B------:R-:W-:Y:S01]  /*104e0*/  IMAD R110, R3, 0x2, R82 ;  /* 0x00000002036e7824 */ /* 0x000fe200078e0252 */
[----:B0-----:R-:W-:Y:S02]  /*104f0*/  LEA R6, P1, R100, R60, 0x1 ;  /* 0x0000003c64067211 */ /* 0x001fe400078208ff */
[----:B------:R-:W-:Y:S02]  /*10500*/  PRMT R63, R15, 0x7632, R63 ;  /* 0x000076320f3f7816 */ /* 0x000fe4000000003f */
[C---:B------:R-:W-:Y:S02]  /*10510*/  LEA R90, R3.reuse, R110, 0x1 ;  /* 0x0000006e035a7211 */ /* 0x040fe400078e08ff */
[----:B--2---:R-:W-:Y:S02]  /*10520*/  PRMT R5, R14, 0x7632, R5 ;  /* 0x000076320e057816 */ /* 0x004fe40000000005 */
[-C--:B------:R-:W-:Y:S01]  /*10530*/  LEA.HI.X.SX32 R7, R100, R61.reuse, 0x1, P1 ;  /* 0x0000003d64077211 */ /* 0x080fe200008f0eff */
[C---:B------:R-:W-:Y:S01]  /*10540*/  IMAD R100, R3.reuse, 0x2, R90 ;  /* 0x0000000203647824 */ /* 0x040fe200078e025a */
[C---:B------:R-:W-:Y:S01]  /*10550*/  LEA R4, P1, R72.reuse, R60, 0x1 ;  /* 0x0000003c48047211 */ /* 0x040fe200078208ff */
[----:B------:R0:W-:Y:S04]  /*10560*/  STG.E.U16 desc[UR8][R64.64], R5 ;  /* 0x0000000540007986 */ /* 0x0001e8000c101508 */
[----:B------:R-:W-:Y:S04]  /*10570*/  STG.E.U16 desc[UR8][R66.64], R15 ;  /* 0x0000000f42007986 */ /* 0x000fe8000c101508 */
[----:B------:R2:W-:Y:S01]  /*10580*/  STG.E.U16 desc[UR8][R12.64], R63 ;  /* 0x0000003f0c007986 */ /* 0x0005e2000c101508 */
[----:B0-----:R-:W-:Y:S01]  /*10590*/  IMAD R64, R3, 0x2, R100 ;  /* 0x0000000203407824 */ /* 0x001fe200078e0264 */
[----:B------:R-:W-:-:S02]  /*105a0*/  LEA.HI.X.SX32 R5, R72, R61, 0x1, P1 ;  /* 0x0000003d48057211 */ /* 0x000fc400008f0eff */
[----:B-1----:R0:W-:Y:S01]  /*105b0*/  STG.E.U16 desc[UR8][R6.64], R20 ;  /* 0x0000001406007986 */ /* 0x0021e2000c101508 */
[C---:B------:R-:W-:Y:S02]  /*105c0*/  LEA R62, P1, R76.reuse, R60, 0x1 ;  /* 0x0000003c4c3e7211 */ /* 0x040fe400078208ff */
[----:B------:R-:W-:Y:S02]  /*105d0*/  LEA R72, R3, R64, 0x1 ;  /* 0x0000004003487211 */ /* 0x000fe400078e08ff */
[----:B--2---:R-:W-:-:S03]  /*105e0*/  LEA.HI.X.SX32 R63, R76, R61, 0x1, P1 ;  /* 0x0000003d4c3f7211 */ /* 0x004fc600008f0eff */
[----:B------:R-:W-:Y:S01]  /*105f0*/  IMAD R66, R3, 0x2, R72 ;  /* 0x0000000203427824 */ /* 0x000fe200078e0248 */
[----:B------:R-:W-:-:S03]  /*10600*/  LEA R14, P1, R0, R60, 0x1 ;  /* 0x0000003c000e7211 */ /* 0x000fc600078208ff */
[C---:B------:R-:W-:Y:S01]  /*10610*/  IMAD R76, R3.reuse, 0x2, R66 ;  /* 0x00000002034c7824 */ /* 0x040fe200078e0242 */
[-C--:B------:R-:W-:Y:S02]  /*10620*/  LEA.HI.X.SX32 R15, R0, R61.reuse, 0x1, P1 ;  /* 0x0000003d000f7211 */ /* 0x080fe400008f0eff */
[C---:B------:R-:W-:Y:S02]  /*10630*/  LEA R12, P1, R80.reuse, R60, 0x1 ;  /* 0x0000003c500c7211 */ /* 0x040fe400078208ff */
[C---:B------:R-:W-:Y:S02]  /*10640*/  LEA R112, R3.reuse, R76, 0x1 ;  /* 0x0000004c03707211 */ /* 0x040fe400078e08ff */
[----:B------:R-:W-:Y:S02]  /*10650*/  LEA.HI.X.SX32 R13, R80, R61, 0x1, P1 ;  /* 0x0000003d500d7211 */ /* 0x000fe400008f0eff */
[----:B0-----:R-:W-:Y:S01]  /*10660*/  PRMT R7, R20, 0x7632, R7 ;  /* 0x0000763214077816 */ /* 0x001fe20000000007 */
[----:B------:R-:W-:Y:S01]  /*10670*/  IMAD R80, R3, 0x2, R112 ;  /* 0x0000000203507824 */ /* 0x000fe200078e0270 */
[----:B------:R-:W-:-:S02]  /*10680*/  LEA R6, P1, R88, R60, 0x1 ;  /* 0x0000003c58067211 */ /* 0x000fc400078208ff */
[----:B------:R-:W-:Y:S01]  /*10690*/  PRMT R0, R21, 0x7632, R0 ;  /* 0x0000763215007816 */ /* 0x000fe20000000000 */
[----:B------:R-:W-:Y:S01]  /*106a0*/  IMAD R114, R3, 0x2, R80 ;  /* 0x0000000203727824 */ /* 0x000fe200078e0250 */
[----:B------:R0:W-:Y:S04]  /*106b0*/  STG.E.U16 desc[UR8][R4.64], R7 ;  /* 0x0000000704007986 */ /* 0x0001e8000c101508 */
[----:B------:R-:W-:Y:S04]  /*106c0*/  STG.E.U16 desc[UR8][R62.64], R21 ;  /* 0x000000153e007986 */ /* 0x000fe8000c101508 */
[----:B------:R1:W-:Y:S01]  /*106d0*/  STG.E.U16 desc[UR8][R14.64], R0 ;  /* 0x000000000e007986 */ /* 0x0003e2000c101508 */
[----:B0-----:R-:W-:-:S03]  /*106e0*/  LEA.HI.X.SX32 R7, R88, R61, 0x1, P1 ;  /* 0x0000003d58077211 */ /* 0x001fc600008f0eff */
[----:B------:R0:W-:Y:S01]  /*106f0*/  STG.E.U16 desc[UR8][R12.64], R22 ;  /* 0x000000160c007986 */ /* 0x0001e2000c101508 */
[C---:B------:R-:W-:Y:S02]  /*10700*/  LEA R4, P1, R102.reuse, R60, 0x1 ;  /* 0x0000003c66047211 */ /* 0x040fe400078208ff */
[C---:B------:R-:W-:Y:S02]  /*10710*/  LEA R88, R3.reuse, R114, 0x1 ;  /* 0x0000007203587211 */ /* 0x040fe400078e08ff */
[-C--:B------:R-:W-:Y:S02]  /*10720*/  LEA.HI.X.SX32 R5, R102, R61.reuse, 0x1, P1 ;  /* 0x0000003d66057211 */ /* 0x080fe400008f0eff */
[CC--:B------:R-:W-:Y:S01]  /*10730*/  LEA R20, P1, R92.reuse, R60.reuse, 0x1 ;  /* 0x0000003c5c147211 */ /* 0x0c0fe200078208ff */
[----:B------:R-:W-:Y:S01]  /*10740*/  IMAD R102, R3, 0x2, R88 ;  /* 0x0000000203667824 */ /* 0x000fe200078e0258 */
[----:B-1----:R-:W-:Y:S02]  /*10750*/  PRMT R0, R23, 0x7632, R0 ;  /* 0x0000763217007816 */ /* 0x002fe40000000000 */
[----:B------:R-:W-:Y:S01]  /*10760*/  LEA.HI.X.SX32 R21, R92, R61, 0x1, P1 ;  /* 0x0000003d5c157211 */ /* 0x000fe200008f0eff */
[----:B------:R-:W-:Y:S01]  /*10770*/  IMAD R116, R3, 0x2, R102 ;  /* 0x0000000203747824 */ /* 0x000fe200078e0266 */
[----:B------:R-:W-:-:S02]  /*10780*/  LEA R14, P1, R94, R60, 0x1 ;  /* 0x0000003c5e0e7211 */ /* 0x000fc400078208ff */
[----:B0-----:R-:W-:Y:S02]  /*10790*/  PRMT R13, R22, 0x7632, R13 ;  /* 0x00007632160d7816 */ /* 0x001fe4000000000d */
[C---:B------:R-:W-:Y:S02]  /*107a0*/  LEA R92, R3.reuse, R116, 0x1 ;  /* 0x00000074035c7211 */ /* 0x040fe400078e08ff */
[----:B------:R-:W-:Y:S01]  /*107b0*/  LEA.HI.X.SX32 R15, R94, R61, 0x1, P1 ;  /* 0x0000003d5e0f7211 */ /* 0x000fe200008f0eff */
[----:B------:R0:W-:Y:S01]  /*107c0*/  STG.E.U16 desc[UR8][R6.64], R13 ;  /* 0x0000000d06007986 */ /* 0x0001e2000c101508 */
[----:B------:R-:W-:Y:S01]  /*107d0*/  LEA R12, P1, R106, R60, 0x1 ;  /* 0x0000003c6a0c7211 */ /* 0x000fe200078208ff */
[C---:B------:R-:W-:Y:S02]  /*107e0*/  IMAD R94, R3.reuse, 0x2, R92 ;  /* 0x00000002035e7824 */ /* 0x040fe400078e025c */
[----:B------:R1:W-:Y:S02]  /*107f0*/  STG.E.U16 desc[UR8][R4.64], R23 ;  /* 0x0000001704007986 */ /* 0x0003e4000c101508 */
[----:B------:R-:W-:-:S02]  /*10800*/  IMAD R118, R3, 0x2, R94 ;  /* 0x0000000203767824 */ /* 0x000fc400078e025e */
[----:B------:R2:W-:Y:S01]  /*10810*/  STG.E.U16 desc[UR8][R20.64], R0 ;  /* 0x0000000014007986 */ /* 0x0005e2000c101508 */
[----:B0-----:R-:W-:-:S03]  /*10820*/  LEA.HI.X.SX32 R13, R106, R61, 0x1, P1 ;  /* 0x0000003d6a0d7211 */ /* 0x001fc600008f0eff */
[----:B---3--:R-:W-:Y:S01]  /*10830*/  STG.E.U16 desc[UR8][R14.64], R28 ;  /* 0x0000001c0e007986 */ /* 0x008fe2000c101508 */
[C---:B------:R-:W-:Y:S02]  /*10840*/  LEA R6, P1, R96.reuse, R60, 0x1 ;  /* 0x0000003c60067211 */ /* 0x040fe400078208ff */
[C---:B------:R-:W-:Y:S02]  /*10850*/  LEA R106, R3.reuse, R118, 0x1 ;  /* 0x00000076036a7211 */ /* 0x040fe400078e08ff */
[-C--:B------:R-:W-:Y:S02]  /*10860*/  LEA.HI.X.SX32 R7, R96, R61.reuse, 0x1, P1 ;  /* 0x0000003d60077211 */ /* 0x080fe400008f0eff */
[----:B-1----:R-:W-:Y:S01]  /*10870*/  PRMT R5, R28, 0x7632, R5 ;  /* 0x000076321c057816 */ /* 0x002fe20000000005 */
[----:B------:R-:W-:Y:S01]  /*10880*/  IMAD R96, R3, 0x2, R106 ;  /* 0x0000000203607824 */ /* 0x000fe200078e026a */
[C---:B------:R-:W-:Y:S02]  /*10890*/  LEA R4, P1, R70.reuse, R60, 0x1 ;  /* 0x0000003c46047211 */ /* 0x040fe400078208ff */
[----:B--2---:R-:W-:Y:S01]  /*108a0*/  PRMT R0, R29, 0x7632, R0 ;  /* 0x000076321d007816 */ /* 0x004fe20000000000 */
[C---:B------:R-:W-:Y:S01]  /*108b0*/  IMAD R120, R3.reuse, 0x2, R96 ;  /* 0x0000000203787824 */ /* 0x040fe200078e0260 */
[----:B------:R0:W-:Y:S04]  /*108c0*/  STG.E.U16 desc[UR8][R12.64], R5 ;  /* 0x000000050c007986 */ /* 0x0001e8000c101508 */
[----:B------:R-:W-:Y:S01]  /*108d0*/  LEA R122, R3, R120, 0x1 ;  /* 0x00000078037a7211 */ /* 0x000fe200078e08ff */
[----:B------:R1:W-:Y:S01]  /*108e0*/  STG.E.U16 desc[UR8][R6.64], R29 ;  /* 0x0000001d06007986 */ /* 0x0003e2000c101508 */
[----:B0-----:R-:W-:-:S02]  /*108f0*/  LEA.HI.X.SX32 R5, R70, R61, 0x1, P1 ;  /* 0x0000003d46057211 */ /* 0x001fc400008f0eff */
[-C--:B------:R-:W-:Y:S02]  /*10900*/  LEA R20, P1, R98, R60.reuse, 0x1 ;  /* 0x0000003c62147211 */ /* 0x080fe400078208ff */
[-C--:B------:R-:W-:Y:S01]  /*10910*/  LEA R12, P2, R108, R60.reuse, 0x1 ;  /* 0x0000003c6c0c7211 */ /* 0x080fe200078408ff */
[----:B------:R0:W-:Y:S01]  /*10920*/  STG.E.U16 desc[UR8][R4.64], R0 ;  /* 0x0000000004007986 */ /* 0x0001e2000c101508 */
[-C--:B------:R-:W-:Y:S01]  /*10930*/  LEA.HI.X.SX32 R21, R98, R61.reuse, 0x1, P1 ;  /* 0x0000003d62157211 */ /* 0x080fe200008f0eff */
[C---:B------:R-:W-:Y:S01]  /*10940*/  IMAD R98, R3.reuse, 0x2, R122 ;  /* 0x0000000203627824 */ /* 0x040fe200078e027a */
[-C--:B------:R-:W-:Y:S02]  /*10950*/  LEA.HI.X.SX32 R13, R108, R61.reuse, 0x1, P2 ;  /* 0x0000003d6c0d7211 */ /* 0x080fe400010f0eff */
[----:B------:R-:W-:Y:S01]  /*10960*/  LEA R14, P1, R84, R60, 0x1 ;  /* 0x0000003c540e7211 */ /* 0x000fe200078208ff */
[----:B------:R-:W-:Y:S01]  /*10970*/  IMAD R124, R3, 0x2, R98 ;  /* 0x00000002037c7824 */ /* 0x000fe200078e0262 */
[----:B-1----:R-:W-:Y:S01]  /*10980*/  PRMT R7, R30, 0x7632, R7 ;  /* 0x000076321e077816 */ /* 0x002fe20000000007 */
[----:B------:R-:W-:Y:S01]  /*10990*/  STG.E.U16 desc[UR8][R20.64], R30 ;  /* 0x0000001e14007986 */ /* 0x000fe2000c101508 */
[----:B------:R-:W-:-:S02]  /*109a0*/  LEA.HI.X.SX32 R15, R84, R61, 0x1, P1 ;  /* 0x0000003d540f7211 */ /* 0x000fc400008f0eff */
[----:B------:R-:W-:Y:S02]  /*109b0*/  LEA R126, R3, R124, 0x1 ;  /* 0x0000007c037e7211 */ /* 0x000fe400078e08ff */
[-C--:B------:R-:W-:Y:S01]  /*109c0*/  LEA R6, P1, R78, R60.reuse, 0x1 ;  /* 0x0000003c4e067211 */ /* 0x080fe200078208ff */
[----:B------:R1:W-:Y:S01]  /*109d0*/  STG.E.U16 desc[UR8][R14.64], R7 ;  /* 0x000000070e007986 */ /* 0x0003e2000c101508 */
[----:B0-----:R-:W-:Y:S01]  /*109e0*/  PRMT R0, R31, 0x7632, R0 ;  /* 0x000076321f007816 */ /* 0x001fe20000000000 */
[----:B------:R-:W-:Y:S01]  /*109f0*/  IMAD R128, R3, 0x2, R126 ;  /* 0x0000000203807824 */ /* 0x000fe200078e027e */
[----:B------:R-:W-:-:S03]  /*10a00*/  LEA R62, P2, R68, R60, 0x1 ;  /* 0x0000003c443e7211 */ /* 0x000fc600078408ff */
[----:B------:R-:W-:Y:S01]  /*10a10*/  IMAD R130, R3, 0x2, R128 ;  /* 0x0000000203827824 */ /* 0x000fe200078e0280 */
[----:B------:R-:W-:-:S04]  /*10a20*/  LEA.HI.X.SX32 R63, R68, R61, 0x1, P2 ;  /* 0x0000003d443f7211 */ /* 0x000fc800010f0eff */
[C---:B------:R-:W-:Y:S02]  /*10a30*/  LEA R108, R3.reuse, R130, 0x1 ;  /* 0x00000082036c7211 */ /* 0x040fe400078e08ff */
[-C--:B-1----:R-:W-:Y:S02]  /*10a40*/  LEA.HI.X.SX32 R7, R78, R61.reuse, 0x1, P1 ;  /* 0x0000003d4e077211 */ /* 0x082fe400008f0eff */
[-C--:B------:R-:W-:Y:S01]  /*10a50*/  LEA R4, P1, R86, R60.reuse, 0x1 ;  /* 0x0000003c56047211 */ /* 0x080fe200078208ff */
[C---:B------:R-:W-:Y:S01]  /*10a60*/  IMAD R134, R3.reuse, 0x2, R108 ;  /* 0x0000000203867824 */ /* 0x040fe200078e026c */
[-C--:B------:R-:W-:Y:S01]  /*10a70*/  LEA R14, P2, R82, R60.reuse, 0x1 ;  /* 0x0000003c520e7211 */ /* 0x080fe200078408ff */
[----:B------:R0:W-:Y:S01]  /*10a80*/  STG.E.U16 desc[UR8][R6.64], R31 ;  /* 0x0000001f06007986 */ /* 0x0001e2000c101508 */
[-C--:B------:R-:W-:Y:S01]  /*10a90*/  LEA.HI.X.SX32 R5, R86, R61.reuse, 0x1, P1 ;  /* 0x0000003d56057211 */ /* 0x080fe200008f0eff */
[----:B------:R-:W-:Y:S01]  /*10aa0*/  IMAD R136, R3, 0x2, R134 ;  /* 0x0000000203887824 */ /* 0x000fe200078e0286 */
[----:B------:R-:W-:Y:S01]  /*10ab0*/  LEA R20, P1, R104, R60, 0x1 ;  /* 0x0000003c68147211 */ /* 0x000fe200078208ff */
[----:B------:R1:W-:Y:S01]  /*10ac0*/  STG.E.U16 desc[UR8][R12.64], R0 ;  /* 0x000000000c007986 */ /* 0x0003e2000c101508 */
[----:B------:R-:W-:-:S02]  /*10ad0*/  LEA.HI.X.SX32 R15, R82, R61, 0x1, P2 ;  /* 0x0000003d520f7211 */ /* 0x000fc400010f0eff */
[C---:B------:R-:W-:Y:S01]  /*10ae0*/  LEA R138, R3.reuse, R136, 0x1 ;  /* 0x00000088038a7211 */ /* 0x040fe200078e08ff */
[----:B----4-:R2:W-:Y:S01]  /*10af0*/  STG.E.U16 desc[UR8][R4.64], R40 ;  /* 0x0000002804007986 */ /* 0x0105e2000c101508 */
[-C--:B------:R-:W-:Y:S02]  /*10b00*/  LEA.HI.X.SX32 R21, R104, R61.reuse, 0x1, P1 ;  /* 0x0000003d68157211 */ /* 0x080fe400008f0eff */
[-C--:B------:R-:W-:Y:S01]  /*10b10*/  LEA R28, P2, R90, R60.reuse, 0x1 ;  /* 0x0000003c5a1c7211 */ /* 0x080fe200078408ff */
[C---:B0-----:R-:W-:Y:S01]  /*10b20*/  IMAD R6, R3.reuse, 0x2, R138 ;  /* 0x0000000203067824 */ /* 0x041fe200078e028a */
[----:B------:R-:W-:Y:S02]  /*10b30*/  PRMT R7, R40, 0x7632, R7 ;  /* 0x0000763228077816 */ /* 0x000fe40000000007 */
[----:B------:R-:W-:Y:S01]  /*10b40*/  LEA.HI.X.SX32 R29, R90, R61, 0x1, P2 ;  /* 0x0000003d5a1d7211 */ /* 0x000fe200010f0eff */
[----:B------:R-:W-:Y:S01]  /*10b50*/  IMAD R140, R3, 0x2, R6 ;  /* 0x00000002038c7824 */ /* 0x000fe200078e0206 */
[----:B-1----:R-:W-:Y:S01]  /*10b60*/  LEA R12, P1, R74, R60, 0x1 ;  /* 0x0000003c4a0c7211 */ /* 0x002fe200078208ff */
[----:B------:R0:W-:Y:S01]  /*10b70*/  STG.E.U16 desc[UR8][R20.64], R7 ;  /* 0x0000000714007986 */ /* 0x0001e2000c101508 */
[----:B------:R-:W-:-:S02]  /*10b80*/  PRMT R0, R41, 0x7632, R0 ;  /* 0x0000763229007816 */ /* 0x000fc40000000000 */
[C---:B------:R-:W-:Y:S01]  /*10b90*/  LEA R142, R3.reuse, R140, 0x1 ;  /* 0x0000008c038e7211 */ /* 0x040fe200078e08ff */
[----:B------:R1:W-:Y:S01]  /*10ba0*/  STG.E.U16 desc[UR8][R62.64], R41 ;  /* 0x000000293e007986 */ /* 0x0003e2000c101508 */
[-C--:B--2---:R-:W-:Y:S02]  /*10bb0*/  LEA R40, P2, R72, R60.reuse, 0x1 ;  /* 0x0000003c48287211 */ /* 0x084fe400078408ff */
[----:B------:R-:W-:Y:S01]  /*10bc0*/  LEA.HI.X.SX32 R13, R74, R61, 0x1, P1 ;  /* 0x0000003d4a0d7211 */ /* 0x000fe200008f0eff */
[----:B------:R-:W-:Y:S01]  /*10bd0*/  IMAD R4, R3, 0x2, R142 ;  /* 0x0000000203047824 */ /* 0x000fe200078e028e */
[----:B------:R-:W-:-:S03]  /*10be0*/  LEA R22, P1, R110, R60, 0x1 ;  /* 0x0000003c6e167211 */ /* 0x000fc600078208ff */
[C---:B------:R-:W-:Y:S01]  /*10bf0*/  IMAD R144, R3.reuse, 0x2, R4 ;  /* 0x0000000203907824 */ /* 0x040fe200078e0204 */
[----:B0-----:R-:W-:Y:S01]  /*10c00*/  LEA R20, P3, R100, R60, 0x1 ;  /* 0x0000003c64147211 */ /* 0x001fe200078608ff */
[----:B------:R0:W-:Y:S01]  /*10c10*/  STG.E.U16 desc[UR8][R12.64], R0 ;  /* 0x000000000c007986 */ /* 0x0001e2000c101508 */
[-C--:B------:R-:W-:Y:S02]  /*10c20*/  LEA.HI.X.SX32 R23, R110, R61.reuse, 0x1, P1 ;  /* 0x0000003d6e177211 */ /* 0x080fe400008f0eff */
[C---:B------:R-:W-:Y:S01]  /*10c30*/  LEA R146, R3.reuse, R144, 0x1 ;  /* 0x0000009003927211 */ /* 0x040fe200078e08ff */
[----:B------:R2:W-:Y:S01]  /*10c40*/  STG.E.U16 desc[UR8][R14.64], R42 ;  /* 0x0000002a0e007986 */ /* 0x0005e2000c101508 */
[-C--:B------:R-:W-:Y:S02]  /*10c50*/  LEA.HI.X.SX32 R21, R100, R61.reuse, 0x1, P3 ;  /* 0x0000003d64157211 */ /* 0x080fe400018f0eff */
[----:B-1----:R-:W-:Y:S01]  /*10c60*/  LEA R62, P3, R66, R60, 0x1 ;  /* 0x0000003c423e7211 */ /* 0x002fe200078608ff */
[----:B------:R-:W-:Y:S01]  /*10c70*/  IMAD R148, R3, 0x2, R146 ;  /* 0x0000000203947824 */ /* 0x000fe200078e0292 */
[----:B------:R-:W-:-:S02]  /*10c80*/  LEA.HI.X.SX32 R41, R72, R61, 0x1, P2 ;  /* 0x0000003d48297211 */ /* 0x000fc400010f0eff */
[-C--:B------:R-:W-:Y:S01]  /*10c90*/  LEA.HI.X.SX32 R63, R66, R61.reuse, 0x1, P3 ;  /* 0x0000003d423f7211 */ /* 0x080fe200018f0eff */
[C---:B------:R-:W-:Y:S01]  /*10ca0*/  IMAD R150, R3.reuse, 0x2, R148 ;  /* 0x0000000203967824 */ /* 0x040fe200078e0294 */
[-C--:B------:R-:W-:Y:S02]  /*10cb0*/  LEA R68, P3, R80, R60.reuse, 0x1 ;  /* 0x0000003c50447211 */ /* 0x080fe400078608ff */
[----:B------:R-:W-:Y:S02]  /*10cc0*/  LEA R66, P2, R112, R60, 0x1 ;  /* 0x0000003c70427211 */ /* 0x000fe400078408ff */
[C---:B------:R-:W-:Y:S02]  /*10cd0*/  LEA R152, R3.reuse, R150, 0x1 ;  /* 0x0000009603987211 */ /* 0x040fe400078e08ff */
[-C--:B------:R-:W-:Y:S02]  /*10ce0*/  LEA.HI.X.SX32 R69, R80, R61.reuse, 0x1, P3 ;  /* 0x0000003d50457211 */ /* 0x080fe400018f0eff */
[----:B------:R-:W-:Y:S01]  /*10cf0*/  LEA R74, P3, R102, R60, 0x1 ;  /* 0x0000003c664a7211 */ /* 0x000fe200078608ff */
        /* <DEDUP_REMOVED lines=8> */
[----:B------:R-:W-:Y:S01]  /*10d80*/  LEA.HI.X.SX32 R81, R94, R61, 0x1, P3 ;  /* 0x0000003d5e517211 */ /* 0x000fe200018f0eff */
[----:B------:R-:W-:Y:S01]  /*10d90*/  IMAD R160, R3, 0x2, R158 ;  /* 0x0000000203a07824 */ /* 0x000fe200078e029e */
[----:B------:R-:W-:-:S02]  /*10da0*/  LEA R78, P2, R92, R60, 0x1 ;  /* 0x0000003c5c4e7211 */ /* 0x000fc400078408ff */
[----:B------:R-:W-:Y:S01]  /*10db0*/  LEA R86, P3, R96, R60, 0x1 ;  /* 0x0000003c60567211 */ /* 0x000fe200078608ff */
[C---:B------:R-:W-:Y:S01]  /*10dc0*/  IMAD R162, R3.reuse, 0x2, R160 ;  /* 0x0000000203a27824 */ /* 0x040fe200078e02a0 */
[-C--:B------:R-:W-:Y:S02]  /*10dd0*/  LEA.HI.X.SX32 R79, R92, R61.reuse, 0x1, P2 ;  /* 0x0000003d5c4f7211 */ /* 0x080fe400010f0eff */
[-C--:B------:R-:W-:Y:S02]  /*10de0*/  LEA.HI.X.SX32 R87, R96, R61.reuse, 0x1, P3 ;  /* 0x0000003d60577211 */ /* 0x080fe400018f0eff */
[C---:B------:R-:W-:Y:S02]  /*10df0*/  LEA R164, R3.reuse, R162, 0x1 ;  /* 0x000000a203a47211 */ /* 0x040fe400078e08ff */
[-C--:B------:R-:W-:Y:S02]  /*10e00*/  LEA R92, P3, R98, R60.reuse, 0x1 ;  /* 0x0000003c625c7211 */ /* 0x080fe400078608ff */
[----:B------:R-:W-:Y:S01]  /*10e10*/  LEA R30, P1, R64, R60, 0x1 ;  /* 0x0000003c401e7211 */ /* 0x000fe200078208ff */
[----:B------:R-:W-:Y:S01]  /*10e20*/  IMAD R166, R3, 0x2, R164 ;  /* 0x0000000203a67824 */ /* 0x000fe200078e02a4 */
[----:B------:R-:W-:-:S02]  /*10e30*/  LEA.HI.X.SX32 R93, R98, R61, 0x1, P3 ;  /* 0x0000003d625d7211 */ /* 0x000fc400018f0eff */
[-C--:B------:R-:W-:Y:S01]  /*10e40*/  LEA R98, P3, R128, R60.reuse, 0x1 ;  /* 0x0000003c80627211 */ /* 0x080fe200078608ff */
[C---:B------:R-:W-:Y:S01]  /*10e50*/  IMAD R168, R3.reuse, 0x2, R166 ;  /* 0x0000000203a87824 */ /* 0x040fe200078e02a6 */
[-C--:B------:R-:W-:Y:S02]  /*10e60*/  LEA.HI.X.SX32 R31, R64, R61.reuse, 0x1, P1 ;  /* 0x0000003d401f7211 */ /* 0x080fe400008f0eff */
[----:B------:R-:W-:Y:S02]  /*10e70*/  LEA R64, P1, R76, R60, 0x1 ;  /* 0x0000003c4c407211 */ /* 0x000fe400078208ff */
[C---:B------:R-:W-:Y:S02]  /*10e80*/  LEA R170, R3.reuse, R168, 0x1 ;  /* 0x000000a803aa7211 */ /* 0x040fe400078e08ff */
[-C--:B------:R-:W-:Y:S02]  /*10e90*/  LEA.HI.X.SX32 R99, R128, R61.reuse, 0x1, P3 ;  /* 0x0000003d80637211 */ /* 0x080fe400018f0eff */
        /* <DEDUP_REMOVED lines=34> */
[----:B------:R-:W-:Y:S02]  /*110c0*/  LEA.HI.X.SX32 R95, R124, R61, 0x1, P1 ;  /* 0x0000003d7c5f7211 */ /* 0x000fe400008f0eff */
[----:B------:R-:W-:Y:S02]  /*110d0*/  LEA R190, R3, R188, 0x1 ;  /* 0x000000bc03be7211 */ /* 0x000fe400078e08ff */
[----:B------:R-:W-:-:S02]  /*110e0*/  LEA R100, P1, R130, R60, 0x1 ;  /* 0x0000003c82647211 */ /* 0x000fc400078208ff */
[-C--:B------:R-:W-:Y:S01]  /*110f0*/  LEA.HI.X.SX32 R103, R108, R61.reuse, 0x1, P2 ;  /* 0x0000003d6c677211 */ /* 0x080fe200010f0eff */
[C---:B------:R-:W-:Y:S01]  /*11100*/  IMAD R192, R3.reuse, 0x2, R190 ;  /* 0x0000000203c07824 */ /* 0x040fe200078e02be */
[-C--:B------:R-:W-:Y:S02]  /*11110*/  LEA R108, P2, R138, R60.reuse, 0x1 ;  /* 0x0000003c8a6c7211 */ /* 0x080fe400078408ff */
[-C--:B------:R-:W-:Y:S01]  /*11120*/  LEA.HI.X.SX32 R101, R130, R61.reuse, 0x1, P1 ;  /* 0x0000003d82657211 */ /* 0x080fe200008f0eff */
[----:B------:R-:W-:Y:S01]  /*11130*/  IMAD R194, R3, 0x2, R192 ;  /* 0x0000000203c27824 */ /* 0x000fe200078e02c0 */
[-C--:B------:R-:W-:Y:S02]  /*11140*/  LEA R106, P1, R136, R60.reuse, 0x1 ;  /* 0x0000003c886a7211 */ /* 0x080fe400078208ff */
[----:B------:R-:W-:Y:S02]  /*11150*/  LEA.HI.X.SX32 R109, R138, R61, 0x1, P2 ;  /* 0x0000003d8a6d7211 */ /* 0x000fe400010f0eff */
[----:B------:R-:W-:-:S02]  /*11160*/  LEA R114, P2, R142, R60, 0x1 ;  /* 0x0000003c8e727211 */ /* 0x000fc400078408ff */
[-C--:B------:R-:W-:Y:S02]  /*11170*/  LEA.HI.X.SX32 R107, R136, R61.reuse, 0x1, P1 ;  /* 0x0000003d886b7211 */ /* 0x080fe400008f0eff */
[-C--:B------:R-:W-:Y:S02]  /*11180*/  LEA R112, P1, R140, R60.reuse, 0x1 ;  /* 0x0000003c8c707211 */ /* 0x080fe400078208ff */
[-C--:B------:R-:W-:Y:S02]  /*11190*/  LEA.HI.X.SX32 R115, R142, R61.reuse, 0x1, P2 ;  /* 0x0000003d8e737211 */ /* 0x080fe400010f0eff */
[----:B------:R-:W-:Y:S02]  /*111a0*/  LEA R120, P2, R146, R60, 0x1 ;  /* 0x0000003c92787211 */ /* 0x000fe400078408ff */
[----:B------:R-:W-:Y:S02]  /*111b0*/  LEA R196, R3, R194, 0x1 ;  /* 0x000000c203c47211 */ /* 0x000fe400078e08ff */
[----:B------:R-:W-:-:S02]  /*111c0*/  LEA.HI.X.SX32 R113, R140, R61, 0x1, P1 ;  /* 0x0000003d8c717211 */ /* 0x000fc400008f0eff */
[-C--:B------:R-:W-:Y:S01]  /*111d0*/  LEA R118, P1, R144, R60.reuse, 0x1 ;  /* 0x0000003c90767211 */ /* 0x080fe200078208ff */
[C---:B------:R-:W-:Y:S01]  /*111e0*/  IMAD R198, R3.reuse, 0x2, R196 ;  /* 0x0000000203c67824 */ /* 0x040fe200078e02c4 */
[-C--:B------:R-:W-:Y:S02]  /*111f0*/  LEA.HI.X.SX32 R121, R146, R61.reuse, 0x1, P2 ;  /* 0x0000003d92797211 */ /* 0x080fe400010f0eff */
[-C--:B------:R-:W-:Y:S01]  /*11200*/  LEA R126, P2, R152, R60.reuse, 0x1 ;  /* 0x0000003c987e7211 */ /* 0x080fe200078408ff */
[----:B------:R-:W-:Y:S01]  /*11210*/  IMAD R200, R3, 0x2, R198 ;  /* 0x0000000203c87824 */ /* 0x000fe200078e02c6 */
[-C--:B------:R-:W-:Y:S02]  /*11220*/  LEA.HI.X.SX32 R119, R144, R61.reuse, 0x1, P1 ;  /* 0x0000003d90777211 */ /* 0x080fe400008f0eff */
[----:B------:R-:W-:Y:S02]  /*11230*/  LEA R124, P1, R150, R60, 0x1 ;  /* 0x0000003c967c7211 */ /* 0x000fe400078208ff */
[----:B------:R-:W-:-:S02]  /*11240*/  LEA.HI.X.SX32 R127, R152, R61, 0x1, P2 ;  /* 0x0000003d987f7211 */ /* 0x000fc400010f0eff */
[-C--:B------:R-:W-:Y:S02]  /*11250*/  LEA R134, P2, R158, R60.reuse, 0x1 ;  /* 0x0000003c9e867211 */ /* 0x080fe400078408ff */
[-C--:B------:R-:W-:Y:S02]  /*11260*/  LEA.HI.X.SX32 R125, R150, R61.reuse, 0x1, P1 ;  /* 0x0000003d967d7211 */ /* 0x080fe400008f0eff */
[-C--:B------:R-:W-:Y:S02]  /*11270*/  LEA R130, P1, R156, R60.reuse, 0x1 ;  /* 0x0000003c9c827211 */ /* 0x080fe400078208ff */
[----:B------:R-:W-:Y:S02]  /*11280*/  LEA.HI.X.SX32 R135, R158, R61, 0x1, P2 ;  /* 0x0000003d9e877211 */ /* 0x000fe400010f0eff */
[----:B------:R-:W-:Y:S02]  /*11290*/  LEA R140, P2, R164, R60, 0x1 ;  /* 0x0000003ca48c7211 */ /* 0x000fe400078408ff */
[----:B------:R-:W-:-:S02]  /*112a0*/  LEA R202, R3, R200, 0x1 ;  /* 0x000000c803ca7211 */ /* 0x000fc400078e08ff */
[-C--:B------:R-:W-:Y:S02]  /*112b0*/  LEA.HI.X.SX32 R131, R156, R61.reuse, 0x1, P1 ;  /* 0x0000003d9c837211 */ /* 0x080fe400008f0eff */
[-C--:B------:R-:W-:Y:S01]  /*112c0*/  LEA R138, P1, R162, R60.reuse, 0x1 ;  /* 0x0000003ca28a7211 */ /* 0x080fe200078208ff */
[C---:B------:R-:W-:Y:S01]  /*112d0*/  IMAD R204, R3.reuse, 0x2, R202 ;  /* 0x0000000203cc7824 */ /* 0x040fe200078e02ca */
[-C--:B------:R-:W-:Y:S02]  /*112e0*/  LEA.HI.X.SX32 R141, R164, R61.reuse, 0x1, P2 ;  /* 0x0000003da48d7211 */ /* 0x080fe400010f0eff */
[-C--:B------:R-:W-:Y:S01]  /*112f0*/  LEA R146, P2, R170, R60.reuse, 0x1 ;  /* 0x0000003caa927211 */ /* 0x080fe200078408ff */
[----:B------:R-:W-:Y:S01]  /*11300*/  IMAD R206, R3, 0x2, R204 ;  /* 0x0000000203ce7824 */ /* 0x000fe200078e02cc */
[----:B------:R-:W-:Y:S02]  /*11310*/  LEA R122, P3, R148, R60, 0x1 ;  /* 0x0000003c947a7211 */ /* 0x000fe400078608ff */
[----:B------:R-:W-:-:S02]  /*11320*/  LEA.HI.X.SX32 R139, R162, R61, 0x1, P1 ;  /* 0x0000003da28b7211 */ /* 0x000fc400008f0eff */
[-C--:B------:R-:W-:Y:S02]  /*11330*/  LEA R144, P1, R168, R60.reuse, 0x1 ;  /* 0x0000003ca8907211 */ /* 0x080fe400078208ff */
[-C--:B------:R-:W-:Y:S02]  /*11340*/  LEA.HI.X.SX32 R147, R170, R61.reuse, 0x1, P2 ;  /* 0x0000003daa937211 */ /* 0x080fe400010f0eff */
[-C--:B------:R-:W-:Y:S02]  /*11350*/  LEA.HI.X.SX32 R123, R148, R61.reuse, 0x1, P3 ;  /* 0x0000003d947b7211 */ /* 0x080fe400018f0eff */
[-C--:B------:R-:W-:Y:S02]  /*11360*/  LEA R152, P2, R176, R60.reuse, 0x1 ;  /* 0x0000003cb0987211 */ /* 0x080fe400078408ff */
[----:B------:R-:W-:Y:S02]  /*11370*/  LEA R128, P3, R154, R60, 0x1 ;  /* 0x0000003c9a807211 */ /* 0x000fe400078608ff */
[----:B------:R-:W-:-:S02]  /*11380*/  LEA.HI.X.SX32 R145, R168, R61, 0x1, P1 ;  /* 0x0000003da8917211 */ /* 0x000fc400008f0eff */
[-C--:B------:R-:W-:Y:S02]  /*11390*/  LEA R150, P1, R174, R60.reuse, 0x1 ;  /* 0x0000003cae967211 */ /* 0x080fe400078208ff */
[-C--:B------:R-:W-:Y:S02]  /*113a0*/  LEA.HI.X.SX32 R153, R176, R61.reuse, 0x1, P2 ;  /* 0x0000003db0997211 */ /* 0x080fe400010f0eff */
[----:B------:R-:W-:Y:S02]  /*113b0*/  LEA.HI.X.SX32 R129, R154, R61, 0x1, P3 ;  /* 0x0000003d9a817211 */ /* 0x000fe400018f0eff */
[----:B------:R-:W-:Y:S02]  /*113c0*/  LEA R158, P2, R6, R60, 0x1 ;  /* 0x0000003c069e7211 */ /* 0x000fe400078408ff */
[----:B------:R-:W-:Y:S02]  /*113d0*/  LEA R208, R3, R206, 0x1 ;  /* 0x000000ce03d07211 */ /* 0x000fe400078e08ff */
[----:B------:R-:W-:-:S02]  /*113e0*/  LEA R136, P3, R160, R60, 0x1 ;  /* 0x0000003ca0887211 */ /* 0x000fc400078608ff */
[-C--:B------:R-:W-:Y:S02]  /*113f0*/  LEA.HI.X.SX32 R151, R174, R61.reuse, 0x1, P1 ;  /* 0x0000003dae977211 */ /* 0x080fe400008f0eff */
[-C--:B------:R-:W-:Y:S02]  /*11400*/  LEA R156, P1, R180, R60.reuse, 0x1 ;  /* 0x0000003cb49c7211 */ /* 0x080fe400078208ff */
[-C--:B------:R-:W-:Y:S01]  /*11410*/  LEA.HI.X.SX32 R159, R6, R61.reuse, 0x1, P2 ;  /* 0x0000003d069f7211 */ /* 0x080fe200010f0eff */
[C---:B------:R-:W-:Y:S01]  /*11420*/  IMAD R6, R3.reuse, 0x2, R208 ;  /* 0x0000000203067824 */ /* 0x040fe200078e02d0 */
[-C--:B------:R-:W-:Y:S02]  /*11430*/  LEA.HI.X.SX32 R137, R160, R61.reuse, 0x1, P3 ;  /* 0x0000003da0897211 */ /* 0x080fe400018f0eff */
[----:B------:R-:W-:Y:S01]  /*11440*/  LEA R142, P3, R166, R60, 0x1 ;  /* 0x0000003ca68e7211 */ /* 0x000fe200078608ff */
[----:B------:R-:W-:Y:S01]  /*11450*/  IMAD R210, R3, 0x2, R6 ;  /* 0x0000000203d27824 */ /* 0x000fe200078e0206 */
[----:B------:R-:W-:-:S02]  /*11460*/  LEA.HI.X.SX32 R157, R180, R61, 0x1, P1 ;  /* 0x0000003db49d7211 */ /* 0x000fc400008f0eff */
[-C--:B------:R-:W-:Y:S02]  /*11470*/  LEA R162, P1, R4, R60.reuse, 0x1 ;  /* 0x0000003c04a27211 */ /* 0x080fe400078208ff */
[-C--:B------:R-:W-:Y:S02]  /*11480*/  LEA.HI.X.SX32 R143, R166, R61.reuse, 0x1, P3 ;  /* 0x0000003da68f7211 */ /* 0x080fe400018f0eff */
[----:B------:R-:W-:Y:S02]  /*11490*/  LEA R148, P3, R172, R60, 0x1 ;  /* 0x0000003cac947211 */ /* 0x000fe400078608ff */
[-C--:B------:R-:W-:Y:S02]  /*114a0*/  LEA.HI.X.SX32 R163, R4, R61.reuse, 0x1, P1 ;  /* 0x0000003d04a37211 */ /* 0x080fe400008f0eff */
[----:B------:R-:W-:Y:S02]  /*114b0*/  LEA R4, R3, R210, 0x1 ;  /* 0x000000d203047211 */ /* 0x000fe400078e08ff */
[----:B------:R-:W-:-:S02]  /*114c0*/  LEA.HI.X.SX32 R149, R172, R61, 0x1, P3 ;  /* 0x0000003dac957211 */ /* 0x000fc400018f0eff */
[-C--:B------:R-:W-:Y:S01]  /*114d0*/  LEA R154, P3, R178, R60.reuse, 0x1 ;  /* 0x0000003cb29a7211 */ /* 0x080fe200078608ff */
[C---:B------:R-:W-:Y:S01]  /*114e0*/  IMAD R212, R3.reuse, 0x2, R4 ;  /* 0x0000000203d47824 */ /* 0x040fe200078e0204 */
[-C--:B------:R-:W-:Y:S02]  /*114f0*/  LEA R164, P2, R184, R60.reuse, 0x1 ;  /* 0x0000003cb8a47211 */ /* 0x080fe400078408ff */
[-C--:B------:R-:W-:Y:S01]  /*11500*/  LEA.HI.X.SX32 R155, R178, R61.reuse, 0x1, P3 ;  /* 0x0000003db29b7211 */ /* 0x080fe200018f0eff */
[----:B------:R-:W-:Y:S01]  /*11510*/  IMAD R214, R3, 0x2, R212 ;  /* 0x0000000203d67824 */ /* 0x000fe200078e02d4 */
[----:B------:R-:W-:Y:S02]  /*11520*/  LEA R160, P3, R182, R60, 0x1 ;  /* 0x0000003cb6a07211 */ /* 0x000fe400078608ff */
[-C--:B------:R-:W-:Y:S02]  /*11530*/  LEA.HI.X.SX32 R165, R184, R61.reuse, 0x1, P2 ;  /* 0x0000003db8a57211 */ /* 0x080fe400010f0eff */
[----:B------:R-:W-:-:S02]  /*11540*/  LEA.HI.X.SX32 R161, R182, R61, 0x1, P3 ;  /* 0x0000003db6a17211 */ /* 0x000fc400018f0eff */
[C---:B------:R-:W-:Y:S02]  /*11550*/  LEA R166, P3, R186.reuse, R60, 0x1 ;  /* 0x0000003cbaa67211 */ /* 0x040fe400078608ff */
[C---:B------:R-:W-:Y:S02]  /*11560*/  LEA R216, R3.reuse, R214, 0x1 ;  /* 0x000000d603d87211 */ /* 0x040fe400078e08ff */
[-C--:B------:R-:W-:Y:S02]  /*11570*/  LEA.HI.X.SX32 R167, R186, R61.reuse, 0x1, P3 ;  /* 0x0000003dbaa77211 */ /* 0x080fe400018f0eff */
[-C--:B------:R-:W-:Y:S01]  /*11580*/  LEA R172, P3, R192, R60.reuse, 0x1 ;  /* 0x0000003cc0ac7211 */ /* 0x080fe200078608ff */
[C---:B------:R-:W-:Y:S01]  /*11590*/  IMAD R218, R3.reuse, 0x2, R216 ;  /* 0x0000000203da7824 */ /* 0x040fe200078e02d8 */
[-C--:B------:R-:W-:Y:S02]  /*115a0*/  LEA R170, P2, R190, R60.reuse, 0x1 ;  /* 0x0000003cbeaa7211 */ /* 0x080fe400078408ff */
[----:B------:R-:W-:Y:S01]  /*115b0*/  LEA.HI.X.SX32 R173, R192, R61, 0x1, P3 ;  /* 0x0000003dc0ad7211 */ /* 0x000fe200018f0eff */
[----:B------:R-:W-:Y:S01]  /*115c0*/  IMAD R220, R3, 0x2, R218 ;  /* 0x0000000203dc7824 */ /* 0x000fe200078e02da */
[----:B------:R-:W-:-:S02]  /*115d0*/  LEA R178, P3, R198, R60, 0x1 ;  /* 0x0000003cc6b27211 */ /* 0x000fc400078608ff */
[-C--:B------:R-:W-:Y:S02]  /*115e0*/  LEA.HI.X.SX32 R171, R190, R61.reuse, 0x1, P2 ;  /* 0x0000003dbeab7211 */ /* 0x080fe400010f0eff */
[-C--:B------:R-:W-:Y:S02]  /*115f0*/  LEA.HI.X.SX32 R179, R198, R61.reuse, 0x1, P3 ;  /* 0x0000003dc6b37211 */ /* 0x080fe400018f0eff */
[-C--:B------:R-:W-:Y:S02]  /*11600*/  LEA R176, P2, R196, R60.reuse, 0x1 ;  /* 0x0000003cc4b07211 */ /* 0x080fe400078408ff */
[----:B------:R-:W-:Y:S02]  /*11610*/  LEA R184, P3, R204, R60, 0x1 ;  /* 0x0000003cccb87211 */ /* 0x000fe400078608ff */
[----:B------:R-:W-:Y:S02]  /*11620*/  LEA R222, R3, R220, 0x1 ;  /* 0x000000dc03de7211 */ /* 0x000fe400078e08ff */
[----:B------:R-:W-:-:S02]  /*11630*/  LEA.HI.X.SX32 R177, R196, R61, 0x1, P2 ;  /* 0x0000003dc4b17211 */ /* 0x000fc400010f0eff */
[-C--:B------:R-:W-:Y:S01]  /*11640*/  LEA.HI.X.SX32 R185, R204, R61.reuse, 0x1, P3 ;  /* 0x0000003dccb97211 */ /* 0x080fe200018f0eff */
[----:B------:R-:W-:Y:S01]  /*11650*/  IMAD R224, R3, 0x2, R222 ;  /* 0x0000000203e07824 */ /* 0x000fe200078e02de */
[-C--:B------:R-:W-:Y:S02]  /*11660*/  LEA R168, P1, R188, R60.reuse, 0x1 ;  /* 0x0000003cbca87211 */ /* 0x080fe400078208ff */
[-C--:B------:R-:W-:Y:S02]  /*11670*/  LEA R182, P2, R202, R60.reuse, 0x1 ;  /* 0x0000003ccab67211 */ /* 0x080fe400078408ff */
[----:B------:R-:W-:Y:S02]  /*11680*/  LEA R190, P3, R6, R60, 0x1 ;  /* 0x0000003c06be7211 */ /* 0x000fe400078608ff */
[-C--:B------:R-:W-:Y:S02]  /*11690*/  LEA.HI.X.SX32 R169, R188, R61.reuse, 0x1, P1 ;  /* 0x0000003dbca97211 */ /* 0x080fe400008f0eff */
[----:B------:R-:W-:-:S02]  /*116a0*/  LEA.HI.X.SX32 R183, R202, R61, 0x1, P2 ;  /* 0x0000003dcab77211 */ /* 0x000fc400010f0eff */
[-C--:B------:R-:W-:Y:S01]  /*116b0*/  LEA.HI.X.SX32 R191, R6, R61.reuse, 0x1, P3 ;  /* 0x0000003d06bf7211 */ /* 0x080fe200018f0eff */
[----:B------:R-:W-:Y:S01]  /*116c0*/  IMAD R6, R3, 0x2, R224 ;  /* 0x0000000203067824 */ /* 0x000fe200078e02e0 */
[-C--:B------:R-:W-:Y:S02]  /*116d0*/  LEA R174, P1, R194, R60.reuse, 0x1 ;  /* 0x0000003cc2ae7211 */ /* 0x080fe400078208ff */
[-C--:B------:R-:W-:Y:S02]  /*116e0*/  LEA R188, P2, R208, R60.reuse, 0x1 ;  /* 0x0000003cd0bc7211 */ /* 0x080fe400078408ff */
[-C--:B------:R-:W-:Y:S02]  /*116f0*/  LEA.HI.X.SX32 R175, R194, R61.reuse, 0x1, P1 ;  /* 0x0000003dc2af7211 */ /* 0x080fe400008f0eff */
[----:B------:R-:W-:Y:S02]  /*11700*/  LEA.HI.X.SX32 R189, R208, R61, 0x1, P2 ;  /* 0x0000003dd0bd7211 */ /* 0x000fe400010f0eff */
[----:B------:R-:W-:-:S02]  /*11710*/  LEA R194, P2, R4, R60, 0x1 ;  /* 0x0000003c04c27211 */ /* 0x000fc400078408ff */
[C---:B------:R-:W-:Y:S02]  /*11720*/  LEA R226, R3.reuse, R6, 0x1 ;  /* 0x0000000603e27211 */ /* 0x040fe400078e08ff */
[-C--:B------:R-:W-:Y:S02]  /*11730*/  LEA R180, P1, R200, R60.reuse, 0x1 ;  /* 0x0000003cc8b47211 */ /* 0x080fe400078208ff */
[-C--:B------:R-:W-:Y:S01]  /*11740*/  LEA.HI.X.SX32 R195, R4, R61.reuse, 0x1, P2 ;  /* 0x0000003d04c37211 */ /* 0x080fe200010f0eff */
[C---:B------:R-:W-:Y:S01]  /*11750*/  IMAD R4, R3.reuse, 0x2, R226 ;  /* 0x0000000203047824 */ /* 0x040fe200078e02e2 */
[----:B------:R-:W-:Y:S02]  /*11760*/  LEA.HI.X.SX32 R181, R200, R61, 0x1, P1 ;  /* 0x0000003dc8b57211 */ /* 0x000fe400008f0eff */
[-C--:B------:R-:W-:Y:S01]  /*11770*/  LEA R186, P1, R206, R60.reuse, 0x1 ;  /* 0x0000003cceba7211 */ /* 0x080fe200078208ff */
[----:B------:R-:W-:Y:S01]  /*11780*/  IMAD R228, R3, 0x2, R4 ;  /* 0x0000000203e47824 */ /* 0x000fe200078e0204 */
[----:B------:R-:W-:-:S02]  /*11790*/  LEA R196, P3, R212, R60, 0x1 ;  /* 0x0000003cd4c47211 */ /* 0x000fc400078608ff */
[-C--:B------:R-:W-:Y:S02]  /*117a0*/  LEA.HI.X.SX32 R187, R206, R61.reuse, 0x1, P1 ;  /* 0x0000003dcebb7211 */ /* 0x080fe400008f0eff */
[C---:B------:R-:W-:Y:S02]  /*117b0*/  LEA R192, P1, R210.reuse, R60, 0x1 ;  /* 0x0000003cd2c07211 */ /* 0x040fe400078208ff */
[C---:B------:R-:W-:Y:S02]  /*117c0*/  LEA R230, R3.reuse, R228, 0x1 ;  /* 0x000000e403e67211 */ /* 0x040fe400078e08ff */
[-C--:B------:R-:W-:Y:S02]  /*117d0*/  LEA.HI.X.SX32 R193, R210, R61.reuse, 0x1, P1 ;  /* 0x0000003dd2c17211 */ /* 0x080fe400008f0eff */
[----:B------:R-:W-:Y:S01]  /*117e0*/  LEA.HI.X.SX32 R197, R212, R61, 0x1, P3 ;  /* 0x0000003dd4c57211 */ /* 0x000fe200018f0eff */
[----:B------:R-:W-:Y:S01]  /*117f0*/  IMAD R232, R3, 0x2, R230 ;  /* 0x0000000203e87824 */ /* 0x000fe200078e02e6 */
[----:B------:R-:W-:-:S02]  /*11800*/  LEA R198, P1, R214, R60, 0x1 ;  /* 0x0000003cd6c67211 */ /* 0x000fc400078208ff */
[-C--:B------:R-:W-:Y:S01]  /*11810*/  LEA R202, P3, R218, R60.reuse, 0x1 ;  /* 0x0000003cdaca7211 */ /* 0x080fe200078608ff */
[----:B------:R-:W-:Y:S01]  /*11820*/  IMAD R234, R3, 0x2, R232 ;  /* 0x0000000203ea7824 */ /* 0x000fe200078e02e8 */
[-C--:B------:R-:W-:Y:S02]  /*11830*/  LEA.HI.X.SX32 R199, R214, R61.reuse, 0x1, P1 ;  /* 0x0000003dd6c77211 */ /* 0x080fe400008f0eff */
[-C--:B------:R-:W-:Y:S02]  /*11840*/  LEA.HI.X.SX32 R203, R218, R61.reuse, 0x1, P3 ;  /* 0x0000003ddacb7211 */ /* 0x080fe400018f0eff */
[-C--:B------:R-:W-:Y:S02]  /*11850*/  LEA R204, P1, R220, R60.reuse, 0x1 ;  /* 0x0000003cdccc7211 */ /* 0x080fe400078208ff */
[----:B------:R-:W-:Y:S02]  /*11860*/  LEA R208, P3, R224, R60, 0x1 ;  /* 0x0000003ce0d07211 */ /* 0x000fe400078608ff */
[----:B------:R-:W-:-:S02]  /*11870*/  LEA.HI.X.SX32 R205, R220, R61, 0x1, P1 ;  /* 0x0000003ddccd7211 */ /* 0x000fc400008f0eff */
[-C--:B------:R-:W-:Y:S02]  /*11880*/  LEA R200, P2, R216, R60.reuse, 0x1 ;  /* 0x0000003cd8c87211 */ /* 0x080fe400078408ff */
[-C--:B------:R-:W-:Y:S02]  /*11890*/  LEA.HI.X.SX32 R209, R224, R61.reuse, 0x1, P3 ;  /* 0x0000003de0d17211 */ /* 0x080fe400018f0eff */
[-C--:B------:R-:W-:Y:S02]  /*118a0*/  LEA R210, P1, R6, R60.reuse, 0x1 ;  /* 0x0000003c06d27211 */ /* 0x080fe400078208ff */
[----:B------:R-:W-:Y:S02]  /*118b0*/  LEA R214, P3, R4, R60, 0x1 ;  /* 0x0000003c04d67211 */ /* 0x000fe400078608ff */
[----:B------:R-:W-:Y:S02]  /*118c0*/  LEA R236, R3, R234, 0x1 ;  /* 0x000000ea03ec7211 */ /* 0x000fe400078e08ff */
[----:B------:R-:W-:-:S02]  /*118d0*/  LEA.HI.X.SX32 R201, R216, R61, 0x1, P2 ;  /* 0x0000003dd8c97211 */ /* 0x000fc400010f0eff */
[-C--:B------:R-:W-:Y:S02]  /*118e0*/  LEA.HI.X.SX32 R211, R6, R61.reuse, 0x1, P1 ;  /* 0x0000003d06d37211 */ /* 0x080fe400008f0eff */
[-C--:B------:R-:W-:Y:S02]  /*118f0*/  LEA R206, P2, R222, R60.reuse, 0x1 ;  /* 0x0000003cdece7211 */ /* 0x080fe400078408ff */
[-C--:B------:R-:W-:Y:S01]  /*11900*/  LEA.HI.X.SX32 R215, R4, R61.reuse, 0x1, P3 ;  /* 0x0000003d04d77211 */ /* 0x080fe200018f0eff */
[C---:B------:R-:W-:Y:S01]  /*11910*/  IMAD R4, R3.reuse, 0x2, R236 ;  /* 0x0000000203047824 */ /* 0x040fe200078e02ec */
[----:B------:R-:W-:Y:S02]  /*11920*/  LEA R216, P1, R228, R60, 0x1 ;  /* 0x0000003ce4d87211 */ /* 0x000fe400078208ff */
[-C--:B------:R-:W-:Y:S01]  /*11930*/  LEA.HI.X.SX32 R207, R222, R61.reuse, 0x1, P2 ;  /* 0x0000003ddecf7211 */ /* 0x080fe200010f0eff */
[----:B------:R-:W-:Y:S01]  /*11940*/  IMAD R6, R3, 0x2, R4 ;  /* 0x0000000203067824 */ /* 0x000fe200078e0204 */
[----:B------:R-:W-:-:S02]  /*11950*/  LEA.HI.X.SX32 R217, R228, R61, 0x1, P1 ;  /* 0x0000003de4d97211 */ /* 0x000fc400008f0eff */
[-C--:B------:R-:W-:Y:S02]  /*11960*/  LEA R212, P2, R226, R60.reuse, 0x1 ;  /* 0x0000003ce2d47211 */ /* 0x080fe400078408ff */
[-C--:B------:R-:W-:Y:S02]  /*11970*/  LEA R220, P3, R232, R60.reuse, 0x1 ;  /* 0x0000003ce8dc7211 */ /* 0x080fe400078608ff */
[----:B------:R-:W-:Y:S02]  /*11980*/  LEA R222, P1, R234, R60, 0x1 ;  /* 0x0000003ceade7211 */ /* 0x000fe400078208ff */
[-C--:B------:R-:W-:Y:S02]  /*11990*/  LEA.HI.X.SX32 R213, R226, R61.reuse, 0x1, P2 ;  /* 0x0000003de2d57211 */ /* 0x080fe400010f0eff */
[-C--:B------:R-:W-:Y:S02]  /*119a0*/  LEA.HI.X.SX32 R221, R232, R61.reuse, 0x1, P3 ;  /* 0x0000003de8dd7211 */ /* 0x080fe400018f0eff */
[----:B------:R-:W-:-:S02]  /*119b0*/  LEA.HI.X.SX32 R223, R234, R61, 0x1, P1 ;  /* 0x0000003deadf7211 */ /* 0x000fc400008f0eff */
[-C--:B------:R-:W-:Y:S02]  /*119c0*/  LEA R226, P3, R4, R60.reuse, 0x1 ;  /* 0x0000003c04e27211 */ /* 0x080fe400078608ff */
[----:B------:R-:W-:Y:S02]  /*119d0*/  LEA R228, P1, R6, R60, 0x1 ;  /* 0x0000003c06e47211 */ /* 0x000fe400078208ff */
[C---:B------:R-:W-:Y:S02]  /*119e0*/  LEA R238, R3.reuse, R6, 0x1 ;  /* 0x0000000603ee7211 */ /* 0x040fe400078e08ff */
[-C--:B------:R-:W-:Y:S02]  /*119f0*/  LEA.HI.X.SX32 R227, R4, R61.reuse, 0x1, P3 ;  /* 0x0000003d04e37211 */ /* 0x080fe400018f0eff */
[----:B------:R-:W-:Y:S01]  /*11a00*/  LEA.HI.X.SX32 R229, R6, R61, 0x1, P1 ;  /* 0x0000003d06e57211 */ /* 0x000fe200008f0eff */
[----:B------:R-:W-:Y:S01]  /*11a10*/  IMAD R240, R3, 0x2, R238 ;  /* 0x0000000203f07824 */ /* 0x000fe200078e02ee */
[----:B------:R-:W1:Y:S01]  /*11a20*/  LDS.128 R4, [R2] ;  /* 0x0000000002047984 */ /* 0x000e620000000c00 */
[----:B------:R-:W-:-:S02]  /*11a30*/  LEA R218, P2, R230, R60, 0x1 ;  /* 0x0000003ce6da7211 */ /* 0x000fc400078408ff */
[----:B------:R-:W-:Y:S01]  /*11a40*/  IMAD R3, R3, 0x2, R240 ;  /* 0x0000000203037824 */ /* 0x000fe200078e02f0 */
[-C--:B------:R-:W-:Y:S02]  /*11a50*/  LEA R232, P3, R240, R60.reuse, 0x1 ;  /* 0x0000003cf0e87211 */ /* 0x080fe400078608ff */
[-C--:B------:R-:W-:Y:S02]  /*11a60*/  LEA.HI.X.SX32 R219, R230, R61.reuse, 0x1, P2 ;  /* 0x0000003de6db7211 */ /* 0x080fe400010f0eff */
[-C--:B------:R-:W-:Y:S02]  /*11a70*/  LEA R224, P2, R236, R60.reuse, 0x1 ;  /* 0x0000003cece07211 */ /* 0x080fe400078408ff */
[-C--:B------:R-:W-:Y:S02]  /*11a80*/  LEA.HI.X.SX32 R233, R240, R61.reuse, 0x1, P3 ;  /* 0x0000003df0e97211 */ /* 0x080fe400018f0eff */
[----:B------:R-:W-:Y:S02]  /*11a90*/  LEA.HI.X.SX32 R225, R236, R61, 0x1, P2 ;  /* 0x0000003dece17211 */ /* 0x000fe400010f0eff */
[----:B------:R-:W-:-:S02]  /*11aa0*/  LEA R230, P2, R238, R60, 0x1 ;  /* 0x0000003ceee67211 */ /* 0x000fc400078408ff */
[C---:B------:R-:W-:Y:S02]  /*11ab0*/  LEA R60, P4, R3.reuse, R60, 0x1 ;  /* 0x0000003c033c7211 */ /* 0x040fe400078808ff */
[-C--:B------:R-:W-:Y:S02]  /*11ac0*/  LEA.HI.X.SX32 R231, R238, R61.reuse, 0x1, P2 ;  /* 0x0000003deee77211 */ /* 0x080fe400010f0eff */
[----:B------:R-:W-:Y:S02]  /*11ad0*/  LEA.HI.X.SX32 R61, R3, R61, 0x1, P4 ;  /* 0x0000003d033d7211 */ /* 0x000fe400020f0eff */
[----:B------:R-:W-:Y:S02]  /*11ae0*/  PRMT R3, R42, 0x7632, R3 ;  /* 0x000076322a037816 */ /* 0x000fe40000000003 */
[----:B0-----:R-:W-:Y:S02]  /*11af0*/  PRMT R13, R43, 0x7632, R13 ;  /* 0x000076322b0d7816 */ /* 0x001fe4000000000d */
[----:B--2---:R-:W-:Y:S01]  /*11b00*/  PRMT R15, R48, 0x7632, R15 ;  /* 0x00007632300f7816 */ /* 0x004fe2000000000f */
[----:B------:R0:W-:Y:S01]  /*11b10*/  STG.E.U16 desc[UR8][R22.64], R3 ;  /* 0x0000000316007986 */ /* 0x0001e2000c101508 */
[----:B------:R-:W-:-:S02]  /*11b20*/  PRMT R0, R50, 0x7632, R0 ;  /* 0x0000763232007816 */ /* 0x000fc40000000000 */
[----:B-----5:R-:W-:Y:S01]  /*11b30*/  PRMT R12, R56, 0x7632, R12 ;  /* 0x00007632380c7816 */ /* 0x020fe2000000000c */
[----:B------:R-:W-:Y:S01]  /*11b40*/  STG.E.U16 desc[UR8][R28.64], R43 ;  /* 0x0000002b1c007986 */ /* 0x000fe2000c101508 */
[----:B------:R-:W-:Y:S02]  /*11b50*/  PRMT R42, R58, 0x7632, R42 ;  /* 0x000076323a2a7816 */ /* 0x000fe4000000002a */
[----:B------:R-:W-:Y:S01]  /*11b60*/  ISETP.GE.U32.AND P1, PT, R239, 0x80, PT ;  /* 0x00000080ef00780c */ /* 0x000fe20003f26070 */
[----:B------:R2:W-:Y:S04]  /*11b70*/  STG.E.U16 desc[UR8][R20.64], R13 ;  /* 0x0000000d14007986 */ /* 0x0005e8000c101508 */
[----:B------:R1:W-:Y:S01]  /*11b80*/  STG.E.U16 desc[UR8][R30.64], R48 ;  /* 0x000000301e007986 */ /* 0x0003e2000c101508 */
[----:B0-----:R-:W-:-:S03]  /*11b90*/  PRMT R3, R51, 0x7632, R3 ;  /* 0x0000763233037816 */ /* 0x001fc60000000003 */
[----:B------:R0:W-:Y:S01]  /*11ba0*/  STG.E.U16 desc[UR8][R40.64], R15 ;  /* 0x0000000f28007986 */ /* 0x0001e2000c101508 */
[----:B--2---:R-:W-:-:S03]  /*11bb0*/  PRMT R21, R49, 0x7632, R21 ;  /* 0x0000763231157816 */ /* 0x004fc60000000015 */
[----:B------:R2:W-:Y:S01]  /*11bc0*/  STG.E.U16 desc[UR8][R62.64], R49 ;  /* 0x000000313e007986 */ /* 0x0005e2000c101508 */
[----:B-1----:R-:W-:-:S03]  /*11bd0*/  PRMT R48, R5, 0x7632, R48 ;  /* 0x0000763205307816 */ /* 0x002fc60000000030 */
[----:B------:R1:W-:Y:S01]  /*11be0*/  STG.E.U16 desc[UR8][R64.64], R21 ;  /* 0x0000001540007986 */ /* 0x0003e2000c101508 */
[----:B0-----:R-:W-:-:S03]  /*11bf0*/  PRMT R40, R57, 0x7632, R40 ;  /* 0x0000763239287816 */ /* 0x001fc60000000028 */
[----:B------:R0:W-:Y:S04]  /*11c00*/  STG.E.U16 desc[UR8][R66.64], R50 ;  /* 0x0000003242007986 */ /* 0x0001e8000c101508 */
[----:B------:R3:W-:Y:S01]  /*11c10*/  STG.E.U16 desc[UR8][R68.64], R0 ;  /* 0x0000000044007986 */ /* 0x0007e2000c101508 */
[----:B--2---:R-:W-:-:S03]  /*11c20*/  PRMT R62, R16, 0x7632, R62 ;  /* 0x00007632103e7816 */ /* 0x004fc6000000003e */
[----:B------:R2:W-:Y:S01]  /*11c30*/  STG.E.U16 desc[UR8][R70.64], R51 ;  /* 0x0000003346007986 */ /* 0x0005e2000c101508 */
[----:B-1----:R-:W-:-:S03]  /*11c40*/  PRMT R64, R17, 0x7632, R64 ;  /* 0x0000763211407816 */ /* 0x002fc60000000040 */
[----:B------:R1:W-:Y:S01]  /*11c50*/  STG.E.U16 desc[UR8][R72.64], R3 ;  /* 0x0000000348007986 */ /* 0x0003e2000c101508 */
[----:B0-----:R-:W-:Y:S02]  /*11c60*/  PRMT R50, R6, 0x7632, R50 ;  /* 0x0000763206327816 */ /* 0x001fe40000000032 */
[----:B------:R-:W-:Y:S01]  /*11c70*/  PRMT R67, R18, 0x7632, R67 ;  /* 0x0000763212437816 */ /* 0x000fe20000000043 */
[----:B------:R0:W-:Y:S01]  /*11c80*/  STG.E.U16 desc[UR8][R74.64], R56 ;  /* 0x000000384a007986 */ /* 0x0001e2000c101508 */
[----:B---3--:R-:W-:Y:S02]  /*11c90*/  PRMT R0, R59, 0x7632, R0 ;  /* 0x000076323b007816 */ /* 0x008fe40000000000 */
[----:B------:R-:W-:Y:S01]  /*11ca0*/  PRMT R69, R19, 0x7632, R69 ;  /* 0x0000763213457816 */ /* 0x000fe20000000045 */
[----:B------:R3:W-:Y:S01]  /*11cb0*/  STG.E.U16 desc[UR8][R76.64], R12 ;  /* 0x0000000c4c007986 */ /* 0x0007e2000c101508 */
[----:B--2---:R-:W-:-:S03]  /*11cc0*/  PRMT R71, R24, 0x7632, R71 ;  /* 0x0000763218477816 */ /* 0x004fc60000000047 */
[----:B------:R2:W-:Y:S01]  /*11cd0*/  STG.E.U16 desc[UR8][R78.64], R57 ;  /* 0x000000394e007986 */ /* 0x0005e2000c101508 */
[----:B-1----:R-:W-:Y:S02]  /*11ce0*/  PRMT R3, R4, 0x7632, R3 ;  /* 0x0000763204037816 */ /* 0x002fe40000000003 */
[----:B------:R-:W-:Y:S01]  /*11cf0*/  PRMT R73, R25, 0x7632, R73 ;  /* 0x0000763219497816 */ /* 0x000fe20000000049 */
        /* <DEDUP_REMOVED lines=14> */
[----:B---3--:R-:W-:-:S03]  /*11de0*/  PRMT R85, R35, 0x7632, R85 ;  /* 0x0000763223557816 */ /* 0x008fc60000000055 */
[----:B------:R3:W-:Y:S01]  /*11df0*/  STG.E.U16 desc[UR8][R92.64], R3 ;  /* 0x000000035c007986 */ /* 0x0007e2000c101508 */
[----:B--2---:R-:W-:-:S03]  /*11e00*/  PRMT R87, R36, 0x7632, R87 ;  /* 0x0000763224577816 */ /* 0x004fc60000000057 */
[----:B------:R2:W-:Y:S01]  /*11e10*/  STG.E.U16 desc[UR8][R94.64], R5 ;  /* 0x000000055e007986 */ /* 0x0005e2000c101508 */
[----:B-1----:R-:W-:Y:S02]  /*11e20*/  PRMT R0, R8, 0x7632, R0 ;  /* 0x0000763208007816 */ /* 0x002fe40000000000 */
[----:B------:R-:W-:Y:S01]  /*11e30*/  PRMT R89, R37, 0x7632, R89 ;  /* 0x0000763225597816 */ /* 0x000fe20000000059 */
[----:B------:R1:W-:Y:S01]  /*11e40*/  STG.E.U16 desc[UR8][R96.64], R48 ;  /* 0x0000003060007986 */ /* 0x0003e2000c101508 */
[----:B0-----:R-:W-:-:S03]  /*11e50*/  PRMT R91, R38, 0x7632, R91 ;  /* 0x00007632265b7816 */ /* 0x001fc6000000005b */
        /* <DEDUP_REMOVED lines=8> */
[----:B0-----:R-:W-:-:S03]  /*11ee0*/  PRMT R99, R46, 0x7632, R99 ;  /* 0x000076322e637816 */ /* 0x001fc60000000063 */
[----:B------:R0:W-:Y:S01]  /*11ef0*/  STG.E.U16 desc[UR8][R106.64], R8 ;  /* 0x000000086a007986 */ /* 0x0001e2000c101508 */
[----:B---3--:R-:W-:-:S03]  /*11f00*/  PRMT R101, R47, 0x7632, R101 ;  /* 0x000076322f657816 */ /* 0x008fc60000000065 */
[----:B------:R3:W-:Y:S01]  /*11f10*/  STG.E.U16 desc[UR8][R108.64], R0 ;  /* 0x000000006c007986 */ /* 0x0007e2000c101508 */
[----:B--2---:R-:W-:-:S03]  /*11f20*/  PRMT R103, R52, 0x7632, R103 ;  /* 0x0000763234677816 */ /* 0x004fc60000000067 */
[----:B------:R2:W-:Y:S01]  /*11f30*/  STG.E.U16 desc[UR8][R110.64], R9 ;  /* 0x000000096e007986 */ /* 0x0005e2000c101508 */
[----:B-1----:R-:W-:-:S03]  /*11f40*/  PRMT R105, R53, 0x7632, R105 ;  /* 0x0000763235697816 */ /* 0x002fc60000000069 */
[----:B------:R-:W-:Y:S01]  /*11f50*/  STG.E.U16 desc[UR8][R112.64], R56 ;  /* 0x0000003870007986 */ /* 0x000fe2000c101508 */
[----:B0-----:R-:W-:-:S03]  /*11f60*/  PRMT R107, R54, 0x7632, R107 ;  /* 0x00007632366b7816 */ /* 0x001fc6000000006b */
[----:B------:R-:W-:Y:S01]  /*11f70*/  STG.E.U16 desc[UR8][R114.64], R10 ;  /* 0x0000000a72007986 */ /* 0x000fe2000c101508 */
[----:B---3--:R-:W-:Y:S01]  /*11f80*/  PRMT R109, R55, 0x7632, R109 ;  /* 0x00007632376d7816 */ /* 0x008fe2000000006d */
[----:B------:R-:W0:Y:S02]  /*11f90*/  LDC R0, c[0x0][0x3ec] ;  /* 0x0000fb00ff007b82 */ /* 0x000e240000000800 */
[----:B------:R-:W-:Y:S04]  /*11fa0*/  STG.E.U16 desc[UR8][R116.64], R58 ;  /* 0x0000003a74007986 */ /* 0x000fe8000c101508 */
[----:B------:R-:W-:Y:S02]  /*11fb0*/  STG.E.U16 desc[UR8][R118.64], R11 ;  /* 0x0000000b76007986 */ /* 0x000fe4000c101508 */
[----:B--2---:R-:W1:Y:S02]  /*11fc0*/  LDC.64 R8, c[0x0][0x3a0] ;  /* 0x0000e800ff087b82 */ /* 0x004e640000000a00 */
[----:B------:R2:W-:Y:S04]  /*11fd0*/  STG.E.U16 desc[UR8][R120.64], R3 ;  /* 0x0000000378007986 */ /* 0x0005e8000c101508 */
[----:B------:R-:W-:Y:S04]  /*11fe0*/  STG.E.U16 desc[UR8][R122.64], R16 ;  /* 0x000000107a007986 */ /* 0x000fe8000c101508 */
[----:B------:R-:W-:Y:S04]  /*11ff0*/  STG.E.U16 desc[UR8][R124.64], R62 ;  /* 0x0000003e7c007986 */ /* 0x000fe8000c101508 */
[----:B------:R-:W-:Y:S01]  /*12000*/  STG.E.U16 desc[UR8][R126.64], R17 ;  /* 0x000000117e007986 */ /* 0x000fe2000c101508 */
[----:B0-----:R-:W-:-:S03]  /*12010*/  IMAD R0, R241, R0, RZ ;  /* 0x00000000f1007224 */ /* 0x001fc600078e02ff */
[----:B------:R-:W-:Y:S01]  /*12020*/  STG.E.U16 desc[UR8][R128.64], R64 ;  /* 0x0000004080007986 */ /* 0x000fe2000c101508 */
[----:B--2---:R-:W-:-:S03]  /*12030*/  IMAD.SHL.U32 R3, R0, 0x4, RZ ;  /* 0x0000000400037824 */ /* 0x004fc600078e00ff */
[----:B------:R-:W-:Y:S01]  /*12040*/  STG.E.U16 desc[UR8][R130.64], R18 ;  /* 0x0000001282007986 */ /* 0x000fe2000c101508 */
[----:B------:R-:W-:-:S03]  /*12050*/  IMAD.HI R0, R0, 0x4, RZ ;  /* 0x0000000400007827 */ /* 0x000fc600078e02ff */
[----:B------:R0:W2:Y:S04]  /*12060*/  LDS.128 R4, [R2+0x1000] ;  /* 0x0010000002047984 */ /* 0x0000a80000000c00 */
[----:B------:R-:W-:Y:S04]  /*12070*/  STG.E.U16 desc[UR8][R134.64], R67 ;  /* 0x0000004386007986 */ /* 0x000fe8000c101508 */
[----:B------:R-:W-:Y:S01]  /*12080*/  STG.E.U16 desc[UR8][R136.64], R19 ;  /* 0x0000001388007986 */ /* 0x000fe2000c101508 */
[----:B0-----:R-:W-:-:S03]  /*12090*/  SHF.L.U32 R2, R235, 0x2, RZ ;  /* 0x00000002eb027819 */ /* 0x001fc600000006ff */
[----:B------:R-:W-:Y:S01]  /*120a0*/  STG.E.U16 desc[UR8][R138.64], R69 ;  /* 0x000000458a007986 */ /* 0x000fe2000c101508 */
[----:B-1----:R-:W-:-:S03]  /*120b0*/  IADD3 R2, P2, P3, R2, R8, R3 ;  /* 0x0000000802027210 */ /* 0x002fc60007b5e003 */
[----:B------:R-:W-:Y:S04]  /*120c0*/  STG.E.U16 desc[UR8][R140.64], R24 ;  /* 0x000000188c007986 */ /* 0x000fe8000c101508 */
[----:B------:R-:W-:Y:S04]  /*120d0*/  STG.E.U16 desc[UR8][R142.64], R71 ;  /* 0x000000478e007986 */ /* 0x000fe8000c101508 */
[----:B------:R-:W-:Y:S04]  /*120e0*/  STG.E.U16 desc[UR8][R144.64], R25 ;  /* 0x0000001990007986 */ /* 0x000fe8000c101508 */
[----:B------:R-:W-:Y:S04]  /*120f0*/  STG.E.U16 desc[UR8][R146.64], R73 ;  /* 0x0000004992007986 */ /* 0x000fe8000c101508 */
[----:B------:R-:W-:Y:S04]  /*12100*/  STG.E.U16 desc[UR8][R148.64], R26 ;  /* 0x0000001a94007986 */ /* 0x000fe8000c101508 */
[----:B------:R-:W-:Y:S04]  /*12110*/  STG.E.U16 desc[UR8][R150.64], R75 ;  /* 0x0000004b96007986 */ /* 0x000fe8000c101508 */
[----:B------:R-:W-:Y:S01]  /*12120*/  STG.E.U16 desc[UR8][R152.64], R27 ;  /* 0x0000001b98007986 */ /* 0x000fe2000c101508 */
[----:B--2---:R-:W-:-:S02]  /*12130*/  PRMT R111, R4, 0x7632, R111 ;  /* 0x00007632046f7816 */ /* 0x004fc4000000006f */
[----:B------:R-:W-:Y:S01]  /*12140*/  PRMT R113, R5, 0x7632, R113 ;  /* 0x0000763205717816 */ /* 0x000fe20000000071 */
[----:B------:R-:W-:Y:S01]  /*12150*/  STG.E.U16 desc[UR8][R154.64], R77 ;  /* 0x0000004d9a007986 */ /* 0x000fe2000c101508 */
[----:B------:R-:W-:Y:S02]  /*12160*/  PRMT R115, R6, 0x7632, R115 ;  /* 0x0000763206737816 */ /* 0x000fe40000000073 */
[----:B------:R-:W-:Y:S01]  /*12170*/  PRMT R30, R7, 0x7632, R30 ;  /* 0x00007632071e7816 */ /* 0x000fe2000000001e */
[----:B------:R-:W-:Y:S04]  /*12180*/  STG.E.U16 desc[UR8][R156.64], R32 ;  /* 0x000000209c007986 */ /* 0x000fe8000c101508 */
        /* <DEDUP_REMOVED lines=31> */
[----:B------:R0:W-:Y:S04]  /*12380*/  STG.E.U16 desc[UR8][R220.64], R4 ;  /* 0x00000004dc007986 */ /* 0x0001e8000c101508 */
[----:B------:R-:W-:Y:S04]  /*12390*/  STG.E.U16 desc[UR8][R222.64], R111 ;  /* 0x0000006fde007986 */ /* 0x000fe8000c101508 */
[----:B------:R-:W-:Y:S04]  /*123a0*/  STG.E.U16 desc[UR8][R224.64], R5 ;  /* 0x00000005e0007986 */ /* 0x000fe8000c101508 */
[----:B------:R-:W-:Y:S01]  /*123b0*/  STG.E.U16 desc[UR8][R226.64], R113 ;  /* 0x00000071e2007986 */ /* 0x000fe2000c101508 */
[----:B0-----:R-:W-:-:S03]  /*123c0*/  IMAD.HI R4, R235, 0x4, RZ ;  /* 0x00000004eb047827 */ /* 0x001fc600078e02ff */
[----:B------:R-:W-:Y:S02]  /*123d0*/  STG.E.U16 desc[UR8][R228.64], R6 ;  /* 0x00000006e4007986 */ /* 0x000fe4000c101508 */
[----:B------:R-:W-:Y:S02]  /*123e0*/  IADD3.X R3, PT, PT, R4, R9, R0, P2, P3 ;  /* 0x0000000904037210 */ /* 0x000fe400017e6400 */
[----:B------:R-:W-:Y:S04]  /*123f0*/  STG.E.U16 desc[UR8][R230.64], R115 ;  /* 0x00000073e6007986 */ /* 0x000fe8000c101508 */
[----:B------:R-:W-:Y:S04]  /*12400*/  STG.E.U16 desc[UR8][R232.64], R7 ;  /* 0x00000007e8007986 */ /* 0x000fe8000c101508 */
[----:B------:R-:W-:Y:S01]  /*12410*/  STG.E.U16 desc[UR8][R60.64], R30 ;  /* 0x0000001e3c007986 */ /* 0x000fe2000c101508 */
[----:B------:R-:W-:Y:S06]  /*12420*/  BAR.SYNC.DEFER_BLOCKING 0x0 ;  /* 0x0000000000007b1d */ /* 0x000fec0000010000 */
[----:B------:R-:W-:Y:S02]  /*12430*/  STSM.16.M88 [R243], R132 ;  /* 0x00000084f3007844 */ /* 0x000fe40000000000 */
[----:B------:R-:W-:Y:S06]  /*12440*/  BAR.SYNC.DEFER_BLOCKING 0x0 ;  /* 0x0000000000007b1d */ /* 0x000fec0000010000 */
[----:B------:R-:W0:Y:S04]  /*12450*/  LDSM.16.M88 R5, [R242+UR4] ;  /* 0x00000004f205783b */ /* 0x000e280008000000 */
[----:B0-----:R0:W-:Y:S01]  /*12460*/  @!P1 STG.E desc[UR8][R2.64], R5 ;  /* 0x0000000502009986 */ /* 0x0011e2000c101908 */
[----:B------:R-:W-:Y:S06]  /*12470*/  BAR.SYNC.DEFER_BLOCKING 0x0 ;  /* 0x0000000000007b1d */ /* 0x000fec0000010000 */
[----:B------:R-:W-:Y:S05]  /*12480*/  @P0 BRA `(.L_x_20) ;  /* 0x0000000000a00947 */ /* 0x000fea0003800000 */
[----:B0-----:R-:W0:Y:S01]  /*12490*/  S2R R3, SR_CgaCtaId ;  /* 0x0000000000037919 */ /* 0x001e220000008800 */
[----:B------:R-:W-:Y:S01]  /*124a0*/  NOP ;  /* 0x0000000000007918 */ /* 0x000fe20000000000 */
[----:B------:R-:W-:Y:S01]  /*124b0*/  MOV R0, 0x50 ;  /* 0x0000005000007802 */ /* 0x000fe20000000f00 */
[----:B------:R-:W-:-:S03]  /*124c0*/  IMAD.MOV.U32 R7, RZ, RZ, 0x1 ;  /* 0x00000001ff077424 */ /* 0x000fc600078e00ff */
[----:B0-----:R-:W-:Y:S01]  /*124d0*/  LEA R9, R3, R0, 0x18 ;  /* 0x0000000003097211 */ /* 0x001fe200078ec0ff */
[----:B------:R-:W-:Y:S01]  /*124e0*/  IMAD.U32 R0, RZ, RZ, UR5 ;  /* 0x00000005ff007e24 */ /* 0x000fe2000f8e00ff */
[----:B------:R-:W-:-:S03]  /*124f0*/  MOV R3, 0xffff ;  /* 0x0000ffff00037802 */ /* 0x000fc60000000f00 */
[----:B------:R-:W0:Y:S01]  /*12500*/  LDS R5, [R9] ;  /* 0x0000000009057984 */ /* 0x000e220000000800 */
[----:B------:R-:W-:-:S04]  /*12510*/  LOP3.LUT R0, R0, 0xffff, RZ, 0xc0, !PT ;  /* 0x0000ffff00007812 */ /* 0x000fc800078ec0ff */
[----:B------:R-:W-:-:S05]  /*12520*/  SHF.R.U32.HI R0, RZ, 0x5, R0 ;  /* 0x00000005ff007819 */ /* 0x000fca0000011600 */
[----:B------:R-:W-:Y:S01]  /*12530*/  VIADD R2, R0, 0x10 ;  /* 0x0000001000027836 */ /* 0x000fe20000000000 */
[----:B------:R-:W-:-:S04]  /*12540*/  SHF.L.U32 R0, R3, R0, RZ ;  /* 0x0000000003007219 */ /* 0x000fc800000006ff */
[----:B------:R-:W-:-:S04]  /*12550*/  SHF.L.U32 R3, R7, R2, RZ ;  /* 0x0000000207037219 */ /* 0x000fc800000006ff */
[----:B------:R-:W-:-:S04]  /*12560*/  LOP3.LUT R0, R3, R0, RZ, 0xfc, !PT ;  /* 0x0000000003007212 */ /* 0x000fc800078efcff */
[C---:B------:R-:W-:Y:S02]  /*12570*/  LOP3.LUT R2, R0.reuse, 0xffff, RZ, 0xc0, !PT ;  /* 0x0000ffff00027812 */ /* 0x040fe400078ec0ff */
[----:B0-----:R-:W-:-:S04]  /*12580*/  LOP3.LUT R3, R0, 0xffff, R5, 0x80, !PT ;  /* 0x0000ffff00037812 */ /* 0x001fc800078e8005 */
[----:B------:R-:W-:-:S13]  /*12590*/  ISETP.NE.AND P0, PT, R3, R2, PT ;  /* 0x000000020300720c */ /* 0x000fda0003f05270 */
[----:B------:R-:W-:Y:S05]  /*125a0*/  @P0 BRA `(.L_x_21) ;  /* 0x0000000000500947 */ /* 0x000fea0003800000 */
[----:B------:R-:W-:Y:S02]  /*125b0*/  SHF.R.U32.HI R5, RZ, 0x10, R5 ;  /* 0x00000010ff057819 */ /* 0x000fe40000011605 */
[----:B------:R-:W-:-:S04]  /*125c0*/  SHF.R.U32.HI R2, RZ, 0x10, R0 ;  /* 0x00000010ff027819 */ /* 0x000fc80000011600 */
[----:B------:R-:W-:-:S04]  /*125d0*/  LOP3.LUT R5, R5, R2, RZ, 0xc0, !PT ;  /* 0x0000000205057212 */ /* 0x000fc800078ec0ff */
[----:B------:R-:W-:-:S13]  /*125e0*/  ISETP.NE.AND P0, PT, R5, R2, PT ;  /* 0x000000020500720c */ /* 0x000fda0003f05270 */
[----:B------:R-:W-:Y:S05]  /*125f0*/  @P0 BRA `(.L_x_22) ;  /* 0x0000000000300947 */ /* 0x000fea0003800000 */
[----:B------:R-:W-:Y:S01]  /*12600*/  R2UR UR4, R0 ;  /* 0x00000000000472ca */ /* 0x000fe200000e0000 */
[----:B------:R-:W0:Y:S01]  /*12610*/  S2R R3, SR_LANEID ;  /* 0x0000000000037919 */ /* 0x000e220000000000 */
[----:B------:R-:W-:-:S06]  /*12620*/  VOTE.ANY R2, PT, PT ;  /* 0x0000000000027806 */ /* 0x000fcc00038e0100 */
[----:B------:R-:W0:Y:S05]  /*12630*/  FLO.U32 R2, R2 ;  /* 0x0000000200027300 */ /* 0x000e2a00000e0000 */
[----:B------:R-:W-:-:S06]  /*12640*/  ULOP3.LUT UR4, URZ, UR4, URZ, 0x33, !UPT ;  /* 0x00000004ff047292 */ /* 0x000fcc000f8e33ff */
[----:B------:R-:W-:-:S04]  /*12650*/  MOV R4, UR4 ;  /* 0x0000000400047c02 */ /* 0x000fc80008000f00 */
[----:B------:R-:W1:Y:S02]  /*12660*/  REDUX UR5, R4 ;  /* 0x00000000040573c4 */ /* 0x000e640000000000 */
[----:B------:R2:W-:Y:S01]  /*12670*/  UTCATOMSWS.AND URZ, UR4 ;  /* 0x0000000400ff79e3 */ /* 0x0005e20008000000 */
[----:B0-----:R-:W-:Y:S01]  /*12680*/  ISETP.EQ.U32.AND P0, PT, R2, R3, PT ;  /* 0x000000030200720c */ /* 0x001fe20003f02070 */
[----:B-1----:R-:W-:-:S12]  /*12690*/  IMAD.U32 R0, RZ, RZ, UR5 ;  /* 0x00000005ff007e24 */ /* 0x002fd8000f8e00ff */
[----:B------:R2:W-:Y:S01]  /*126a0*/  @P0 ATOMS.AND RZ, [R9], R0 ;  /* 0x0000000009ff038c */ /* 0x0005e20002800000 */
[----:B------:R-:W-:Y:S05]  /*126b0*/  BRA `(.L_x_20) ;  /* 0x0000000000147947 */ /* 0x000fea0003800000 */
.L_x_22:
[----:B------:R-:W-:-:S07]  /*126c0*/  MOV R2, 0x126e0 ;  /* 0x000126e000027802 */ /* 0x000fce0000000f00 */
[----:B------:R-:W-:Y:S05]  /*126d0*/  CALL.REL.NOINC `($__internal_0_$__cuda_sm10x_tcgen05_guardrail_trap_col_being_dealloced_not_returned_by_alloc) ;  /* 0x0000000000447944 */ /* 0x000fea0003c00000 */
[----:B------:R-:W-:Y:S05]  /*126e0*/  BRA `(.L_x_20) ;  /* 0x0000000000087947 */ /* 0x000fea0003800000 */
.L_x_21:
[----:B------:R-:W-:-:S07]  /*126f0*/  MOV R2, 0x12710 ;  /* 0x0001271000027802 */ /* 0x000fce0000000f00 */
[----:B------:R-:W-:Y:S05]  /*12700*/  CALL.REL.NOINC `($__internal_2_$__cuda_sm10x_tcgen05_guardrail_trap_unallocated_columns_being_dealloced) ;  /* 0x0000000000507944 */ /* 0x000fea0003c00000 */
.L_x_20:
[----:B------:R-:W-:Y:S01]  /*12710*/  NOP ;  /* 0x0000000000007918 */ /* 0x000fe20000000000 */
[----:B--2---:R-:W-:Y:S05]  /*12720*/  EXIT ;  /* 0x000000000000794d */ /* 0x004fea0003800000 */
.L_x_8:
[----:B------:R-:W1:Y:S02]  /*12730*/  SYNCS.PHASECHK.TRANS64.TRYWAIT P4, [UR4+0x18000], RZ ;  /* 0x018000ffff0075a7 */ /* 0x000e640008081104 */
[----:B-1----:R-:W-:Y:S05]  /*12740*/  @!P4 BRA `(.L_x_8) ;  /* 0xfffffffc00f8c947 */ /* 0x002fea000383ffff */
[----:B------:R-:W-:Y:S05]  /*12750*/  BRA `(.L_x_7) ;  /* 0xffffff3800907947 */ /* 0x000fea000383ffff */
.L_x_14:
[----:B------:R-:W1:Y:S02]  /*12760*/  SYNCS.PHASECHK.TRANS64.TRYWAIT P3, [UR4+0x28010], RZ ;  /* 0x028010ffff0075a7 */ /* 0x000e640008061104 */
[----:B-1----:R-:W-:Y:S05]  /*12770*/  @!P3 BRA `(.L_x_14) ;  /* 0xfffffffc00f8b947 */ /* 0x002fea000383ffff */
[----:B------:R-:W-:Y:S05]  /*12780*/  BRA `(.L_x_23) ;  /* 0xffffff8c00687947 */ /* 0x000fea000383ffff */
.L_x_15:
[----:B------:R-:W2:Y:S02]  /*12790*/  SYNCS.PHASECHK.TRANS64.TRYWAIT P3, [UR6], R31 ;  /* 0x0000001fff0075a7 */ /* 0x000ea40008061106 */
[----:B--2---:R-:W-:Y:S05]  /*127a0*/  @!P3 BRA `(.L_x_15) ;  /* 0xfffffffc00f8b947 */ /* 0x004fea000383ffff */
[----:B------:R-:W-:Y:S05]  /*127b0*/  BRA `(.L_x_24) ;  /* 0xffffff98006c7947 */ /* 0x000fea000383ffff */
.L_x_19:
[----:B------:R-:W2:Y:S02]  /*127c0*/  SYNCS.PHASECHK.TRANS64.TRYWAIT P2, [UR6], R0 ;  /* 0x00000000ff0075a7 */ /* 0x000ea40008041106 */
[----:B--2---:R-:W-:Y:S05]  /*127d0*/  @!P2 BRA `(.L_x_19) ;  /* 0xfffffffc00f8a947 */ /* 0x004fea000383ffff */
[----:B------:R-:W-:Y:S05]  /*127e0*/  BRA `(.L_x_18) ;  /* 0xffffffb400147947 */ /* 0x000fea000383ffff */
        .weak           $__internal_0_$__cuda_sm10x_tcgen05_guardrail_trap_col_being_dealloced_not_returned_by_alloc
        .type           $__internal_0_$__cuda_sm10x_tcgen05_guardrail_trap_col_being_dealloced_not_returned_by_alloc,@function
        .size           $__internal_0_$__cuda_sm10x_tcgen05_guardrail_trap_col_being_dealloced_not_returned_by_alloc,($__internal_1_$__cuda_sm10x_tcgen05_guardrail_trap_phase_invalid_during_alloc - $__internal_0_$__cuda_sm10x_tcgen05_guardrail_trap_col_being_dealloced_not_returned_by_alloc)
$__internal_0_$__cuda_sm10x_tcgen05_guardrail_trap_col_being_dealloced_not_returned_by_alloc:
[----:B------:R-:W-:Y:S05]  /*127f0*/  BPT.TRAP 0x1 ;  /* 0x000000040000795c */ /* 0x000fea0000300000 */
[----:B------:R-:W-:-:S04]  /*12800*/  IMAD.MOV.U32 R3, RZ, RZ, 0x0 ;  /* 0x00000000ff037424 */ /* 0x000fc800078e00ff */
[----:B------:R-:W-:Y:S05]  /*12810*/  RET.REL.NODEC R2 `(attn_fwd) ;  /* 0xfffffed402f87950 */ /* 0x000fea0003c3ffff */
        .weak           $__internal_1_$__cuda_sm10x_tcgen05_guardrail_trap_phase_invalid_during_alloc
        .type           $__internal_1_$__cuda_sm10x_tcgen05_guardrail_trap_phase_invalid_during_alloc,@function
        .size           $__internal_1_$__cuda_sm10x_tcgen05_guardrail_trap_phase_invalid_during_alloc,($__internal_2_$__cuda_sm10x_tcgen05_guardrail_trap_unallocated_columns_being_dealloced - $__internal_1_$__cuda_sm10x_tcgen05_guardrail_trap_phase_invalid_during_alloc)
$__internal_1_$__cuda_sm10x_tcgen05_guardrail_trap_phase_invalid_during_alloc:
[----:B------:R-:W-:Y:S05]  /*12820*/  BPT.TRAP 0x1 ;  /* 0x000000040000795c */ /* 0x000fea0000300000 */
[----:B------:R-:W-:-:S04]  /*12830*/  HFMA2 R3, -RZ, RZ, 0, 0 ;  /* 0x00000000ff037431 */ /* 0x000fc800000001ff */
[----:B------:R-:W-:Y:S05]  /*12840*/  RET.REL.NODEC R2 `(attn_fwd) ;  /* 0xfffffed402ec7950 */ /* 0x000fea0003c3ffff */
        .weak           $__internal_2_$__cuda_sm10x_tcgen05_guardrail_trap_unallocated_columns_being_dealloced
        .type           $__internal_2_$__cuda_sm10x_tcgen05_guardrail_trap_unallocated_columns_being_dealloced,@function
        .size           $__internal_2_$__cuda_sm10x_tcgen05_guardrail_trap_unallocated_columns_being_dealloced,(.L_x_28 - $__internal_2_$__cuda_sm10x_tcgen05_guardrail_trap_unallocated_columns_being_dealloced)
$__internal_2_$__cuda_sm10x_tcgen05_guardrail_trap_unallocated_columns_being_dealloced:
[----:B------:R-:W-:Y:S05]  /*12850*/  BPT.TRAP 0x1 ;  /* 0x000000040000795c */ /* 0x000fea0000300000 */
[----:B------:R-:W-:-:S04]  /*12860*/  IMAD.MOV.U32 R3, RZ, RZ, 0x0 ;  /* 0x00000000ff037424 */ /* 0x000fc800078e00ff */
[----:B------:R-:W-:Y:S05]  /*12870*/  RET.REL.NODEC R2 `(attn_fwd) ;  /* 0xfffffed402e07950 */ /* 0x000fea0003c3ffff */
.L_x_25:
[----:B------:R-:W-:-:S00]  /*12880*/  BRA `(.L_x_25) ;  /* 0xfffffffc00fc7947 */ /* 0x000fc0000383ffff */
[----:B------:R-:W-:-:S00]  /*12890*/  NOP ;  /* 0x0000000000007918 */ /* 0x000fc00000000000 */
        /* <DEDUP_REMOVED lines=14> */
.L_x_28:


//--------------------- .nv.global.init           --------------------------
	.section	.nv.global.init,"aw",@progbits
.nv.global.init:
	.type		_$_str,@object
	.size		_$_str,(.L_3 - _$_str)
_$_str:
        /*0000*/ 	.byte	0x5f, 0x5f, 0x43, 0x55, 0x44, 0x41, 0x5f, 0x46, 0x54, 0x5a, 0x00
.L_3:


//--------------------- .nv.shared.attn_fwd       --------------------------
	.section	.nv.shared.attn_fwd,"aw",@nobits
	.sectionflags	@""
	.align	16
	.zero		1024


//--------------------- .nv.shared.reserved.0     --------------------------
	.section	.nv.shared.reserved.0,"aw",@nobits
	.align	8
	.weak		__nv_reservedSMEM_offset_0_alias
	.size		__nv_reservedSMEM_offset_0_alias, 0, 64
	.other		__nv_reservedSMEM_offset_0_alias,@"STO_CUDA_RESERVED_SHARED STV_DEFAULT"
__nv_reservedSMEM_offset_0_alias:
	.zero		0
.nv.shared.reserved.0:
	.zero		64
	.weak		__nv_reservedSMEM_allocation_phase
	.type		__nv_reservedSMEM_allocation_phase,@object
	.size		__nv_reservedSMEM_allocation_phase,(.L_0 - __nv_reservedSMEM_allocation_phase)
__nv_reservedSMEM_allocation_phase:
	.zero		1
.L_0:
	.zero		7
	.weak		__nv_reservedSMEM_devtool_atexit_pc
	.type		__nv_reservedSMEM_devtool_atexit_pc,@object
	.size		__nv_reservedSMEM_devtool_atexit_pc,(__nv_reservedSMEM_allocation_mask - __nv_reservedSMEM_devtool_atexit_pc)
__nv_reservedSMEM_devtool_atexit_pc:
	.zero		8
	.weak		__nv_reservedSMEM_allocation_mask
	.type		__nv_reservedSMEM_allocation_mask,@object
	.size		__nv_reservedSMEM_allocation_mask,(.L_2 - __nv_reservedSMEM_allocation_mask)
__nv_reservedSMEM_allocation_mask:
	.zero		4
.L_2:


//--------------------- .nv.constant0.attn_fwd    --------------------------
	.section	.nv.constant0.attn_fwd,"a",@progbits
	.sectionflags	@""
	.align	4
.nv.constant0.attn_fwd:
	.zero		1032


//--------------------- SYMBOLS --------------------------

	.type		.nv.reservedSmem.offset0,@object
	.size		.nv.reservedSmem.offset0,0x4
	.type		.nv.reservedSmem.cap,@object
	.size		.nv.reservedSmem.cap,0x4
